// auto-generated by cutlass_sweep.gemm — config: {"arch": "sm_90", "cluster_m": 1, "cluster_n": 1, "dtype": "e4m3", "dtype_b": "e4m3", "layout": "nt", "stages": 0, "tile_k": 32, "tile_m": 384, "tile_n": 112}
#include "cutlass/cutlass.h"
#include "cutlass/gemm/collective/collective_builder.hpp"
#include "cutlass/gemm/device/gemm_universal_adapter.h"
#include "cutlass/gemm/kernel/gemm_universal.hpp"
#include "cutlass/epilogue/collective/collective_builder.hpp"

using ElemA = cutlass::float_e4m3_t;
using ElemB = cutlass::float_e4m3_t;
using ElemCD = cutlass::float_e4m3_t;
using Acc  = float;
using TileShape    = cute::Shape<cute::_384, cute::_112, cute::_32>;
using ClusterShape = cute::Shape<cute::_1, cute::_1, cute::_1>;

using CollectiveEpilogue = typename cutlass::epilogue::collective::CollectiveBuilder<
    cutlass::arch::Sm90, cutlass::arch::OpClassTensorOp,
    TileShape, ClusterShape,
    cutlass::epilogue::collective::EpilogueTileAuto,
    Acc, Acc,
    ElemCD, cutlass::layout::RowMajor, 128 / cutlass::sizeof_bits<ElemCD>::value,
    ElemCD, cutlass::layout::RowMajor, 128 / cutlass::sizeof_bits<ElemCD>::value,
    cutlass::epilogue::collective::EpilogueScheduleAuto
  >::CollectiveOp;

using CollectiveMainloop = typename cutlass::gemm::collective::CollectiveBuilder<
    cutlass::arch::Sm90, cutlass::arch::OpClassTensorOp,
    ElemA, cutlass::layout::RowMajor, 128 / cutlass::sizeof_bits<ElemA>::value,
    ElemB, cutlass::layout::ColumnMajor, 128 / cutlass::sizeof_bits<ElemB>::value,
    Acc,
    TileShape, ClusterShape,
    cutlass::gemm::collective::StageCountAutoCarveout<static_cast<int>(sizeof(typename CollectiveEpilogue::SharedStorage))>,
    cutlass::gemm::collective::KernelScheduleAuto
  >::CollectiveOp;

using GemmKernel = cutlass::gemm::kernel::GemmUniversal<
    cute::Shape<int,int,int,int>,
    CollectiveMainloop,
    CollectiveEpilogue
>;
using Gemm = cutlass::gemm::device::GemmUniversalAdapter<GemmKernel>;

// Force the device kernel symbol into the cubin without needing a host main.
auto* _anchor = &cutlass::device_kernel<GemmKernel>;


// ===== COMPILED SASS (sm_90a) =====

	.target	sm_90a

	.elftype	@"ET_EXEC"


//--------------------- .note.nv.tkinfo           --------------------------
	.section	.note.nv.tkinfo,"",@"SHT_NOTE"
	.sectionflags	@"SHF_NOTE_NV_TKINFO"
	.tkinfo
        /*0018*/ 	.word	0x00000002
        /*0030*/ 	.string	""
        /*0030*/ 	.string	"ptxas"
        /*0030*/ 	.string	"Cuda compilation tools, release 13.0, V13.0.88"
        /*0030*/ 	.string	"Build cuda_13.0.r13.0/compiler.36424714_0"
        /*0030*/ 	.string	"-arch sm_90a -m 64 "



//--------------------- .note.nv.cuinfo           --------------------------
	.section	.note.nv.cuinfo,"",@"SHT_NOTE"
	.sectionflags	@"SHF_NOTE_NV_CUINFO"
        /*0018*/ 	.short	0x0002
        /*001a*/ 	.short	0x005a
        /*001c*/ 	.short	0x0082
	.zero		2


//--------------------- .nv.info                  --------------------------
	.section	.nv.info,"",@"SHT_CUDA_INFO"
	.align	4


	//----- nvinfo : EIATTR_REGCOUNT
	.align		4
        /*0000*/ 	.byte	0x04, 0x2f
        /*0002*/ 	.short	(.L_12 - .L_11)
	.align		4
.L_11:
        /*0004*/ 	.word	index@(_ZN7cutlass13device_kernelINS_4gemm6kernel13GemmUniversalIN4cute5tupleIJiiiiEEENS1_10collective13CollectiveMmaINS1_37MainloopSm90TmaGmmaWarpSpecializedFP8ILi14ENS5_IJNS4_1CILi1EEESB_SB_EEENS1_35KernelTmaWarpSpecializedCooperativeEEENS5_IJNSA_ILi384EEENSA_ILi112EEENSA_ILi32EEEEEENS_12float_e4m3_tENS5_IJlSB_lEEESJ_SK_NS4_8TiledMMAINS4_8MMA_AtomIJNS4_4SM904GMMA30MMA_64x16x32_F32E4M3E4M3_SS_TNILNSO_7ScaleInE1ELSQ_1EEEEEENS4_6LayoutINS5_IJNSA_ILi2EEESB_SB_EEENS5_IJSB_NSA_ILi0EEESW_EEEEENS5_IJNS4_10UnderscoreESZ_SZ_EEEEENS4_13SM90_TMA_LOADENS4_14ComposedLayoutINS4_7SwizzleILi1ELi4ELi3EEENS4_18smem_ptr_flag_bitsILi8EEENST_INS5_IJNSA_ILi8EEESH_EEENS5_IJSH_SB_EEEEEEEvNS4_8identityES12_S1C_vS1D_EENS_8epilogue10collective6detail29Sm90TmaWarpSpecializedAdapterINS1G_15DefaultEpilogueISJ_SK_SK_NS1F_6thread17LinearCombinationISJ_Li1EffLNS1K_9ScaleType4KindE0ELNS_15FloatRoundStyleE2ESJ_EENS1_15EpilogueDefaultEEEEEvvEEEEvNT_6ParamsE)
        /*0008*/ 	.word	0x000000a8


	//----- nvinfo : EIATTR_FRAME_SIZE
	.align		4
.L_12:
        /*000c*/ 	.byte	0x04, 0x11
        /*000e*/ 	.short	(.L_14 - .L_13)
	.align		4
.L_13:
        /*0010*/ 	.word	index@(_ZN7cutlass13device_kernelINS_4gemm6kernel13GemmUniversalIN4cute5tupleIJiiiiEEENS1_10collective13CollectiveMmaINS1_37MainloopSm90TmaGmmaWarpSpecializedFP8ILi14ENS5_IJNS4_1CILi1EEESB_SB_EEENS1_35KernelTmaWarpSpecializedCooperativeEEENS5_IJNSA_ILi384EEENSA_ILi112EEENSA_ILi32EEEEEENS_12float_e4m3_tENS5_IJlSB_lEEESJ_SK_NS4_8TiledMMAINS4_8MMA_AtomIJNS4_4SM904GMMA30MMA_64x16x32_F32E4M3E4M3_SS_TNILNSO_7ScaleInE1ELSQ_1EEEEEENS4_6LayoutINS5_IJNSA_ILi2EEESB_SB_EEENS5_IJSB_NSA_ILi0EEESW_EEEEENS5_IJNS4_10UnderscoreESZ_SZ_EEEEENS4_13SM90_TMA_LOADENS4_14ComposedLayoutINS4_7SwizzleILi1ELi4ELi3EEENS4_18smem_ptr_flag_bitsILi8EEENST_INS5_IJNSA_ILi8EEESH_EEENS5_IJSH_SB_EEEEEEEvNS4_8identityES12_S1C_vS1D_EENS_8epilogue10collective6detail29Sm90TmaWarpSpecializedAdapterINS1G_15DefaultEpilogueISJ_SK_SK_NS1F_6thread17LinearCombinationISJ_Li1EffLNS1K_9ScaleType4KindE0ELNS_15FloatRoundStyleE2ESJ_EENS1_15EpilogueDefaultEEEEEvvEEEEvNT_6ParamsE)
        /*0014*/ 	.word	0x00000260


	//----- nvinfo : EIATTR_MIN_STACK_SIZE
	.align		4
.L_14:
        /*0018*/ 	.byte	0x04, 0x12
        /*001a*/ 	.short	(.L_16 - .L_15)
	.align		4
.L_15:
        /*001c*/ 	.word	index@(_ZN7cutlass13device_kernelINS_4gemm6kernel13GemmUniversalIN4cute5tupleIJiiiiEEENS1_10collective13CollectiveMmaINS1_37MainloopSm90TmaGmmaWarpSpecializedFP8ILi14ENS5_IJNS4_1CILi1EEESB_SB_EEENS1_35KernelTmaWarpSpecializedCooperativeEEENS5_IJNSA_ILi384EEENSA_ILi112EEENSA_ILi32EEEEEENS_12float_e4m3_tENS5_IJlSB_lEEESJ_SK_NS4_8TiledMMAINS4_8MMA_AtomIJNS4_4SM904GMMA30MMA_64x16x32_F32E4M3E4M3_SS_TNILNSO_7ScaleInE1ELSQ_1EEEEEENS4_6LayoutINS5_IJNSA_ILi2EEESB_SB_EEENS5_IJSB_NSA_ILi0EEESW_EEEEENS5_IJNS4_10UnderscoreESZ_SZ_EEEEENS4_13SM90_TMA_LOADENS4_14ComposedLayoutINS4_7SwizzleILi1ELi4ELi3EEENS4_18smem_ptr_flag_bitsILi8EEENST_INS5_IJNSA_ILi8EEESH_EEENS5_IJSH_SB_EEEEEEEvNS4_8identityES12_S1C_vS1D_EENS_8epilogue10collective6detail29Sm90TmaWarpSpecializedAdapterINS1G_15DefaultEpilogueISJ_SK_SK_NS1F_6thread17LinearCombinationISJ_Li1EffLNS1K_9ScaleType4KindE0ELNS_15FloatRoundStyleE2ESJ_EENS1_15EpilogueDefaultEEEEEvvEEEEvNT_6ParamsE)
        /*0020*/ 	.word	0x00000260
.L_16:


//--------------------- .nv.compat                --------------------------
	.section	.nv.compat,"",@"SHT_CUDA_COMPAT_INFO"
	.align	4
        /*0000*/ 	.byte	0x02, 0x09, 0x01, 0x00, 0x02, 0x02, 0x04, 0x00, 0x02, 0x05, 0x05, 0x00, 0x03, 0x07, 0x01, 0x01
        /*0010*/ 	.byte	0x02, 0x03, 0x01, 0x00, 0x02, 0x06, 0x01, 0x00, 0x04, 0x0b, 0x08, 0x00, 0x00, 0x00, 0x00, 0x00
        /*0020*/ 	.byte	0x00, 0x00, 0x00, 0x00


//--------------------- .nv.info._ZN7cutlass13device_kernelINS_4gemm6kernel13GemmUniversalIN4cute5tupleIJiiiiEEENS1_10collective13CollectiveMmaINS1_37MainloopSm90TmaGmmaWarpSpecializedFP8ILi14ENS5_IJNS4_1CILi1EEESB_SB_EEENS1_35KernelTmaWarpSpecializedCooperativeEEENS5_IJNSA_ILi384EEENSA_ILi112EEENSA_ILi32EEEEEENS_12float_e4m3_tENS5_IJlSB_lEEESJ_SK_NS4_8TiledMMAINS4_8MMA_AtomIJNS4_4SM904GMMA30MMA_64x16x32_F32E4M3E4M3_SS_TNILNSO_7ScaleInE1ELSQ_1EEEEEENS4_6LayoutINS5_IJNSA_ILi2EEESB_SB_EEENS5_IJSB_NSA_ILi0EEESW_EEEEENS5_IJNS4_10UnderscoreESZ_SZ_EEEEENS4_13SM90_TMA_LOADENS4_14ComposedLayoutINS4_7SwizzleILi1ELi4ELi3EEENS4_18smem_ptr_flag_bitsILi8EEENST_INS5_IJNSA_ILi8EEESH_EEENS5_IJSH_SB_EEEEEEEvNS4_8identityES12_S1C_vS1D_EENS_8epilogue10collective6detail29Sm90TmaWarpSpecializedAdapterINS1G_15DefaultEpilogueISJ_SK_SK_NS1F_6thread17LinearCombinationISJ_Li1EffLNS1K_9ScaleType4KindE0ELNS_15FloatRoundStyleE2ESJ_EENS1_15EpilogueDefaultEEEEEvvEEEEvNT_6ParamsE --------------------------
	.section	.nv.info._ZN7cutlass13device_kernelINS_4gemm6kernel13GemmUniversalIN4cute5tupleIJiiiiEEENS1_10collective13CollectiveMmaINS1_37MainloopSm90TmaGmmaWarpSpecializedFP8ILi14ENS5_IJNS4_1CILi1EEESB_SB_EEENS1_35KernelTmaWarpSpecializedCooperativeEEENS5_IJNSA_ILi384EEENSA_ILi112EEENSA_ILi32EEEEEENS_12float_e4m3_tENS5_IJlSB_lEEESJ_SK_NS4_8TiledMMAINS4_8MMA_AtomIJNS4_4SM904GMMA30MMA_64x16x32_F32E4M3E4M3_SS_TNILNSO_7ScaleInE1ELSQ_1EEEEEENS4_6LayoutINS5_IJNSA_ILi2EEESB_SB_EEENS5_IJSB_NSA_ILi0EEESW_EEEEENS5_IJNS4_10UnderscoreESZ_SZ_EEEEENS4_13SM90_TMA_LOADENS4_14ComposedLayoutINS4_7SwizzleILi1ELi4ELi3EEENS4_18smem_ptr_flag_bitsILi8EEENST_INS5_IJNSA_ILi8EEESH_EEENS5_IJSH_SB_EEEEEEEvNS4_8identityES12_S1C_vS1D_EENS_8epilogue10collective6detail29Sm90TmaWarpSpecializedAdapterINS1G_15DefaultEpilogueISJ_SK_SK_NS1F_6thread17LinearCombinationISJ_Li1EffLNS1K_9ScaleType4KindE0ELNS_15FloatRoundStyleE2ESJ_EENS1_15EpilogueDefaultEEEEEvvEEEEvNT_6ParamsE,"",@"SHT_CUDA_INFO"
	.sectionflags	@""
	.align	4


	//----- nvinfo : EIATTR_CUDA_API_VERSION
	.align		4
        /*0000*/ 	.byte	0x04, 0x37
        /*0002*/ 	.short	(.L_18 - .L_17)
.L_17:
        /*0004*/ 	.word	0x00000082


	//----- nvinfo : EIATTR_KPARAM_INFO
	.align		4
.L_18:
        /*0008*/ 	.byte	0x04, 0x17
        /*000a*/ 	.short	(.L_20 - .L_19)
.L_19:
        /*000c*/ 	.word	0x00000000
        /*0010*/ 	.short	0x0000
        /*0012*/ 	.short	0x0070
        /*0014*/ 	.byte	0x00, 0xf0, 0x01, 0x10


	//----- nvinfo : EIATTR_SPARSE_MMA_MASK
	.align		4
.L_20:
        /*0018*/ 	.byte	0x03, 0x50
        /*001a*/ 	.short	0x0000


	//----- nvinfo : EIATTR_MAXREG_COUNT
	.align		4
        /*001c*/ 	.byte	0x03, 0x1b
        /*001e*/ 	.short	0x00a8


	//----- nvinfo : EIATTR_NUM_BARRIERS
	.align		4
        /*0020*/ 	.byte	0x02, 0x4c
        /*0022*/ 	.byte	0x01
	.zero		1


	//----- nvinfo : EIATTR_ANNOTATIONS
	.align		4
        /*0024*/ 	.byte	0x04, 0x55
        /*0026*/ 	.short	(.L_22 - .L_21)


	//   ....[0]....
.L_21:
        /*0028*/ 	.word	0x00000001
        /*002c*/ 	.byte	0x20, 0x07, 0x00, 0x00, 0x01, 0x00, 0x00, 0x00, 0x40, 0x07, 0x00, 0x00, 0x01, 0x00, 0x00, 0x00
        /* <DEDUP_REMOVED lines=594> */
        /*255c*/ 	.byte	0x40, 0xd0, 0x01, 0x00


	//----- nvinfo : EIATTR_MERCURY_ISA_VERSION
	.align		4
.L_22:
        /*2560*/ 	.byte	0x03, 0x5f
        /*2562*/ 	.short	0x0101


	//----- nvinfo : EIATTR_INT_WARP_WIDE_INSTR_OFFSETS
	.align		4
        /*2564*/ 	.byte	0x04, 0x31
        /*2566*/ 	.short	(.L_24 - .L_23)


	//   ....[0]....
.L_23:
        /*2568*/ 	.word	0x00000600


	//   ....[1]....
        /*256c*/ 	.word	0x00000620


	//   ....[2]....
        /*2570*/ 	.word	0x00000730


	//----- nvinfo : EIATTR_COOP_GROUP_MASK_REGIDS
	.align		4
.L_24:
        /*2574*/ 	.byte	0x04, 0x29
        /*2576*/ 	.short	(.L_26 - .L_25)


	//   ....[0]....
.L_25:
        /*2578*/ 	.word	0xffffffff


	//   ....[1]....
        /*257c*/ 	.word	0xffffffff


	//   ....[2]....
        /*2580*/ 	.word	0xffffffff


	//   ....[3]....
        /*2584*/ 	.word	0xffffffff


	//   ....[4]....
        /*2588*/ 	.word	0xffffffff


	//----- nvinfo : EIATTR_COOP_GROUP_INSTR_OFFSETS
	.align		4
.L_26:
        /*258c*/ 	.byte	0x04, 0x28
        /*258e*/ 	.short	(.L_28 - .L_27)


	//   ....[0]....
.L_27:
        /*2590*/ 	.word	0x00000070


	//   ....[1]....
        /*2594*/ 	.word	0x00000080


	//   ....[2]....
        /*2598*/ 	.word	0x000001a0


	//   ....[3]....
        /*259c*/ 	.word	0x00000530


	//   ....[4]....
        /*25a0*/ 	.word	0x00001e50


	//----- nvinfo : EIATTR_REG_RECONFIG
	.align		4
.L_28:
        /*25a4*/ 	.byte	0x01, 0x54
	.zero		2


	//----- nvinfo : EIATTR_MBARRIER_INSTR_OFFSETS
	.align		4
        /*25a8*/ 	.byte	0x04, 0x39
        /*25aa*/ 	.short	(.L_30 - .L_29)


	//   ....[0]....
.L_29:
        /*25ac*/ 	.word	0x00000340
        /*25b0*/ 	.word	0x000000ff
        /*25b4*/ 	.word	0x00000000
        /*25b8*/ 	.short	0x0100
        /*25ba*/ 	.byte	0x0a
	.zero		1


	//   ....[1]....
        /*25bc*/ 	.word	0x00000350
        /*25c0*/ 	.word	0x000000ff
        /*25c4*/ 	.word	0x00000070
        /*25c8*/ 	.short	0x0100
        /*25ca*/ 	.byte	0x0a
	.zero		1


	//   ....[2]....
        /*25cc*/ 	.word	0x00000360
        /*25d0*/ 	.word	0x000000ff
        /*25d4*/ 	.word	0x00000008
        /*25d8*/ 	.short	0x0100
        /*25da*/ 	.byte	0x0a
	.zero		1


	//   ....[3]....
        /*25dc*/ 	.word	0x00000370
        /*25e0*/ 	.word	0x000000ff
        /*25e4*/ 	.word	0x00000078
        /*25e8*/ 	.short	0x0100
        /*25ea*/ 	.byte	0x0a
	.zero		1


	//   ....[4]....
        /*25ec*/ 	.word	0x00000380
        /*25f0*/ 	.word	0x000000ff
        /*25f4*/ 	.word	0x00000010
        /*25f8*/ 	.short	0x0100
        /*25fa*/ 	.byte	0x0a
	.zero		1


	//   ....[5]....
        /*25fc*/ 	.word	0x00000390
        /*2600*/ 	.word	0x000000ff
        /*2604*/ 	.word	0x00000080
        /*2608*/ 	.short	0x0100
        /*260a*/ 	.byte	0x0a
	.zero		1


	//   ....[6]....
        /*260c*/ 	.word	0x000003a0
        /*2610*/ 	.word	0x000000ff
        /*2614*/ 	.word	0x00000018
        /*2618*/ 	.short	0x0100
        /*261a*/ 	.byte	0x0a
	.zero		1


	//   ....[7]....
        /*261c*/ 	.word	0x000003b0
        /*2620*/ 	.word	0x000000ff
        /*2624*/ 	.word	0x00000088
        /*2628*/ 	.short	0x0100
        /*262a*/ 	.byte	0x0a
	.zero		1


	//   ....[8]....
        /*262c*/ 	.word	0x000003c0
        /*2630*/ 	.word	0x000000ff
        /*2634*/ 	.word	0x00000020
        /*2638*/ 	.short	0x0100
        /*263a*/ 	.byte	0x0a
	.zero		1


	//   ....[9]....
        /*263c*/ 	.word	0x000003d0
        /*2640*/ 	.word	0x000000ff
        /*2644*/ 	.word	0x00000090
        /*2648*/ 	.short	0x0100
        /*264a*/ 	.byte	0x0a
	.zero		1


	//   ....[10]....
        /*264c*/ 	.word	0x000003e0
        /*2650*/ 	.word	0x000000ff
        /*2654*/ 	.word	0x00000028
        /*2658*/ 	.short	0x0100
        /*265a*/ 	.byte	0x0a
	.zero		1


	//   ....[11]....
        /*265c*/ 	.word	0x000003f0
        /*2660*/ 	.word	0x000000ff
        /*2664*/ 	.word	0x00000098
        /*2668*/ 	.short	0x0100
        /*266a*/ 	.byte	0x0a
	.zero		1


	//   ....[12]....
        /*266c*/ 	.word	0x00000400
        /*2670*/ 	.word	0x000000ff
        /*2674*/ 	.word	0x00000030
        /*2678*/ 	.short	0x0100
        /*267a*/ 	.byte	0x0a
	.zero		1


	//   ....[13]....
        /*267c*/ 	.word	0x00000410
        /*2680*/ 	.word	0x000000ff
        /*2684*/ 	.word	0x000000a0
        /*2688*/ 	.short	0x0100
        /*268a*/ 	.byte	0x0a
	.zero		1


	//   ....[14]....
        /*268c*/ 	.word	0x00000420
        /*2690*/ 	.word	0x000000ff
        /*2694*/ 	.word	0x00000038
        /*2698*/ 	.short	0x0100
        /*269a*/ 	.byte	0x0a
	.zero		1


	//   ....[15]....
        /*269c*/ 	.word	0x00000430
        /*26a0*/ 	.word	0x000000ff
        /*26a4*/ 	.word	0x000000a8
        /*26a8*/ 	.short	0x0100
        /*26aa*/ 	.byte	0x0a
	.zero		1


	//   ....[16]....
        /*26ac*/ 	.word	0x00000440
        /*26b0*/ 	.word	0x000000ff
        /*26b4*/ 	.word	0x00000040
        /*26b8*/ 	.short	0x0100
        /*26ba*/ 	.byte	0x0a
	.zero		1


	//   ....[17]....
        /*26bc*/ 	.word	0x00000450
        /*26c0*/ 	.word	0x000000ff
        /*26c4*/ 	.word	0x000000b0
        /*26c8*/ 	.short	0x0100
        /*26ca*/ 	.byte	0x0a
	.zero		1


	//   ....[18]....
        /*26cc*/ 	.word	0x00000460
        /*26d0*/ 	.word	0x000000ff
        /*26d4*/ 	.word	0x00000048
        /*26d8*/ 	.short	0x0100
        /*26da*/ 	.byte	0x0a
	.zero		1


	//   ....[19]....
        /*26dc*/ 	.word	0x00000470
        /*26e0*/ 	.word	0x000000ff
        /*26e4*/ 	.word	0x000000b8
        /*26e8*/ 	.short	0x0100
        /*26ea*/ 	.byte	0x0a
	.zero		1


	//   ....[20]....
        /*26ec*/ 	.word	0x00000480
        /*26f0*/ 	.word	0x000000ff
        /*26f4*/ 	.word	0x00000050
        /*26f8*/ 	.short	0x0100
        /*26fa*/ 	.byte	0x0a
	.zero		1


	//   ....[21]....
        /*26fc*/ 	.word	0x00000490
        /*2700*/ 	.word	0x000000ff
        /*2704*/ 	.word	0x000000c0
        /*2708*/ 	.short	0x0100
        /*270a*/ 	.byte	0x0a
	.zero		1


	//   ....[22]....
        /*270c*/ 	.word	0x000004a0
        /*2710*/ 	.word	0x000000ff
        /*2714*/ 	.word	0x00000058
        /*2718*/ 	.short	0x0100
        /*271a*/ 	.byte	0x0a
	.zero		1


	//   ....[23]....
        /*271c*/ 	.word	0x000004b0
        /*2720*/ 	.word	0x000000ff
        /*2724*/ 	.word	0x000000c8
        /*2728*/ 	.short	0x0100
        /*272a*/ 	.byte	0x0a
	.zero		1


	//   ....[24]....
        /*272c*/ 	.word	0x000004c0
        /*2730*/ 	.word	0x000000ff
        /*2734*/ 	.word	0x00000060
        /*2738*/ 	.short	0x0100
        /*273a*/ 	.byte	0x0a
	.zero		1


	//   ....[25]....
        /*273c*/ 	.word	0x000004d0
        /*2740*/ 	.word	0x000000ff
        /*2744*/ 	.word	0x000000d0
        /*2748*/ 	.short	0x0100
        /*274a*/ 	.byte	0x0a
	.zero		1


	//   ....[26]....
        /*274c*/ 	.word	0x000004e0
        /*2750*/ 	.word	0x000000ff
        /*2754*/ 	.word	0x00000068
        /*2758*/ 	.short	0x0100
        /*275a*/ 	.byte	0x0a
	.zero		1


	//   ....[27]....
        /*275c*/ 	.word	0x000004f0
        /*2760*/ 	.word	0x000000ff
        /*2764*/ 	.word	0x000000d8
        /*2768*/ 	.short	0x0100
        /*276a*/ 	.byte	0x0a
	.zero		1


	//   ....[28]....
        /*276c*/ 	.word	0x00000760
        /*2770*/ 	.word	0x000000ff
        /*2774*/ 	.word	0x000000f0
        /*2778*/ 	.short	0x0100
        /*277a*/ 	.byte	0x08
	.zero		1


	//   ....[29]....
        /*277c*/ 	.word	0x00000770
        /*2780*/ 	.word	0x000000ff
        /*2784*/ 	.word	0x000000f8
        /*2788*/ 	.short	0x0100
        /*278a*/ 	.byte	0x08
	.zero		1


	//   ....[30]....
        /*278c*/ 	.word	0x00002250
        /*2790*/ 	.word	0x000000ff
        /*2794*/ 	.word	0x00000000
        /*2798*/ 	.short	0x010a
        /*279a*/ 	.byte	0x0c
	.zero		1


	//   ....[31]....
        /*279c*/ 	.word	0x000022b0
        /*27a0*/ 	.word	0x000000ff
        /*27a4*/ 	.word	0x00000000
        /*27a8*/ 	.short	0x010a
        /*27aa*/ 	.byte	0x0c
	.zero		1


	//   ....[32]....
        /*27ac*/ 	.word	0x00004510
        /*27b0*/ 	.word	0x000000ff
        /*27b4*/ 	.word	0x00000000
        /*27b8*/ 	.short	0x010a
        /*27ba*/ 	.byte	0x0e
	.zero		1


	//   ....[33]....
        /*27bc*/ 	.word	0x00004550
        /*27c0*/ 	.word	0x000000ff
        /*27c4*/ 	.word	0x00000000
        /*27c8*/ 	.short	0x010a
        /*27ca*/ 	.byte	0x0e
	.zero		1


	//   ....[34]....
        /*27cc*/ 	.word	0x00006760
        /*27d0*/ 	.word	0x000000ff
        /*27d4*/ 	.word	0x00000000
        /*27d8*/ 	.short	0x0101
        /*27da*/ 	.byte	0x0d
	.zero		1


	//   ....[35]....
        /*27dc*/ 	.word	0x00008710
        /*27e0*/ 	.word	0x000000ff
        /*27e4*/ 	.word	0x00000000
        /*27e8*/ 	.short	0x0101
        /*27ea*/ 	.byte	0x06
	.zero		1


	//   ....[36]....
        /*27ec*/ 	.word	0x0001bca0
        /*27f0*/ 	.word	0x0000000e
        /*27f4*/ 	.word	0x00000070
        /*27f8*/ 	.short	0x010a
        /*27fa*/ 	.byte	0x3f
	.zero		1


	//   ....[37]....
        /*27fc*/ 	.word	0x0001c040
        /*2800*/ 	.word	0x00000004
        /*2804*/ 	.word	0x000000f8
        /*2808*/ 	.short	0x0101
        /*280a*/ 	.byte	0x3f
	.zero		1


	//   ....[38]....
        /*280c*/ 	.word	0x0001c7f0
        /*2810*/ 	.word	0x00000007
        /*2814*/ 	.word	0x00000000
        /*2818*/ 	.short	0x010a
        /*281a*/ 	.byte	0x3f
	.zero		1


	//   ....[39]....
        /*281c*/ 	.word	0x0001c870
        /*2820*/ 	.word	0x00000009
        /*2824*/ 	.word	0x00000000
        /*2828*/ 	.short	0x010a
        /*282a*/ 	.byte	0x3f
	.zero		1


	//   ....[40]....
        /*282c*/ 	.word	0x0001c900
        /*2830*/ 	.word	0x00000006
        /*2834*/ 	.word	0x00000000
        /*2838*/ 	.short	0x010a
        /*283a*/ 	.byte	0x3f
	.zero		1


	//   ....[41]....
        /*283c*/ 	.word	0x0001c990
        /*2840*/ 	.word	0x00000009
        /*2844*/ 	.word	0x00000000
        /*2848*/ 	.short	0x010a
        /*284a*/ 	.byte	0x3f
	.zero		1


	//   ....[42]....
        /*284c*/ 	.word	0x0001ca20
        /*2850*/ 	.word	0x00000006
        /*2854*/ 	.word	0x00000000
        /*2858*/ 	.short	0x010a
        /*285a*/ 	.byte	0x3f
	.zero		1


	//   ....[43]....
        /*285c*/ 	.word	0x0001cab0
        /*2860*/ 	.word	0x00000009
        /*2864*/ 	.word	0x00000000
        /*2868*/ 	.short	0x010a
        /*286a*/ 	.byte	0x3f
	.zero		1


	//   ....[44]....
        /*286c*/ 	.word	0x0001cb40
        /*2870*/ 	.word	0x00000006
        /*2874*/ 	.word	0x00000000
        /*2878*/ 	.short	0x010a
        /*287a*/ 	.byte	0x3f
	.zero		1


	//   ....[45]....
        /*287c*/ 	.word	0x0001cbd0
        /*2880*/ 	.word	0x00000009
        /*2884*/ 	.word	0x00000000
        /*2888*/ 	.short	0x010a
        /*288a*/ 	.byte	0x3f
	.zero		1


	//   ....[46]....
        /*288c*/ 	.word	0x0001cc60
        /*2890*/ 	.word	0x00000006
        /*2894*/ 	.word	0x00000000
        /*2898*/ 	.short	0x010a
        /*289a*/ 	.byte	0x3f
	.zero		1


	//   ....[47]....
        /*289c*/ 	.word	0x0001ccf0
        /*28a0*/ 	.word	0x00000009
        /*28a4*/ 	.word	0x00000000
        /*28a8*/ 	.short	0x010a
        /*28aa*/ 	.byte	0x3f
	.zero		1


	//   ....[48]....
        /*28ac*/ 	.word	0x0001cd80
        /*28b0*/ 	.word	0x00000006
        /*28b4*/ 	.word	0x00000000
        /*28b8*/ 	.short	0x010a
        /*28ba*/ 	.byte	0x3f
	.zero		1


	//   ....[49]....
        /*28bc*/ 	.word	0x0001ce10
        /*28c0*/ 	.word	0x00000009
        /*28c4*/ 	.word	0x00000000
        /*28c8*/ 	.short	0x010a
        /*28ca*/ 	.byte	0x3f
	.zero		1


	//   ....[50]....
        /*28cc*/ 	.word	0x0001cea0
        /*28d0*/ 	.word	0x00000006
        /*28d4*/ 	.word	0x00000000
        /*28d8*/ 	.short	0x010a
        /*28da*/ 	.byte	0x3f
	.zero		1


	//   ....[51]....
        /*28dc*/ 	.word	0x0001cf30
        /*28e0*/ 	.word	0x00000003
        /*28e4*/ 	.word	0x00000000
        /*28e8*/ 	.short	0x010a
        /*28ea*/ 	.byte	0x3f
	.zero		1


	//   ....[52]....
        /*28ec*/ 	.word	0x0001cfa0
        /*28f0*/ 	.word	0x00000009
        /*28f4*/ 	.word	0x00000000
        /*28f8*/ 	.short	0x010a
        /*28fa*/ 	.byte	0x3f
	.zero		1


	//   ....[53]....
        /*28fc*/ 	.word	0x0001d010
        /*2900*/ 	.word	0x00000000
        /*2904*/ 	.word	0x00000000
        /*2908*/ 	.short	0x010a
        /*290a*/ 	.byte	0x3f
	.zero		1


	//   ....[54]....
        /*290c*/ 	.word	0x0001d0f0
        /*2910*/ 	.word	0x0000000e
        /*2914*/ 	.word	0x00000070
        /*2918*/ 	.short	0x010a
        /*291a*/ 	.byte	0x3f
	.zero		1


	//   ....[55]....
        /*291c*/ 	.word	0x0001d1d0
        /*2920*/ 	.word	0x00000007
        /*2924*/ 	.word	0x00000000
        /*2928*/ 	.short	0x010a
        /*292a*/ 	.byte	0x3f
	.zero		1


	//   ....[56]....
        /*292c*/ 	.word	0x0001d220
        /*2930*/ 	.word	0x00000009
        /*2934*/ 	.word	0x00000000
        /*2938*/ 	.short	0x010a
        /*293a*/ 	.byte	0x3f
	.zero		1


	//   ....[57]....
        /*293c*/ 	.word	0x0001d270
        /*2940*/ 	.word	0x00000006
        /*2944*/ 	.word	0x00000000
        /*2948*/ 	.short	0x010a
        /*294a*/ 	.byte	0x3f
	.zero		1


	//   ....[58]....
        /*294c*/ 	.word	0x0001d2c0
        /*2950*/ 	.word	0x00000009
        /*2954*/ 	.word	0x00000000
        /*2958*/ 	.short	0x010a
        /*295a*/ 	.byte	0x3f
	.zero		1


	//   ....[59]....
        /*295c*/ 	.word	0x0001d310
        /*2960*/ 	.word	0x00000006
        /*2964*/ 	.word	0x00000000
        /*2968*/ 	.short	0x010a
        /*296a*/ 	.byte	0x3f
	.zero		1


	//   ....[60]....
        /*296c*/ 	.word	0x0001d360
        /*2970*/ 	.word	0x00000009
        /*2974*/ 	.word	0x00000000
        /*2978*/ 	.short	0x010a
        /*297a*/ 	.byte	0x3f
	.zero		1


	//   ....[61]....
        /*297c*/ 	.word	0x0001d3b0
        /*2980*/ 	.word	0x00000006
        /*2984*/ 	.word	0x00000000
        /*2988*/ 	.short	0x010a
        /*298a*/ 	.byte	0x3f
	.zero		1


	//   ....[62]....
        /*298c*/ 	.word	0x0001d400
        /*2990*/ 	.word	0x00000009
        /*2994*/ 	.word	0x00000000
        /*2998*/ 	.short	0x010a
        /*299a*/ 	.byte	0x3f
	.zero		1


	//   ....[63]....
        /*299c*/ 	.word	0x0001d450
        /*29a0*/ 	.word	0x00000006
        /*29a4*/ 	.word	0x00000000
        /*29a8*/ 	.short	0x010a
        /*29aa*/ 	.byte	0x3f
	.zero		1


	//   ....[64]....
        /*29ac*/ 	.word	0x0001d4a0
        /*29b0*/ 	.word	0x00000009
        /*29b4*/ 	.word	0x00000000
        /*29b8*/ 	.short	0x010a
        /*29ba*/ 	.byte	0x3f
	.zero		1


	//   ....[65]....
        /*29bc*/ 	.word	0x0001d4f0
        /*29c0*/ 	.word	0x00000006
        /*29c4*/ 	.word	0x00000000
        /*29c8*/ 	.short	0x010a
        /*29ca*/ 	.byte	0x3f
	.zero		1


	//   ....[66]....
        /*29cc*/ 	.word	0x0001d540
        /*29d0*/ 	.word	0x00000009
        /*29d4*/ 	.word	0x00000000
        /*29d8*/ 	.short	0x010a
        /*29da*/ 	.byte	0x3f
	.zero		1


	//   ....[67]....
        /*29dc*/ 	.word	0x0001d590
        /*29e0*/ 	.word	0x00000006
        /*29e4*/ 	.word	0x00000000
        /*29e8*/ 	.short	0x010a
        /*29ea*/ 	.byte	0x3f
	.zero		1


	//----- nvinfo : EIATTR_NUM_MBARRIERS
	.align		4
.L_30:
        /*29ec*/ 	.byte	0x03, 0x38
        /*29ee*/ 	.short	0x001e


	//----- nvinfo : EIATTR_EXIT_INSTR_OFFSETS
	.align		4
        /*29f0*/ 	.byte	0x04, 0x1c
        /*29f2*/ 	.short	(.L_32 - .L_31)


	//   ....[0]....
.L_31:
        /*29f4*/ 	.word	0x000007d0


	//   ....[1]....
        /*29f8*/ 	.word	0x00001130


	//   ....[2]....
        /*29fc*/ 	.word	0x0001b2a0


	//   ....[3]....
        /*2a00*/ 	.word	0x0001b930


	//   ....[4]....
        /*2a04*/ 	.word	0x0001cf80


	//----- nvinfo : EIATTR_MAX_THREADS
	.align		4
.L_32:
        /*2a08*/ 	.byte	0x04, 0x05
        /*2a0a*/ 	.short	(.L_34 - .L_33)
.L_33:
        /*2a0c*/ 	.word	0x00000180
        /*2a10*/ 	.word	0x00000001
        /*2a14*/ 	.word	0x00000001


	//----- nvinfo : EIATTR_CRS_STACK_SIZE
	.align		4
.L_34:
        /*2a18*/ 	.byte	0x04, 0x1e
        /*2a1a*/ 	.short	(.L_36 - .L_35)
.L_35:
        /*2a1c*/ 	.word	0x00000000


	//----- nvinfo : EIATTR_CBANK_PARAM_SIZE
	.align		4
.L_36:
        /*2a20*/ 	.byte	0x03, 0x19
        /*2a22*/ 	.short	0x0470


	//----- nvinfo : EIATTR_PARAM_CBANK
	.align		4
        /*2a24*/ 	.byte	0x04, 0x0a
        /*2a26*/ 	.short	(.L_38 - .L_37)
	.align		4
.L_37:
        /*2a28*/ 	.word	index@(.nv.constant0._ZN7cutlass13device_kernelINS_4gemm6kernel13GemmUniversalIN4cute5tupleIJiiiiEEENS1_10collective13CollectiveMmaINS1_37MainloopSm90TmaGmmaWarpSpecializedFP8ILi14ENS5_IJNS4_1CILi1EEESB_SB_EEENS1_35KernelTmaWarpSpecializedCooperativeEEENS5_IJNSA_ILi384EEENSA_ILi112EEENSA_ILi32EEEEEENS_12float_e4m3_tENS5_IJlSB_lEEESJ_SK_NS4_8TiledMMAINS4_8MMA_AtomIJNS4_4SM904GMMA30MMA_64x16x32_F32E4M3E4M3_SS_TNILNSO_7ScaleInE1ELSQ_1EEEEEENS4_6LayoutINS5_IJNSA_ILi2EEESB_SB_EEENS5_IJSB_NSA_ILi0EEESW_EEEEENS5_IJNS4_10UnderscoreESZ_SZ_EEEEENS4_13SM90_TMA_LOADENS4_14ComposedLayoutINS4_7SwizzleILi1ELi4ELi3EEENS4_18smem_ptr_flag_bitsILi8EEENST_INS5_IJNSA_ILi8EEESH_EEENS5_IJSH_SB_EEEEEEEvNS4_8identityES12_S1C_vS1D_EENS_8epilogue10collective6detail29Sm90TmaWarpSpecializedAdapterINS1G_15DefaultEpilogueISJ_SK_SK_NS1F_6thread17LinearCombinationISJ_Li1EffLNS1K_9ScaleType4KindE0ELNS_15FloatRoundStyleE2ESJ_EENS1_15EpilogueDefaultEEEEEvvEEEEvNT_6ParamsE)
        /*2a2c*/ 	.short	0x0210
        /*2a2e*/ 	.short	0x0470


	//----- nvinfo : EIATTR_SW_WAR
	.align		4
.L_38:
        /*2a30*/ 	.byte	0x04, 0x36
        /*2a32*/ 	.short	(.L_40 - .L_39)
.L_39:
        /*2a34*/ 	.word	0x00000008
.L_40:


//--------------------- .nv.callgraph             --------------------------
	.section	.nv.callgraph,"",@"SHT_CUDA_CALLGRAPH"
	.align	4
	.sectionentsize	8
	.align		4
        /*0000*/ 	.word	0x00000000
	.align		4
        /*0004*/ 	.word	0xffffffff
	.align		4
        /*0008*/ 	.word	0x00000000
	.align		4
        /*000c*/ 	.word	0xfffffffe
	.align		4
        /*0010*/ 	.word	0x00000000
	.align		4
        /*0014*/ 	.word	0xfffffffd
	.align		4
        /*0018*/ 	.word	0x00000000
	.align		4
        /*001c*/ 	.word	0xfffffffc


//--------------------- .nv.constant4             --------------------------
	.section	.nv.constant4,"a",@progbits
	.align	8
	.align		8
.nv.constant4:
        /*0000*/ 	.dword	_ZN40_INTERNAL_8e331a46_4_k_cu_5201c58b_139394cuda3std3__45__cpo5beginE
	.align		8
        /*0008*/ 	.dword	_ZN40_INTERNAL_8e331a46_4_k_cu_5201c58b_139394cuda3std3__45__cpo3endE
	.align		8
        /*0010*/ 	.dword	_ZN40_INTERNAL_8e331a46_4_k_cu_5201c58b_139394cuda3std3__45__cpo6cbeginE
	.align		8
        /*0018*/ 	.dword	_ZN40_INTERNAL_8e331a46_4_k_cu_5201c58b_139394cuda3std3__45__cpo4cendE
	.align		8
        /*0020*/ 	.dword	_ZN40_INTERNAL_8e331a46_4_k_cu_5201c58b_139394cuda3std3__442_GLOBAL__N__8e331a46_4_k_cu_5201c58b_139396ignoreE
	.align		8
        /*0028*/ 	.dword	_ZN40_INTERNAL_8e331a46_4_k_cu_5201c58b_139394cuda3std3__419piecewise_constructE
	.align		8
        /*0030*/ 	.dword	_ZN40_INTERNAL_8e331a46_4_k_cu_5201c58b_139394cuda3std3__48in_placeE
	.align		8
        /*0038*/ 	.dword	_ZN40_INTERNAL_8e331a46_4_k_cu_5201c58b_139394cuda3std6ranges3__45__cpo4swapE
	.align		8
        /*0040*/ 	.dword	_ZN40_INTERNAL_8e331a46_4_k_cu_5201c58b_139394cuda3std6ranges3__45__cpo9iter_moveE
	.align		8
        /*0048*/ 	.dword	_ZN40_INTERNAL_8e331a46_4_k_cu_5201c58b_139394cute7productE
	.align		8
        /*0050*/ 	.dword	_ZN40_INTERNAL_8e331a46_4_k_cu_5201c58b_139394cute1_E


//--------------------- .text._ZN7cutlass13device_kernelINS_4gemm6kernel13GemmUniversalIN4cute5tupleIJiiiiEEENS1_10collective13CollectiveMmaINS1_37MainloopSm90TmaGmmaWarpSpecializedFP8ILi14ENS5_IJNS4_1CILi1EEESB_SB_EEENS1_35KernelTmaWarpSpecializedCooperativeEEENS5_IJNSA_ILi384EEENSA_ILi112EEENSA_ILi32EEEEEENS_12float_e4m3_tENS5_IJlSB_lEEESJ_SK_NS4_8TiledMMAINS4_8MMA_AtomIJNS4_4SM904GMMA30MMA_64x16x32_F32E4M3E4M3_SS_TNILNSO_7ScaleInE1ELSQ_1EEEEEENS4_6LayoutINS5_IJNSA_ILi2EEESB_SB_EEENS5_IJSB_NSA_ILi0EEESW_EEEEENS5_IJNS4_10UnderscoreESZ_SZ_EEEEENS4_13SM90_TMA_LOADENS4_14ComposedLayoutINS4_7SwizzleILi1ELi4ELi3EEENS4_18smem_ptr_flag_bitsILi8EEENST_INS5_IJNSA_ILi8EEESH_EEENS5_IJSH_SB_EEEEEEEvNS4_8identityES12_S1C_vS1D_EENS_8epilogue10collective6detail29Sm90TmaWarpSpecializedAdapterINS1G_15DefaultEpilogueISJ_SK_SK_NS1F_6thread17LinearCombinationISJ_Li1EffLNS1K_9ScaleType4KindE0ELNS_15FloatRoundStyleE2ESJ_EENS1_15EpilogueDefaultEEEEEvvEEEEvNT_6ParamsE --------------------------
	.section	.text._ZN7cutlass13device_kernelINS_4gemm6kernel13GemmUniversalIN4cute5tupleIJiiiiEEENS1_10collective13CollectiveMmaINS1_37MainloopSm90TmaGmmaWarpSpecializedFP8ILi14ENS5_IJNS4_1CILi1EEESB_SB_EEENS1_35KernelTmaWarpSpecializedCooperativeEEENS5_IJNSA_ILi384EEENSA_ILi112EEENSA_ILi32EEEEEENS_12float_e4m3_tENS5_IJlSB_lEEESJ_SK_NS4_8TiledMMAINS4_8MMA_AtomIJNS4_4SM904GMMA30MMA_64x16x32_F32E4M3E4M3_SS_TNILNSO_7ScaleInE1ELSQ_1EEEEEENS4_6LayoutINS5_IJNSA_ILi2EEESB_SB_EEENS5_IJSB_NSA_ILi0EEESW_EEEEENS5_IJNS4_10UnderscoreESZ_SZ_EEEEENS4_13SM90_TMA_LOADENS4_14ComposedLayoutINS4_7SwizzleILi1ELi4ELi3EEENS4_18smem_ptr_flag_bitsILi8EEENST_INS5_IJNSA_ILi8EEESH_EEENS5_IJSH_SB_EEEEEEEvNS4_8identityES12_S1C_vS1D_EENS_8epilogue10collective6detail29Sm90TmaWarpSpecializedAdapterINS1G_15DefaultEpilogueISJ_SK_SK_NS1F_6thread17LinearCombinationISJ_Li1EffLNS1K_9ScaleType4KindE0ELNS_15FloatRoundStyleE2ESJ_EENS1_15EpilogueDefaultEEEEEvvEEEEvNT_6ParamsE,"ax",@progbits
	.align	128
.text._ZN7cutlass13device_kernelINS_4gemm6kernel13GemmUniversalIN4cute5tupleIJiiiiEEENS1_10collective13CollectiveMmaINS1_37MainloopSm90TmaGmmaWarpSpecializedFP8ILi14ENS5_IJNS4_1CILi1EEESB_SB_EEENS1_35KernelTmaWarpSpecializedCooperativeEEENS5_IJNSA_ILi384EEENSA_ILi112EEENSA_ILi32EEEEEENS_12float_e4m3_tENS5_IJlSB_lEEESJ_SK_NS4_8TiledMMAINS4_8MMA_AtomIJNS4_4SM904GMMA30MMA_64x16x32_F32E4M3E4M3_SS_TNILNSO_7ScaleInE1ELSQ_1EEEEEENS4_6LayoutINS5_IJNSA_ILi2EEESB_SB_EEENS5_IJSB_NSA_ILi0EEESW_EEEEENS5_IJNS4_10UnderscoreESZ_SZ_EEEEENS4_13SM90_TMA_LOADENS4_14ComposedLayoutINS4_7SwizzleILi1ELi4ELi3EEENS4_18smem_ptr_flag_bitsILi8EEENST_INS5_IJNSA_ILi8EEESH_EEENS5_IJSH_SB_EEEEEEEvNS4_8identityES12_S1C_vS1D_EENS_8epilogue10collective6detail29Sm90TmaWarpSpecializedAdapterINS1G_15DefaultEpilogueISJ_SK_SK_NS1F_6thread17LinearCombinationISJ_Li1EffLNS1K_9ScaleType4KindE0ELNS_15FloatRoundStyleE2ESJ_EENS1_15EpilogueDefaultEEEEEvvEEEEvNT_6ParamsE:
        .type           _ZN7cutlass13device_kernelINS_4gemm6kernel13GemmUniversalIN4cute5tupleIJiiiiEEENS1_10collective13CollectiveMmaINS1_37MainloopSm90TmaGmmaWarpSpecializedFP8ILi14ENS5_IJNS4_1CILi1EEESB_SB_EEENS1_35KernelTmaWarpSpecializedCooperativeEEENS5_IJNSA_ILi384EEENSA_ILi112EEENSA_ILi32EEEEEENS_12float_e4m3_tENS5_IJlSB_lEEESJ_SK_NS4_8TiledMMAINS4_8MMA_AtomIJNS4_4SM904GMMA30MMA_64x16x32_F32E4M3E4M3_SS_TNILNSO_7ScaleInE1ELSQ_1EEEEEENS4_6LayoutINS5_IJNSA_ILi2EEESB_SB_EEENS5_IJSB_NSA_ILi0EEESW_EEEEENS5_IJNS4_10UnderscoreESZ_SZ_EEEEENS4_13SM90_TMA_LOADENS4_14ComposedLayoutINS4_7SwizzleILi1ELi4ELi3EEENS4_18smem_ptr_flag_bitsILi8EEENST_INS5_IJNSA_ILi8EEESH_EEENS5_IJSH_SB_EEEEEEEvNS4_8identityES12_S1C_vS1D_EENS_8epilogue10collective6detail29Sm90TmaWarpSpecializedAdapterINS1G_15DefaultEpilogueISJ_SK_SK_NS1F_6thread17LinearCombinationISJ_Li1EffLNS1K_9ScaleType4KindE0ELNS_15FloatRoundStyleE2ESJ_EENS1_15EpilogueDefaultEEEEEvvEEEEvNT_6ParamsE,@function
        .size           _ZN7cutlass13device_kernelINS_4gemm6kernel13GemmUniversalIN4cute5tupleIJiiiiEEENS1_10collective13CollectiveMmaINS1_37MainloopSm90TmaGmmaWarpSpecializedFP8ILi14ENS5_IJNS4_1CILi1EEESB_SB_EEENS1_35KernelTmaWarpSpecializedCooperativeEEENS5_IJNSA_ILi384EEENSA_ILi112EEENSA_ILi32EEEEEENS_12float_e4m3_tENS5_IJlSB_lEEESJ_SK_NS4_8TiledMMAINS4_8MMA_AtomIJNS4_4SM904GMMA30MMA_64x16x32_F32E4M3E4M3_SS_TNILNSO_7ScaleInE1ELSQ_1EEEEEENS4_6LayoutINS5_IJNSA_ILi2EEESB_SB_EEENS5_IJSB_NSA_ILi0EEESW_EEEEENS5_IJNS4_10UnderscoreESZ_SZ_EEEEENS4_13SM90_TMA_LOADENS4_14ComposedLayoutINS4_7SwizzleILi1ELi4ELi3EEENS4_18smem_ptr_flag_bitsILi8EEENST_INS5_IJNSA_ILi8EEESH_EEENS5_IJSH_SB_EEEEEEEvNS4_8identityES12_S1C_vS1D_EENS_8epilogue10collective6detail29Sm90TmaWarpSpecializedAdapterINS1G_15DefaultEpilogueISJ_SK_SK_NS1F_6thread17LinearCombinationISJ_Li1EffLNS1K_9ScaleType4KindE0ELNS_15FloatRoundStyleE2ESJ_EENS1_15EpilogueDefaultEEEEEvvEEEEvNT_6ParamsE,(.L_x_96 - _ZN7cutlass13device_kernelINS_4gemm6kernel13GemmUniversalIN4cute5tupleIJiiiiEEENS1_10collective13CollectiveMmaINS1_37MainloopSm90TmaGmmaWarpSpecializedFP8ILi14ENS5_IJNS4_1CILi1EEESB_SB_EEENS1_35KernelTmaWarpSpecializedCooperativeEEENS5_IJNSA_ILi384EEENSA_ILi112EEENSA_ILi32EEEEEENS_12float_e4m3_tENS5_IJlSB_lEEESJ_SK_NS4_8TiledMMAINS4_8MMA_AtomIJNS4_4SM904GMMA30MMA_64x16x32_F32E4M3E4M3_SS_TNILNSO_7ScaleInE1ELSQ_1EEEEEENS4_6LayoutINS5_IJNSA_ILi2EEESB_SB_EEENS5_IJSB_NSA_ILi0EEESW_EEEEENS5_IJNS4_10UnderscoreESZ_SZ_EEEEENS4_13SM90_TMA_LOADENS4_14ComposedLayoutINS4_7SwizzleILi1ELi4ELi3EEENS4_18smem_ptr_flag_bitsILi8EEENST_INS5_IJNSA_ILi8EEESH_EEENS5_IJSH_SB_EEEEEEEvNS4_8identityES12_S1C_vS1D_EENS_8epilogue10collective6detail29Sm90TmaWarpSpecializedAdapterINS1G_15DefaultEpilogueISJ_SK_SK_NS1F_6thread17LinearCombinationISJ_Li1EffLNS1K_9ScaleType4KindE0ELNS_15FloatRoundStyleE2ESJ_EENS1_15EpilogueDefaultEEEEEvvEEEEvNT_6ParamsE)
        .other          _ZN7cutlass13device_kernelINS_4gemm6kernel13GemmUniversalIN4cute5tupleIJiiiiEEENS1_10collective13CollectiveMmaINS1_37MainloopSm90TmaGmmaWarpSpecializedFP8ILi14ENS5_IJNS4_1CILi1EEESB_SB_EEENS1_35KernelTmaWarpSpecializedCooperativeEEENS5_IJNSA_ILi384EEENSA_ILi112EEENSA_ILi32EEEEEENS_12float_e4m3_tENS5_IJlSB_lEEESJ_SK_NS4_8TiledMMAINS4_8MMA_AtomIJNS4_4SM904GMMA30MMA_64x16x32_F32E4M3E4M3_SS_TNILNSO_7ScaleInE1ELSQ_1EEEEEENS4_6LayoutINS5_IJNSA_ILi2EEESB_SB_EEENS5_IJSB_NSA_ILi0EEESW_EEEEENS5_IJNS4_10UnderscoreESZ_SZ_EEEEENS4_13SM90_TMA_LOADENS4_14ComposedLayoutINS4_7SwizzleILi1ELi4ELi3EEENS4_18smem_ptr_flag_bitsILi8EEENST_INS5_IJNSA_ILi8EEESH_EEENS5_IJSH_SB_EEEEEEEvNS4_8identityES12_S1C_vS1D_EENS_8epilogue10collective6detail29Sm90TmaWarpSpecializedAdapterINS1G_15DefaultEpilogueISJ_SK_SK_NS1F_6thread17LinearCombinationISJ_Li1EffLNS1K_9ScaleType4KindE0ELNS_15FloatRoundStyleE2ESJ_EENS1_15EpilogueDefaultEEEEEvvEEEEvNT_6ParamsE,@"STO_CUDA_ENTRY STV_DEFAULT"
_ZN7cutlass13device_kernelINS_4gemm6kernel13GemmUniversalIN4cute5tupleIJiiiiEEENS1_10collective13CollectiveMmaINS1_37MainloopSm90TmaGmmaWarpSpecializedFP8ILi14ENS5_IJNS4_1CILi1EEESB_SB_EEENS1_35KernelTmaWarpSpecializedCooperativeEEENS5_IJNSA_ILi384EEENSA_ILi112EEENSA_ILi32EEEEEENS_12float_e4m3_tENS5_IJlSB_lEEESJ_SK_NS4_8TiledMMAINS4_8MMA_AtomIJNS4_4SM904GMMA30MMA_64x16x32_F32E4M3E4M3_SS_TNILNSO_7ScaleInE1ELSQ_1EEEEEENS4_6LayoutINS5_IJNSA_ILi2EEESB_SB_EEENS5_IJSB_NSA_ILi0EEESW_EEEEENS5_IJNS4_10UnderscoreESZ_SZ_EEEEENS4_13SM90_TMA_LOADENS4_14ComposedLayoutINS4_7SwizzleILi1ELi4ELi3EEENS4_18smem_ptr_flag_bitsILi8EEENST_INS5_IJNSA_ILi8EEESH_EEENS5_IJSH_SB_EEEEEEEvNS4_8identityES12_S1C_vS1D_EENS_8epilogue10collective6detail29Sm90TmaWarpSpecializedAdapterINS1G_15DefaultEpilogueISJ_SK_SK_NS1F_6thread17LinearCombinationISJ_Li1EffLNS1K_9ScaleType4KindE0ELNS_15FloatRoundStyleE2ESJ_EENS1_15EpilogueDefaultEEEEEvvEEEEvNT_6ParamsE:
[----:B------:R-:W0:Y:S02]  /*0000*/  LDC R1, c[0x0][0x28] ;  /* 0x00000a00ff017b82 */ /* 0x000e240000000800 */
[----:B0-----:R-:W-:Y:S01]  /*0010*/  VIADD R1, R1, 0xfffffda0 ;  /* 0xfffffda001017836 */ /* 0x001fe20000000000 */
[----:B------:R-:W0:Y:S01]  /*0020*/  S2R R2, SR_TID.X ;  /* 0x0000000000027919 */ /* 0x000e220000002100 */
[----:B------:R-:W-:Y:S01]  /*0030*/  ELECT P0, URZ, PT ;  /* 0x00000000003f782f */ /* 0x000fe20003800000 */
[----:B------:R-:W-:Y:S01]  /*0040*/  BSSY B0, `(.L_x_0) ;  /* 0x0000015000007945 */ /* 0x000fe20003800000 */
[--C-:B0-----:R-:W-:Y:S02]  /*0050*/  SHF.R.U32.HI R0, RZ, 0x5, R2.reuse ;  /* 0x00000005ff007819 */ /* 0x101fe40000011602 */
[----:B------:R-:W-:-:S03]  /*0060*/  SHF.R.U32.HI R2, RZ, 0x7, R2 ;  /* 0x00000007ff027819 */ /* 0x000fc60000011602 */
[----:B------:R-:W0:Y:S04]  /*0070*/  SHFL.IDX PT, R3, R0, RZ, 0x1f ;  /* 0x00001fff00037589 */ /* 0x000e2800000e0000 */
[----:B------:R-:W1:Y:S01]  /*0080*/  SHFL.IDX PT, R2, R2, RZ, 0x1f ;  /* 0x00001fff02027589 */ /* 0x000e6200000e0000 */
[----:B0-----:R-:W-:Y:S02]  /*0090*/  R2UR UR4, R3 ;  /* 0x00000000030472ca */ /* 0x001fe400000e0000 */
[----:B-1----:R-:W-:-:S11]  /*00a0*/  R2UR UR8, R2 ;  /* 0x00000000020872ca */ /* 0x002fd600000e0000 */
[----:B------:R-:W-:Y:S02]  /*00b0*/  USHF.R.S32.HI UR5, URZ, 0x1f, UR4 ;  /* 0x0000001f3f057899 */ /* 0x000fe40008011404 */
[----:B------:R-:W-:Y:S02]  /*00c0*/  ISETP.NE.OR P0, PT, RZ, UR4, !P0 ;  /* 0x00000004ff007c0c */ /* 0x000fe4000c705670 */
[----:B------:R-:W-:-:S04]  /*00d0*/  ULEA.HI UR5, UR5, UR4, URZ, 0x2 ;  /* 0x0000000405057291 */ /* 0x000fc8000f8f103f */
[----:B------:R-:W-:-:S04]  /*00e0*/  ULOP3.LUT UR5, UR5, 0xfffffffc, URZ, 0xc0, !UPT ;  /* 0xfffffffc05057892 */ /* 0x000fc8000f8ec03f */
[----:B------:R-:W-:-:S03]  /*00f0*/  UIADD3 UR6, UR4, -UR5, URZ ;  /* 0x8000000504067290 */ /* 0x000fc6000fffe03f */
[----:B------:R-:W-:Y:S09]  /*0100*/  @P0 BRA `(.L_x_1) ;  /* 0x0000000000200947 */ /* 0x000ff20003800000 */
[----:B------:R-:W-:Y:S02]  /*0110*/  ULDC.64 UR4, c[0x0][0x198] ;  /* 0x0000660000047ab9 */ /* 0x000fe40000000a00 */
[----:B------:R-:W-:Y:S02]  /*0120*/  UIADD3 UR10, UP0, UR4, 0xf0, URZ ;  /* 0x000000f0040a7890 */ /* 0x000fe4000ff1e03f */
[----:B------:R-:W-:Y:S02]  /*0130*/  UIADD3 UR4, UP1, UR4, 0x1f0, URZ ;  /* 0x000001f004047890 */ /* 0x000fe4000ff3e03f */
[----:B------:R-:W-:Y:S02]  /*0140*/  UIADD3.X UR11, URZ, UR5, URZ, UP0, !UPT ;  /* 0x000000053f0b7290 */ /* 0x000fe400087fe43f */
[----:B------:R-:W-:-:S07]  /*0150*/  UIADD3.X UR5, URZ, UR5, URZ, UP1, !UPT ;  /* 0x000000053f057290 */ /* 0x000fce0008ffe43f */
[----:B------:R0:W-:Y:S02]  /*0160*/  UTMACCTL.PF [UR10] ;  /* 0x000000000a0079b9 */ /* 0x0001e40008040000 */
[----:B------:R0:W-:Y:S02]  /*0170*/  UTMACCTL.PF [UR4] ;  /* 0x00000000040079b9 */ /* 0x0001e40008040000 */
[----:B0-----:R-:W-:Y:S01]  /*0180*/  NOP ;  /* 0x0000000000007918 */ /* 0x001fe20000000000 */
.L_x_1:
[----:B------:R-:W-:Y:S05]  /*0190*/  BSYNC B0 ;  /* 0x0000000000007941 */ /* 0x000fea0003800000 */
.L_x_0:
[----:B------:R-:W0:Y:S01]  /*01a0*/  SHFL.IDX PT, R2, R0, RZ, 0x1f ;  /* 0x00001fff00027589 */ /* 0x000e2200000e0000 */
[----:B------:R-:W-:Y:S01]  /*01b0*/  UISETP.NE.AND UP0, UPT, UR6, 0x3, UPT ;  /* 0x000000030600788c */ /* 0x000fe2000bf05270 */
[----:B------:R-:W-:Y:S01]  /*01c0*/  ISETP.NE.AND P1, PT, RZ, UR8, PT ;  /* 0x00000008ff007c0c */ /* 0x000fe2000bf25270 */
[----:B------:R-:W-:Y:S02]  /*01d0*/  UIADD3 UR11, UR8, -0x1, URZ ;  /* 0xffffffff080b7890 */ /* 0x000fe4000fffe03f */
[----:B------:R-:W-:Y:S02]  /*01e0*/  UISETP.EQ.OR UP0, UPT, UR6, URZ, !UP0 ;  /* 0x0000003f0600728c */ /* 0x000fe4000c702670 */
[----:B------:R-:W-:Y:S02]  /*01f0*/  UISETP.GE.U32.AND UP1, UPT, UR11, 0x2, UPT ;  /* 0x000000020b00788c */ /* 0x000fe4000bf26070 */
[----:B------:R-:W-:-:S04]  /*0200*/  UISETP.EQ.AND UP0, UPT, UR8, URZ, UP0 ;  /* 0x0000003f0800728c */ /* 0x000fc80008702270 */
[----:B------:R-:W-:-:S04]  /*0210*/  USEL UR7, URZ, 0x1, !UP0 ;  /* 0x000000013f077887 */ /* 0x000fc8000c000000 */
[----:B------:R-:W-:Y:S01]  /*0220*/  USEL UR7, UR7, 0x2, UP1 ;  /* 0x0000000207077887 */ /* 0x000fe20008800000 */
[----:B0-----:R-:W-:-:S13]  /*0230*/  ISETP.NE.AND P0, PT, R2, RZ, PT ;  /* 0x000000ff0200720c */ /* 0x001fda0003f05270 */
[----:B------:R-:W-:Y:S05]  /*0240*/  @P0 BRA `(.L_x_2) ;  /* 0x0000000000b40947 */ /* 0x000fea0003800000 */
[----:B------:R-:W-:Y:S01]  /*0250*/  ELECT P0, URZ, PT ;  /* 0x00000000003f782f */ /* 0x000fe20003800000 */
[----:B------:R-:W-:-:S12]  /*0260*/  BSSY B0, `(.L_x_2) ;  /* 0x000002b000007945 */ /* 0x000fd80003800000 */
[----:B------:R-:W-:Y:S05]  /*0270*/  @!P0 BRA `(.L_x_3) ;  /* 0x0000000000a48947 */ /* 0x000fea0003800000 */
[----:B------:R-:W0:Y:S01]  /*0280*/  S2UR UR10, SR_CgaCtaId ;  /* 0x00000000000a79c3 */ /* 0x000e220000008800 */
[----:B------:R-:W-:Y:S01]  /*0290*/  UMOV UR4, 0x400 ;  /* 0x0000040000047882 */ /* 0x000fe20000000000 */
[----:B------:R-:W-:Y:S01]  /*02a0*/  UMOV UR5, 0x1 ;  /* 0x0000000100057882 */ /* 0x000fe20000000000 */
[----:B------:R-:W-:Y:S02]  /*02b0*/  UMOV UR8, 0x100 ;  /* 0x0000010000087882 */ /* 0x000fe40000000000 */
[----:B------:R-:W-:-:S04]  /*02c0*/  UIADD3 UR8, -UR8, 0x100000, URZ ;  /* 0x0010000008087890 */ /* 0x000fc8000fffe13f */
[----:B------:R-:W-:Y:S02]  /*02d0*/  USHF.L.U32 UR9, UR8, 0xb, URZ ;  /* 0x0000000b08097899 */ /* 0x000fe4000800063f */
[----:B------:R-:W-:Y:S02]  /*02e0*/  USHF.L.U32 UR8, UR8, 0x1, URZ ;  /* 0x0000000108087899 */ /* 0x000fe4000800063f */
[----:B0-----:R-:W-:Y:S02]  /*02f0*/  ULEA UR10, UR10, UR4, 0x18 ;  /* 0x000000040a0a7291 */ /* 0x001fe4000f8ec03f */
[----:B------:R-:W-:-:S04]  /*0300*/  UIADD3 UR4, -UR5, 0x100000, URZ ;  /* 0x0010000005047890 */ /* 0x000fc8000fffe13f */
[----:B------:R-:W-:Y:S02]  /*0310*/  USHF.L.U32 UR5, UR4, 0xb, URZ ;  /* 0x0000000b04057899 */ /* 0x000fe4000800063f */
[----:B------:R-:W-:Y:S01]  /*0320*/  USHF.L.U32 UR4, UR4, 0x1, URZ ;  /* 0x0000000104047899 */ /* 0x000fe2000800063f */
[----:B------:R-:W0:Y:S11]  /*0330*/  FENCE.VIEW.ASYNC.S ;  /* 0x00000000000073c6 */ /* 0x000e360000000000 */
[----:B0-----:R0:W1:Y:S01]  /*0340*/  SYNCS.EXCH.64 URZ, [UR10], UR4 ;  /* 0x000000040a3f75b2 */ /* 0x0010620008000100 */
[----:B------:R0:W2:Y:S01]  /*0350*/  SYNCS.EXCH.64 URZ, [UR10+0x70], UR8 ;  /* 0x000070080a3f75b2 */ /* 0x0000a20008000100 */
[----:B------:R0:W3:Y:S01]  /*0360*/  SYNCS.EXCH.64 URZ, [UR10+0x8], UR4 ;  /* 0x000008040a3f75b2 */ /* 0x0000e20008000100 */
[----:B------:R0:W4:Y:S01]  /*0370*/  SYNCS.EXCH.64 URZ, [UR10+0x78], UR8 ;  /* 0x000078080a3f75b2 */ /* 0x0001220008000100 */
[----:B------:R0:W0:Y:S01]  /*0380*/  SYNCS.EXCH.64 URZ, [UR10+0x10], UR4 ;  /* 0x000010040a3f75b2 */ /* 0x0000220008000100 */
        /* <DEDUP_REMOVED lines=23> */
[----:B-1234-:R-:W-:Y:S01]  /*0500*/  NOP ;  /* 0x0000000000007918 */ /* 0x01efe20000000000 */
.L_x_3:
[----:B0-----:R-:W-:Y:S05]  /*0510*/  BSYNC B0 ;  /* 0x0000000000007941 */ /* 0x001fea0003800000 */
.L_x_2:
[----:B------:R-:W0:Y:S01]  /*0520*/  LDC R5, c[0x0][0x65c] ;  /* 0x00019700ff057b82 */ /* 0x000e220000000800 */
[----:B------:R1:W2:Y:S01]  /*0530*/  SHFL.IDX PT, R2, R0, RZ, 0x1f ;  /* 0x00001fff00027589 */ /* 0x0002a200000e0000 */
[----:B------:R-:W-:Y:S01]  /*0540*/  ELECT P0, URZ, PT ;  /* 0x00000000003f782f */ /* 0x000fe20003800000 */
[----:B------:R-:W-:Y:S01]  /*0550*/  IMAD.MOV.U32 R3, RZ, RZ, RZ ;  /* 0x000000ffff037224 */ /* 0x000fe200078e00ff */
[----:B------:R-:W-:Y:S01]  /*0560*/  UMOV UR4, 0x20 ;  /* 0x0000002000047882 */ /* 0x000fe20000000000 */
[----:B------:R-:W3:Y:S01]  /*0570*/  S2R R4, SR_CTAID.Y ;  /* 0x0000000000047919 */ /* 0x000ee20000002600 */
[----:B------:R-:W-:Y:S01]  /*0580*/  NOP ;  /* 0x0000000000007918 */ /* 0x000fe20000000000 */
[----:B------:R-:W-:Y:S01]  /*0590*/  NOP ;  /* 0x0000000000007918 */ /* 0x000fe20000000000 */
[----:B-1----:R-:W-:Y:S02]  /*05a0*/  LOP3.LUT R0, R0, 0xfffffbff, RZ, 0xc0, !PT ;  /* 0xfffffbff00007812 */ /* 0x002fe400078ec0ff */
[----:B0-----:R-:W-:-:S02]  /*05b0*/  ISETP.NE.AND P2, PT, R5, 0x1, PT ;  /* 0x000000010500780c */ /* 0x001fc40003f45270 */
[----:B--2---:R-:W-:Y:S02]  /*05c0*/  ISETP.NE.OR P0, PT, R2, RZ, !P0 ;  /* 0x000000ff0200720c */ /* 0x004fe40004705670 */
[----:B------:R-:W0:Y:S09]  /*05d0*/  S2R R2, SR_CTAID.X ;  /* 0x0000000000027919 */ /* 0x000e320000002500 */
[----:B------:R-:W0:Y:S01]  /*05e0*/  @P2 LDC R9, c[0x0][0x10] ;  /* 0x00000400ff092b82 */ /* 0x000e220000000800 */
[----:B---3--:R-:W-:Y:S01]  /*05f0*/  @P2 IMAD.MOV.U32 R6, RZ, RZ, R4 ;  /* 0x000000ffff062224 */ /* 0x008fe200078e0004 */
[----:B------:R-:W-:Y:S01]  /*0600*/  VOTEU.ALL UP0, P0 ;  /* 0x00000000003f7886 */ /* 0x000fe20000000000 */
[----:B------:R-:W-:Y:S01]  /*0610*/  @P2 IMAD.MOV.U32 R7, RZ, RZ, RZ ;  /* 0x000000ffff072224 */ /* 0x000fe200078e00ff */
[----:B------:R-:W-:Y:S01]  /*0620*/  VOTEU.ALL UP1, P0 ;  /* 0x00000000003f7886 */ /* 0x000fe20000020000 */
[----:B------:R-:W-:Y:S01]  /*0630*/  @P2 IMAD.MOV.U32 R11, RZ, RZ, RZ ;  /* 0x000000ffff0b2224 */ /* 0x000fe200078e00ff */
[----:B------:R-:W-:Y:S01]  /*0640*/  @P2 LOP3.LUT R0, R0, 0x400, RZ, 0xfc, !PT ;  /* 0x0000040000002812 */ /* 0x000fe200078efcff */
[----:B------:R-:W-:Y:S01]  /*0650*/  @!UP0 UMOV UR8, 0x400 ;  /* 0x0000040000088882 */ /* 0x000fe20000000000 */
[----:B------:R-:W1:Y:S01]  /*0660*/  @!P2 LDC R5, c[0x0][0xc] ;  /* 0x00000300ff05ab82 */ /* 0x000e620000000800 */
[----:B------:R-:W-:-:S04]  /*0670*/  @!UP0 UIADD3 UR4, -UR4, 0x100000, URZ ;  /* 0x0010000004048890 */ /* 0x000fc8000fffe13f */
[----:B------:R-:W-:Y:S02]  /*0680*/  @!UP0 USHF.L.U32 UR5, UR4, 0xb, URZ ;  /* 0x0000000b04058899 */ /* 0x000fe4000800063f */
[----:B------:R-:W-:Y:S01]  /*0690*/  @!UP0 USHF.L.U32 UR4, UR4, 0x1, URZ ;  /* 0x0000000104048899 */ /* 0x000fe2000800063f */
[----:B------:R-:W2:Y:S01]  /*06a0*/  @!UP0 S2UR UR9, SR_CgaCtaId ;  /* 0x00000000000989c3 */ /* 0x000ea20000008800 */
[----:B0-----:R-:W-:-:S04]  /*06b0*/  @P2 IMAD.WIDE.U32 R8, R2, R9, R6 ;  /* 0x0000000902082225 */ /* 0x001fc800078e0006 */
[----:B------:R-:W-:Y:S02]  /*06c0*/  @P2 IMAD.MOV.U32 R18, RZ, RZ, R8 ;  /* 0x000000ffff122224 */ /* 0x000fe400078e0008 */
[----:B------:R-:W-:Y:S02]  /*06d0*/  @P2 IMAD.IADD R19, R9, 0x1, R11 ;  /* 0x0000000109132824 */ /* 0x000fe400078e020b */
[----:B-1----:R-:W-:-:S04]  /*06e0*/  @!P2 IMAD.WIDE.U32 R6, R5, R4, R2 ;  /* 0x000000040506a225 */ /* 0x002fc800078e0002 */
[----:B------:R-:W-:Y:S02]  /*06f0*/  @!P2 IMAD.MOV.U32 R18, RZ, RZ, R6 ;  /* 0x000000ffff12a224 */ /* 0x000fe400078e0006 */
[----:B------:R-:W-:Y:S01]  /*0700*/  @!P2 IMAD.MOV.U32 R19, RZ, RZ, R7 ;  /* 0x000000ffff13a224 */ /* 0x000fe200078e0007 */
[----:B--2---:R-:W-:Y:S02]  /*0710*/  @!UP0 ULEA UR8, UR9, UR8, 0x18 ;  /* 0x0000000809088291 */ /* 0x004fe4000f8ec03f */
[----:B------:R0:W-:Y:S01]  /*0720*/  STL [R1+0x1ec], R18 ;  /* 0x0001ec1201007387 */ /* 0x0001e20000100800 */
[----:B------:R-:W-:-:S03]  /*0730*/  VOTEU.ALL UP0, P0 ;  /* 0x00000000003f7886 */ /* 0x000fc60000000000 */
[----:B------:R0:W-:Y:S04]  /*0740*/  STL [R1+0x1e8], R19 ;  /* 0x0001e81301007387 */ /* 0x0001e80000100800 */
[----:B------:R-:W1:Y:S02]  /*0750*/  FENCE.VIEW.ASYNC.S ;  /* 0x00000000000073c6 */ /* 0x000e640000000000 */
[----:B-1----:R0:W1:Y:S01]  /*0760*/  @!UP0 SYNCS.EXCH.64 URZ, [UR8+0xf0], UR4 ;  /* 0x0000f004083f85b2 */ /* 0x0020620008000100 */
[----:B------:R0:W1:Y:S01]  /*0770*/  @!UP1 SYNCS.EXCH.64 URZ, [UR8+0xf8], UR4 ;  /* 0x0000f804083f95b2 */ /* 0x0000620008000100 */
[----:B------:R-:W-:Y:S01]  /*0780*/  NOP ;  /* 0x0000000000007918 */ /* 0x000fe20000000000 */
[----:B-1----:R-:W-:Y:S06]  /*0790*/  BAR.SYNC.DEFER_BLOCKING 0x0 ;  /* 0x0000000000007b1d */ /* 0x002fec0000010000 */
[----:B0-----:R-:W-:Y:S05]  /*07a0*/  @!P1 BRA `(.L_x_4) ;  /* 0x000001a800c09947 */ /* 0x001fea0003800000 */
[----:B------:R-:W-:-:S06]  /*07b0*/  UISETP.GT.U32.AND UP0, UPT, UR11, 0x1, UPT ;  /* 0x000000010b00788c */ /* 0x000fcc000bf04070 */
[----:B------:R-:W-:-:S13]  /*07c0*/  PLOP3.LUT P0, PT, PT, PT, UP0, 0x80, 0x0 ;  /* 0x000000000000781c */ /* 0x000fda0003f0f008 */
[----:B------:R-:W-:Y:S05]  /*07d0*/  @P0 EXIT ;  /* 0x000000000000094d */ /* 0x000fea0003800000 */
[----:B------:R-:W-:Y:S01]  /*07e0*/  IMAD.MOV.U32 R7, RZ, RZ, -0x1 ;  /* 0xffffffffff077424 */ /* 0x000fe200078e00ff */
[----:B------:R-:W-:Y:S01]  /*07f0*/  ULDC.64 UR4, c[0x0][0x650] ;  /* 0x0001940000047ab9 */ /* 0x000fe20000000a00 */
[----:B------:R-:W-:Y:S01]  /*0800*/  IMAD.MOV.U32 R6, RZ, RZ, -0x1 ;  /* 0xffffffffff067424 */ /* 0x000fe200078e00ff */
[----:B------:R-:W-:Y:S01]  /*0810*/  ISETP.GE.U32.AND P0, PT, R18, UR4, PT ;  /* 0x0000000412007c0c */ /* 0x000fe2000bf06070 */
[----:B------:R-:W-:Y:S01]  /*0820*/  UMOV UR42, 0xffffffff ;  /* 0xffffffff002a7882 */ /* 0x000fe20000000000 */
[----:B------:R0:W-:Y:S01]  /*0830*/  STL [R1+0x1e4], R7 ;  /* 0x0001e40701007387 */ /* 0x0001e20000100800 */
[----:B------:R-:W-:Y:S02]  /*0840*/  PRMT R5, RZ, 0x7610, R5 ;  /* 0x00007610ff057816 */ /* 0x000fe40000000005 */
[----:B------:R-:W-:Y:S01]  /*0850*/  ISETP.GE.U32.AND.EX P0, PT, R19, UR5, PT, P0 ;  /* 0x0000000513007c0c */ /* 0x000fe2000bf06100 */
[----:B------:R0:W-:-:S12]  /*0860*/  STL [R1+0x1e0], R6 ;  /* 0x0001e00601007387 */ /* 0x0001d80000100800 */
[----:B0-----:R-:W-:Y:S05]  /*0870*/  @P0 BRA `(.L_x_5) ;  /* 0x00000004006c0947 */ /* 0x001fea0003800000 */
[----:B------:R-:W0:Y:S01]  /*0880*/  LDC.64 R14, c[0x0][0x628] ;  /* 0x00018a00ff0e7b82 */ /* 0x000e220000000a00 */
[----:B------:R-:W-:Y:S02]  /*0890*/  IMAD.MOV.U32 R6, RZ, RZ, R18 ;  /* 0x000000ffff067224 */ /* 0x000fe400078e0012 */
[----:B------:R-:W-:-:S05]  /*08a0*/  IMAD.MOV.U32 R7, RZ, RZ, R19 ;  /* 0x000000ffff077224 */ /* 0x000fca00078e0013 */
[----:B------:R-:W1:Y:S08]  /*08b0*/  LDC R12, c[0x0][0x630] ;  /* 0x00018c00ff0c7b82 */ /* 0x000e700000000800 */
[----:B------:R-:W2:Y:S01]  /*08c0*/  LDC.64 R16, c[0x0][0x620] ;  /* 0x00018800ff107b82 */ /* 0x000ea20000000a00 */
[----:B0-----:R-:W-:-:S04]  /*08d0*/  ISETP.NE.U32.AND P0, PT, R14, RZ, PT ;  /* 0x000000ff0e00720c */ /* 0x001fc80003f05070 */
[----:B------:R-:W-:-:S13]  /*08e0*/  ISETP.NE.AND.EX P0, PT, R15, RZ, PT, P0 ;  /* 0x000000ff0f00720c */ /* 0x000fda0003f05300 */
[----:B-12---:R-:W-:Y:S05]  /*08f0*/  @!P0 BRA `(.L_x_6) ;  /* 0x0000000000288947 */ /* 0x006fea0003800000 */
[----:B------:R-:W0:Y:S02]  /*0900*/  LDC R5, c[0x0][0x634] ;  /* 0x00018d00ff057b82 */ /* 0x000e240000000800 */
[----:B0-----:R-:W-:-:S05]  /*0910*/  IADD3 R5, P0, R18, R5, RZ ;  /* 0x0000000512057210 */ /* 0x001fca0007f1e0ff */
[----:B------:R-:W-:-:S04]  /*0920*/  IMAD.X R13, RZ, RZ, R19, P0 ;  /* 0x000000ffff0d7224 */ /* 0x000fc800000e0613 */
[----:B------:R-:W-:-:S04]  /*0930*/  IMAD.WIDE.U32 R6, R13, R14, RZ ;  /* 0x0000000e0d067225 */ /* 0x000fc800078e00ff */
[----:B------:R-:W-:-:S04]  /*0940*/  IMAD.WIDE.U32 R8, P0, R5, R15, R6 ;  /* 0x0000000f05087225 */ /* 0x000fc80007800006 */
[----:B------:R-:W-:-:S04]  /*0950*/  IMAD.WIDE.U32 R6, R5, R14, RZ ;  /* 0x0000000e05067225 */ /* 0x000fc800078e00ff */
[----:B------:R-:W-:Y:S01]  /*0960*/  IMAD.X R11, RZ, RZ, RZ, P0 ;  /* 0x000000ffff0b7224 */ /* 0x000fe200000e06ff */
[----:B------:R-:W-:Y:S01]  /*0970*/  IADD3 RZ, P0, R7, R8, RZ ;  /* 0x0000000807ff7210 */ /* 0x000fe20007f1e0ff */
[----:B------:R-:W-:-:S04]  /*0980*/  IMAD.MOV.U32 R10, RZ, RZ, R9 ;  /* 0x000000ffff0a7224 */ /* 0x000fc800078e0009 */
[----:B------:R-:W-:-:S08]  /*0990*/  IMAD.WIDE.U32.X R6, R13, R15, R10, P0 ;  /* 0x0000000f0d067225 */ /* 0x000fd000000e040a */
.L_x_6:
[-CC-:B------:R-:W-:Y:S01]  /*09a0*/  SHF.R.U64 R23, R6, R12.reuse, R7.reuse ;  /* 0x0000000c06177219 */ /* 0x180fe20000001207 */
[----:B------:R-:W0:Y:S01]  /*09b0*/  LDC R10, c[0x0][0x618] ;  /* 0x00018600ff0a7b82 */ /* 0x000e220000000800 */
[----:B------:R-:W-:Y:S01]  /*09c0*/  SHF.R.U32.HI R5, RZ, R12, R7 ;  /* 0x0000000cff057219 */ /* 0x000fe20000011607 */
[----:B------:R-:W-:Y:S01]  /*09d0*/  IMAD.MOV.U32 R6, RZ, RZ, R18 ;  /* 0x000000ffff067224 */ /* 0x000fe200078e0012 */
[----:B------:R-:W-:Y:S01]  /*09e0*/  I2FP.F32.U32 R3, R2 ;  /* 0x0000000200037245 */ /* 0x000fe20000201000 */
[----:B------:R-:W-:Y:S01]  /*09f0*/  IMAD.MOV.U32 R7, RZ, RZ, R19 ;  /* 0x000000ffff077224 */ /* 0x000fe200078e0013 */
[----:B------:R-:W-:Y:S01]  /*0a00*/  IADD3 R9, P0, RZ, -R23, RZ ;  /* 0x80000017ff097210 */ /* 0x000fe20007f1e0ff */
[----:B------:R-:W-:Y:S02]  /*0a10*/  ULDC UR4, c[0x0][0x150] ;  /* 0x0000540000047ab9 */ /* 0x000fe40000000800 */
[----:B------:R-:W1:Y:S01]  /*0a20*/  LDC.64 R18, c[0x0][0x640] ;  /* 0x00019000ff127b82 */ /* 0x000e620000000a00 */
[----:B------:R-:W-:Y:S01]  /*0a30*/  FMUL R3, R3, UR4 ;  /* 0x0000000403037c20 */ /* 0x000fe20008400000 */
[----:B------:R-:W-:Y:S01]  /*0a40*/  IMAD.X R11, RZ, RZ, ~R5, P0 ;  /* 0x000000ffff0b7224 */ /* 0x000fe200000e0e05 */
[----:B------:R-:W-:Y:S01]  /*0a50*/  ULDC UR4, c[0x0][0x154] ;  /* 0x0000550000047ab9 */ /* 0x000fe20000000800 */
[----:B------:R-:W-:-:S03]  /*0a60*/  IMAD.WIDE.U32 R6, R9, R16, R6 ;  /* 0x0000001009067225 */ /* 0x000fc600078e0006 */
[----:B------:R-:W2:Y:S01]  /*0a70*/  F2I.U32.TRUNC.NTZ R3, R3 ;  /* 0x0000000300037305 */ /* 0x000ea2000020f000 */
[----:B------:R-:W3:Y:S01]  /*0a80*/  LDC R12, c[0x0][0x608] ;  /* 0x00018200ff0c7b82 */ /* 0x000ee20000000800 */
[----:B------:R-:W-:-:S04]  /*0a90*/  IMAD R8, R11, R16, RZ ;  /* 0x000000100b087224 */ /* 0x000fc800078e02ff */
[----:B------:R-:W-:-:S03]  /*0aa0*/  IMAD R9, R9, R17, R8 ;  /* 0x0000001109097224 */ /* 0x000fc600078e0208 */
[----:B------:R-:W4:Y:S01]  /*0ab0*/  LDC R5, c[0x0][0x144] ;  /* 0x00005100ff057b82 */ /* 0x000f220000000800 */
[----:B------:R-:W-:Y:S02]  /*0ac0*/  IMAD.IADD R7, R7, 0x1, R9 ;  /* 0x0000000107077824 */ /* 0x000fe400078e0209 */
[----:B------:R-:W-:-:S03]  /*0ad0*/  IMAD.MOV.U32 R9, RZ, RZ, -0x1 ;  /* 0xffffffffff097424 */ /* 0x000fc600078e00ff */
[----:B0-----:R-:W-:Y:S01]  /*0ae0*/  SHF.R.U64 R14, R6, R10, R7 ;  /* 0x0000000a060e7219 */ /* 0x001fe20000001207 */
[----:B--2---:R-:W-:Y:S01]  /*0af0*/  IMAD.MOV R8, RZ, RZ, -R3 ;  /* 0x000000ffff087224 */ /* 0x004fe200078e0a03 */
[----:B------:R-:W0:Y:S01]  /*0b00*/  LDC R16, c[0x0][0x658] ;  /* 0x00019600ff107b82 */ /* 0x000e220000000800 */
[----:B------:R-:W-:Y:S02]  /*0b10*/  I2FP.F32.U32 R6, R4 ;  /* 0x0000000400067245 */ /* 0x000fe40000201000 */
[----:B-1----:R-:W-:Y:S02]  /*0b20*/  ISETP.NE.U32.AND P0, PT, R18, RZ, PT ;  /* 0x000000ff1200720c */ /* 0x002fe40003f05070 */
[----:B------:R-:W-:Y:S01]  /*0b30*/  SHF.R.U32.HI R3, RZ, R10, R7 ;  /* 0x0000000aff037219 */ /* 0x000fe20000011607 */
[----:B------:R-:W-:Y:S01]  /*0b40*/  FMUL R6, R6, UR4 ;  /* 0x0000000406067c20 */ /* 0x000fe20008400000 */
[----:B------:R-:W-:Y:S01]  /*0b50*/  ISETP.NE.AND.EX P0, PT, R19, RZ, PT, P0 ;  /* 0x000000ff1300720c */ /* 0x000fe20003f05300 */
[----:B------:R-:W1:Y:S01]  /*0b60*/  LDC R13, c[0x0][0x148] ;  /* 0x00005200ff0d7b82 */ /* 0x000e620000000800 */
[-CC-:B---3--:R-:W-:Y:S01]  /*0b70*/  SHF.R.U64 R24, R14, R12.reuse, R3.reuse ;  /* 0x0000000c0e187219 */ /* 0x188fe20000001203 */
[----:B------:R-:W-:Y:S01]  /*0b80*/  IMAD.MOV.U32 R7, RZ, RZ, 0x1 ;  /* 0x00000001ff077424 */ /* 0x000fe200078e00ff */
[----:B------:R-:W-:-:S02]  /*0b90*/  SHF.R.U32.HI R3, RZ, R12, R3 ;  /* 0x0000000cff037219 */ /* 0x000fc40000011603 */
[----:B------:R2:W3:Y:S03]  /*0ba0*/  F2I.U32.TRUNC.NTZ R12, R6 ;  /* 0x00000006000c7305 */ /* 0x0004e6000020f000 */
[----:B------:R-:W1:Y:S01]  /*0bb0*/  LDC R17, c[0x0][0x600] ;  /* 0x00018000ff117b82 */ /* 0x000e620000000800 */
[----:B----4-:R-:W-:-:S07]  /*0bc0*/  IMAD R5, R5, R8, R2 ;  /* 0x0000000805057224 */ /* 0x010fce00078e0202 */
[----:B------:R-:W4:Y:S01]  /*0bd0*/  LDC R20, c[0x0][0x648] ;  /* 0x00019200ff147b82 */ /* 0x000f220000000800 */
[-C--:B0-----:R-:W-:Y:S02]  /*0be0*/  SHF.L.U32 R2, R9, R16.reuse, RZ ;  /* 0x0000001009027219 */ /* 0x081fe400000006ff */
[--C-:B------:R-:W-:Y:S02]  /*0bf0*/  SHF.R.U64 R26, R24, R16, R3.reuse ;  /* 0x00000010181a7219 */ /* 0x100fe40000001203 */
[----:B------:R-:W-:Y:S02]  /*0c00*/  LOP3.LUT R11, RZ, R2, RZ, 0x33, !PT ;  /* 0x00000002ff0b7212 */ /* 0x000fe400078e33ff */
[-C--:B------:R-:W-:Y:S01]  /*0c10*/  SHF.R.U32.HI R3, RZ, R16.reuse, R3 ;  /* 0x00000010ff037219 */ /* 0x080fe20000011603 */
[----:B------:R-:W0:Y:S01]  /*0c20*/  LDC R21, c[0x0][0x638] ;  /* 0x00018e00ff157b82 */ /* 0x000e220000000800 */
[----:B------:R-:W-:Y:S01]  /*0c30*/  SHF.L.U32 R10, R7, R16, RZ ;  /* 0x00000010070a7219 */ /* 0x000fe200000006ff */
[----:B------:R-:W-:-:S06]  /*0c40*/  IMAD.MOV.U32 R2, RZ, RZ, R26 ;  /* 0x000000ffff027224 */ /* 0x000fcc00078e001a */
[----:B------:R-:W0:Y:S01]  /*0c50*/  LDC R22, c[0x0][0x610] ;  /* 0x00018400ff167b82 */ /* 0x000e220000000800 */
[----:B--23--:R-:W-:Y:S05]  /*0c60*/  @!P0 BRA `(.L_x_7) ;  /* 0x0000000000288947 */ /* 0x00cfea0003800000 */
[----:B------:R-:W2:Y:S02]  /*0c70*/  LDC R9, c[0x0][0x64c] ;  /* 0x00019300ff097b82 */ /* 0x000ea40000000800 */
[----:B--2---:R-:W-:-:S05]  /*0c80*/  IADD3 R9, P0, R26, R9, RZ ;  /* 0x000000091a097210 */ /* 0x004fca0007f1e0ff */
        /* <DEDUP_REMOVED lines=8> */
.L_x_7:
[----:B----4-:R-:W-:Y:S01]  /*0d10*/  SHF.R.U64 R2, R2, R20, R3 ;  /* 0x0000001402027219 */ /* 0x010fe20000001203 */
[----:B-1----:R-:W-:Y:S01]  /*0d20*/  VIADD R3, R17, 0xffffffff ;  /* 0xffffffff11037836 */ /* 0x002fe20000000000 */
[----:B------:R-:W-:Y:S01]  /*0d30*/  LOP3.LUT R11, R24, R11, RZ, 0xc0, !PT ;  /* 0x0000000b180b7212 */ /* 0x000fe200078ec0ff */
[----:B------:R-:W-:Y:S01]  /*0d40*/  IMAD.MOV R12, RZ, RZ, -R12 ;  /* 0x000000ffff0c7224 */ /* 0x000fe200078e0a0c */
[----:B------:R-:W-:Y:S01]  /*0d50*/  R2UR UR42, R23 ;  /* 0x00000000172a72ca */ /* 0x000fe200000e0000 */
[----:B------:R-:W-:Y:S01]  /*0d60*/  IMAD.MOV R6, RZ, RZ, -R2 ;  /* 0x000000ffff067224 */ /* 0x000fe200078e0a02 */
[----:B------:R-:W-:Y:S01]  /*0d70*/  LOP3.LUT R3, R14, R3, RZ, 0xc0, !PT ;  /* 0x000000030e037212 */ /* 0x000fe200078ec0ff */
[----:B------:R-:W-:Y:S02]  /*0d80*/  IMAD R10, R10, R2, R11 ;  /* 0x000000020a0a7224 */ /* 0x000fe400078e020b */
[----:B------:R-:W-:Y:S02]  /*0d90*/  @P2 IMAD R5, R13, R12, R4 ;  /* 0x0000000c0d052224 */ /* 0x000fe400078e0204 */
[----:B0-----:R-:W-:-:S02]  /*0da0*/  IMAD R2, R6, R21, R26 ;  /* 0x0000001506027224 */ /* 0x001fc400078e021a */
[----:B------:R-:W-:Y:S02]  /*0db0*/  IMAD R5, R10, R22, R5 ;  /* 0x000000160a057224 */ /* 0x000fe400078e0205 */
[----:B------:R-:W-:Y:S02]  /*0dc0*/  IMAD R2, R2, R17, R3 ;  /* 0x0000001102027224 */ /* 0x000fe400078e0203 */
[----:B------:R-:W-:-:S03]  /*0dd0*/  IMAD.MOV.U32 R3, RZ, RZ, 0x1 ;  /* 0x00000001ff037424 */ /* 0x000fc600078e00ff */
[----:B------:R-:W-:Y:S02]  /*0de0*/  SEL R4, R2, R5, !P2 ;  /* 0x0000000502047207 */ /* 0x000fe40005000000 */
[----:B------:R-:W-:Y:S02]  /*0df0*/  SEL R2, R5, R2, !P2 ;  /* 0x0000000205027207 */ /* 0x000fe40005000000 */
[----:B------:R-:W-:Y:S01]  /*0e00*/  PRMT R5, R3, 0x7610, R5 ;  /* 0x0000761003057816 */ /* 0x000fe20000000005 */
[----:B------:R0:W-:Y:S04]  /*0e10*/  STL [R1+0x1e0], R4 ;  /* 0x0001e00401007387 */ /* 0x0001e80000100800 */
[----:B------:R0:W-:Y:S02]  /*0e20*/  STL [R1+0x1e4], R2 ;  /* 0x0001e40201007387 */ /* 0x0001e40000100800 */
.L_x_5:
[----:B------:R-:W-:-:S08]  /*0e30*/  NOP ;  /* 0x0000000000007918 */ /* 0x000fd00000000000 */
[----:B------:R-:W1:Y:S02]  /*0e40*/  USETMAXREG.TRY_ALLOC.CTAPOOL UP0, 0xe8 ;  /* 0x000000e8000079c8 */ /* 0x000e640008000600 */
[----:B-1----:R-:W-:-:S13]  /*0e50*/  PLOP3.LUT P0, PT, PT, PT, UP0, 0x80, 0x0 ;  /* 0x000000000000781c */ /* 0x002fda0003f0f008 */
[----:B------:R-:W-:Y:S05]  /*0e60*/  @!P0 BRA `(.L_x_5) ;  /* 0xfffffffc00f08947 */ /* 0x000fea000383ffff */
[----:B------:R-:W-:Y:S01]  /*0e70*/  ULDC.64 UR4, c[0x0][0x598] ;  /* 0x0001660000047ab9 */ /* 0x000fe20000000a00 */
[----:B------:R-:W-:Y:S01]  /*0e80*/  ULDC.64 UR46, c[0x0][0x208] ;  /* 0x00008200002e7ab9 */ /* 0x000fe20000000a00 */
[----:B------:R-:W-:-:S04]  /*0e90*/  ISETP.NE.U32.AND P0, PT, RZ, UR4, PT ;  /* 0x00000004ff007c0c */ /* 0x000fc8000bf05070 */
[----:B------:R-:W-:-:S13]  /*0ea0*/  ISETP.NE.AND.EX P0, PT, RZ, UR5, PT, P0 ;  /* 0x00000005ff007c0c */ /* 0x000fda000bf05300 */
[----:B------:R-:W-:Y:S05]  /*0eb0*/  @!P0 BRA `(.L_x_8) ;  /* 0x0000000000208947 */ /* 0x000fea0003800000 */
[----:B0-----:R-:W0:Y:S02]  /*0ec0*/  LDC.64 R2, c[0x0][0x598] ;  /* 0x00016600ff027b82 */ /* 0x001e240000000a00 */
[----:B0-----:R-:W2:Y:S02]  /*0ed0*/  LDG.E.64 R2, desc[UR46][R2.64] ;  /* 0x0000002e02027981 */ /* 0x001ea4000c1e1b00 */
[----:B--2---:R-:W-:-:S04]  /*0ee0*/  ISETP.NE.U32.AND P0, PT, R2, RZ, PT ;  /* 0x000000ff0200720c */ /* 0x004fc80003f05070 */
[----:B------:R-:W-:-:S13]  /*0ef0*/  ISETP.NE.AND.EX P0, PT, R3, RZ, PT, P0 ;  /* 0x000000ff0300720c */ /* 0x000fda0003f05300 */
[----:B------:R-:W-:Y:S05]  /*0f00*/  @!P0 BRA `(.L_x_8) ;  /* 0x00000000000c8947 */ /* 0x000fea0003800000 */
[----:B------:R-:W2:Y:S02]  /*0f10*/  LD.E R2, desc[UR46][R2.64] ;  /* 0x0000002e02027980 */ /* 0x000ea4000c101900 */
[----:B--2---:R-:W-:Y:S01]  /*0f20*/  R2UR UR41, R2 ;  /* 0x00000000022972ca */ /* 0x004fe200000e0000 */
[----:B------:R-:W-:-:S14]  /*0f30*/  BRA `(.L_x_9) ;  /* 0x0000000000247947 */ /* 0x000fdc0003800000 */
.L_x_8:
[----:B------:R-:W-:Y:S02]  /*0f40*/  ULDC.64 UR4, c[0x0][0x588] ;  /* 0x0001620000047ab9 */ /* 0x000fe40000000a00 */
[----:B------:R-:W-:-:S04]  /*0f50*/  ISETP.NE.U32.AND P0, PT, RZ, UR4, PT ;  /* 0x00000004ff007c0c */ /* 0x000fc8000bf05070 */
[----:B------:R-:W-:-:S13]  /*0f60*/  ISETP.NE.AND.EX P0, PT, RZ, UR5, PT, P0 ;  /* 0x00000005ff007c0c */ /* 0x000fda000bf05300 */
[----:B------:R-:W-:Y:S05]  /*0f70*/  @!P0 BRA `(.L_x_10) ;  /* 0x0000000000108947 */ /* 0x000fea0003800000 */
[----:B0-----:R-:W0:Y:S02]  /*0f80*/  LDC.64 R2, c[0x0][0x588] ;  /* 0x00016200ff027b82 */ /* 0x001e240000000a00 */
[----:B0-----:R-:W2:Y:S02]  /*0f90*/  LDG.E R2, desc[UR46][R2.64] ;  /* 0x0000002e02027981 */ /* 0x001ea4000c1e1900 */
[----:B--2---:R-:W-:Y:S01]  /*0fa0*/  R2UR UR41, R2 ;  /* 0x00000000022972ca */ /* 0x004fe200000e0000 */
[----:B------:R-:W-:-:S14]  /*0fb0*/  BRA `(.L_x_9) ;  /* 0x0000000000047947 */ /* 0x000fdc0003800000 */
.L_x_10:
[----:B------:R-:W-:-:S05]  /*0fc0*/  ULDC UR41, c[0x0][0x580] ;  /* 0x0001600000297ab9 */ /* 0x000fca0000000800 */
.L_x_9:
[----:B------:R-:W-:Y:S02]  /*0fd0*/  ULDC.64 UR4, c[0x0][0x5a0] ;  /* 0x0001680000047ab9 */ /* 0x000fe40000000a00 */
        /* <DEDUP_REMOVED lines=11> */
.L_x_11:
        /* <DEDUP_REMOVED lines=8> */
.L_x_13:
[----:B------:R-:W-:-:S05]  /*1110*/  ULDC UR40, c[0x0][0x584] ;  /* 0x0001610000287ab9 */ /* 0x000fca0000000800 */
.L_x_12:
[----:B------:R-:W-:-:S13]  /*1120*/  LOP3.LUT P0, RZ, R5, 0xff, RZ, 0xc0, !PT ;  /* 0x000000ff05ff7812 */ /* 0x000fda000780c0ff */
[----:B------:R-:W-:Y:S05]  /*1130*/  @!P0 EXIT ;  /* 0x000000000000894d */ /* 0x000fea0003800000 */
[----:B------:R-:W1:Y:S01]  /*1140*/  LDC.64 R8, c[0x0][0x5c8] ;  /* 0x00017200ff087b82 */ /* 0x000e620000000a00 */
[----:B------:R-:W-:Y:S01]  /*1150*/  ULDC UR4, c[0x0][0x28c] ;  /* 0x0000a30000047ab9 */ /* 0x000fe20000000800 */
[----:B------:R-:W-:Y:S02]  /*1160*/  ULOP3.LUT UR8, UR7, 0x1, URZ, 0xfc, !UPT ;  /* 0x0000000107087892 */ /* 0x000fe4000f8efc3f */
[----:B------:R-:W-:-:S04]  /*1170*/  UIADD3 UR4, UR4, 0x1f, URZ ;  /* 0x0000001f04047890 */ /* 0x000fc8000fffe03f */
[----:B------:R-:W-:-:S04]  /*1180*/  USHF.R.S32.HI UR5, URZ, 0x1f, UR4 ;  /* 0x0000001f3f057899 */ /* 0x000fc80008011404 */
[----:B------:R-:W-:-:S03]  /*1190*/  ULEA.HI UR5, UR5, UR4, URZ, 0x5 ;  /* 0x0000000405057291 */ /* 0x000fc6000f8f283f */
[----:B------:R-:W-:Y:S01]  /*11a0*/  UMOV UR4, URZ ;  /* 0x0000003f00047c82 */ /* 0x000fe20008000000 */
[----:B------:R-:W-:-:S03]  /*11b0*/  USHF.R.S32.HI UR11, URZ, 0x5, UR5 ;  /* 0x000000053f0b7899 */ /* 0x000fc60008011405 */
[----:B------:R-:W-:Y:S01]  /*11c0*/  UMOV UR5, URZ ;  /* 0x0000003f00057c82 */ /* 0x000fe20008000000 */
[C-C-:B-1----:R-:W-:Y:S01]  /*11d0*/  SHF.L.U64.HI R7, R8.reuse, 0x7, R9.reuse ;  /* 0x0000000708077819 */ /* 0x142fe20000010209 */
[C---:B------:R-:W-:Y:S01]  /*11e0*/  IMAD.SHL.U32 R5, R8.reuse, 0x80, RZ ;  /* 0x0000008008057824 */ /* 0x040fe200078e00ff */
[C-C-:B------:R-:W-:Y:S01]  /*11f0*/  SHF.L.U64.HI R6, R8.reuse, 0x3, R9.reuse ;  /* 0x0000000308067819 */ /* 0x140fe20000010209 */
[C---:B0-----:R-:W-:Y:S01]  /*1200*/  IMAD.SHL.U32 R2, R8.reuse, 0x8, RZ ;  /* 0x0000000808027824 */ /* 0x041fe200078e00ff */
[C---:B------:R-:W-:Y:S01]  /*1210*/  SHF.L.U64.HI R4, R8.reuse, 0x8, R9 ;  /* 0x0000000808047819 */ /* 0x040fe20000010209 */
[----:B------:R-:W-:-:S07]  /*1220*/  IMAD.SHL.U32 R3, R8, 0x100, RZ ;  /* 0x0000010008037824 */ /* 0x000fce00078e00ff */
.L_x_40:
[----:B------:R-:W-:Y:S01]  /*1230*/  STL [R1+0x1dc], RZ ;  /* 0x0001dcff01007387 */ /* 0x000fe20000100800 */
[----:B0-----:R-:W0:Y:S01]  /*1240*/  S2UR UR16, SR_CgaCtaId ;  /* 0x00000000001079c3 */ /* 0x001e220000008800 */
[----:B------:R-:W-:Y:S01]  /*1250*/  UMOV UR15, 0x400 ;  /* 0x00000400000f7882 */ /* 0x000fe20000000000 */
[----:B------:R-:W-:Y:S01]  /*1260*/  UMOV UR6, URZ ;  /* 0x0000003f00067c82 */ /* 0x000fe20008000000 */
[----:B------:R-:W-:Y:S01]  /*1270*/  STL [R1+0x1d8], RZ ;  /* 0x0001d8ff01007387 */ /* 0x000fe20000100800 */
[----:B------:R-:W-:Y:S01]  /*1280*/  UMOV UR12, URZ ;  /* 0x0000003f000c7c82 */ /* 0x000fe20008000000 */
[----:B------:R-:W-:Y:S01]  /*1290*/  UMOV UR13, URZ ;  /* 0x0000003f000d7c82 */ /* 0x000fe20008000000 */
[----:B------:R-:W-:Y:S01]  /*12a0*/  UMOV UR45, UR5 ;  /* 0x00000005002d7c82 */ /* 0x000fe20008000000 */
[----:B------:R-:W-:Y:S01]  /*12b0*/  STL [R1+0x1d4], RZ ;  /* 0x0001d4ff01007387 */ /* 0x000fe20000100800 */
[----:B-1----:R-:W1:Y:S01]  /*12c0*/  LDC R9, c[0x0][0x28c] ;  /* 0x0000a300ff097b82 */ /* 0x002e620000000800 */
[----:B--2---:R-:W-:-:S02]  /*12d0*/  CS2R R10, SRZ ;  /* 0x00000000000a7805 */ /* 0x004fc4000001ff00 */
[----:B------:R-:W-:Y:S01]  /*12e0*/  CS2R R12, SRZ ;  /* 0x00000000000c7805 */ /* 0x000fe2000001ff00 */
[----:B------:R-:W-:Y:S01]  /*12f0*/  STL [R1+0x1d0], RZ ;  /* 0x0001d0ff01007387 */ /* 0x000fe20000100800 */
[----:B------:R-:W-:Y:S02]  /*1300*/  CS2R R14, SRZ ;  /* 0x00000000000e7805 */ /* 0x000fe4000001ff00 */
[----:B------:R-:W-:Y:S02]  /*1310*/  CS2R R16, SRZ ;  /* 0x0000000000107805 */ /* 0x000fe4000001ff00 */
[----:B------:R-:W-:Y:S01]  /*1320*/  CS2R R18, SRZ ;  /* 0x0000000000127805 */ /* 0x000fe2000001ff00 */
[----:B------:R-:W-:Y:S01]  /*1330*/  STL [R1+0x1cc], RZ ;  /* 0x0001ccff01007387 */ /* 0x000fe20000100800 */
[----:B------:R-:W-:Y:S02]  /*1340*/  CS2R R20, SRZ ;  /* 0x0000000000147805 */ /* 0x000fe4000001ff00 */
[----:B------:R-:W-:-:S02]  /*1350*/  CS2R R22, SRZ ;  /* 0x0000000000167805 */ /* 0x000fc4000001ff00 */
        /* <DEDUP_REMOVED lines=14> */
[----:B-1----:R-:W-:Y:S02]  /*1440*/  ISETP.GE.AND P0, PT, R9, 0x1, PT ;  /* 0x000000010900780c */ /* 0x002fe40003f06270 */
[----:B------:R-:W-:-:S02]  /*1450*/  CS2R R212, SRZ ;  /* 0x0000000000d47805 */ /* 0x000fc4000001ff00 */
[----:B------:R-:W-:Y:S01]  /*1460*/  CS2R R214, SRZ ;  /* 0x0000000000d67805 */ /* 0x000fe2000001ff00 */
[----:B------:R-:W-:Y:S01]  /*1470*/  STL [R1+0x1b8], RZ ;  /* 0x0001b8ff01007387 */ /* 0x000fe20000100800 */
[----:B------:R-:W-:Y:S02]  /*1480*/  CS2R R216, SRZ ;  /* 0x0000000000d87805 */ /* 0x000fe4000001ff00 */
[----:B------:R-:W-:Y:S02]  /*1490*/  CS2R R218, SRZ ;  /* 0x0000000000da7805 */ /* 0x000fe4000001ff00 */
[----:B------:R-:W-:Y:S01]  /*14a0*/  CS2R R220, SRZ ;  /* 0x0000000000dc7805 */ /* 0x000fe2000001ff00 */
[----:B------:R-:W-:Y:S01]  /*14b0*/  STL [R1+0x1b4], RZ ;  /* 0x0001b4ff01007387 */ /* 0x000fe20000100800 */
[----:B------:R-:W-:Y:S01]  /*14c0*/  CS2R R222, SRZ ;  /* 0x0000000000de7805 */ /* 0x000fe2000001ff00 */
[----:B------:R-:W-:Y:S01]  /*14d0*/  IMAD.U32 R224, RZ, RZ, UR4 ;  /* 0x00000004ffe07e24 */ /* 0x000fe2000f8e00ff */
[----:B------:R-:W-:Y:S01]  /*14e0*/  CS2R R184, SRZ ;  /* 0x0000000000b87805 */ /* 0x000fe2000001ff00 */
[----:B------:R-:W-:Y:S01]  /*14f0*/  STL [R1+0x1b0], RZ ;  /* 0x0001b0ff01007387 */ /* 0x000fe20000100800 */
[----:B------:R-:W-:-:S02]  /*1500*/  CS2R R186, SRZ ;  /* 0x0000000000ba7805 */ /* 0x000fc4000001ff00 */
[----:B------:R-:W-:Y:S02]  /*1510*/  CS2R R188, SRZ ;  /* 0x0000000000bc7805 */ /* 0x000fe4000001ff00 */
[----:B------:R-:W-:Y:S01]  /*1520*/  CS2R R190, SRZ ;  /* 0x0000000000be7805 */ /* 0x000fe2000001ff00 */
[----:B------:R-:W-:Y:S01]  /*1530*/  STL [R1+0x1ac], RZ ;  /* 0x0001acff01007387 */ /* 0x000fe20000100800 */
[----:B------:R-:W-:Y:S02]  /*1540*/  CS2R R176, SRZ ;  /* 0x0000000000b07805 */ /* 0x000fe4000001ff00 */
[----:B------:R-:W-:Y:S02]  /*1550*/  CS2R R178, SRZ ;  /* 0x0000000000b27805 */ /* 0x000fe4000001ff00 */
        /* <DEDUP_REMOVED lines=81> */
[----:B------:R-:W1:Y:S01]  /*1a70*/  S2R R8, SR_TID.X ;  /* 0x0000000000087919 */ /* 0x000e620000002100 */
        /* <DEDUP_REMOVED lines=21> */
[----:B------:R-:W-:Y:S01]  /*1bd0*/  CS2R R30, SRZ ;  /* 0x00000000001e7805 */ /* 0x000fe2000001ff00 */
[----:B------:R-:W-:Y:S04]  /*1be0*/  STL [R1+0x144], RZ ;  /* 0x000144ff01007387 */ /* 0x000fe80000100800 */
[----:B------:R-:W-:Y:S04]  /*1bf0*/  STL [R1+0x140], RZ ;  /* 0x000140ff01007387 */ /* 0x000fe80000100800 */
[----:B------:R-:W-:Y:S01]  /*1c00*/  STL [R1+0x13c], RZ ;  /* 0x00013cff01007387 */ /* 0x000fe20000100800 */
[----:B-1----:R-:W-:-:S03]  /*1c10*/  LOP3.LUT R8, R8, 0x80, RZ, 0xc0, !PT ;  /* 0x0000008008087812 */ /* 0x002fc600078ec0ff */
[----:B------:R-:W-:Y:S01]  /*1c20*/  STL [R1+0x138], RZ ;  /* 0x000138ff01007387 */ /* 0x000fe20000100800 */
[----:B------:R-:W-:-:S03]  /*1c30*/  SHF.R.U32.HI R8, RZ, 0x7, R8 ;  /* 0x00000007ff087819 */ /* 0x000fc60000011608 */
[----:B------:R-:W-:Y:S04]  /*1c40*/  STL [R1+0x134], RZ ;  /* 0x000134ff01007387 */ /* 0x000fe80000100800 */
        /* <DEDUP_REMOVED lines=32> */
[----:B------:R-:W1:Y:S04]  /*1e50*/  SHFL.IDX PT, R8, R8, RZ, 0x1f ;  /* 0x00001fff08087589 */ /* 0x000e6800000e0000 */
[----:B------:R2:W-:Y:S04]  /*1e60*/  STL [R1+0xb0], RZ ;  /* 0x0000b0ff01007387 */ /* 0x0005e80000100800 */
[----:B------:R2:W-:Y:S04]  /*1e70*/  STL [R1+0xac], RZ ;  /* 0x0000acff01007387 */ /* 0x0005e80000100800 */
[----:B------:R2:W-:Y:S04]  /*1e80*/  STL [R1+0xa8], RZ ;  /* 0x0000a8ff01007387 */ /* 0x0005e80000100800 */
[----:B------:R2:W-:Y:S04]  /*1e90*/  STL [R1+0xa4], RZ ;  /* 0x0000a4ff01007387 */ /* 0x0005e80000100800 */
[----:B------:R2:W-:Y:S04]  /*1ea0*/  STL [R1+0xa0], RZ ;  /* 0x0000a0ff01007387 */ /* 0x0005e80000100800 */
[----:B------:R2:W-:Y:S01]  /*1eb0*/  STL [R1+0x9c], RZ ;  /* 0x00009cff01007387 */ /* 0x0005e20000100800 */
[----:B-1----:R-:W-:-:S02]  /*1ec0*/  R2UR UR10, R8 ;  /* 0x00000000080a72ca */ /* 0x002fc400000e0000 */
[----:B------:R-:W-:Y:S01]  /*1ed0*/  CS2R R8, SRZ ;  /* 0x0000000000087805 */ /* 0x000fe2000001ff00 */
[----:B------:R2:W-:Y:S04]  /*1ee0*/  STL [R1+0x98], RZ ;  /* 0x000098ff01007387 */ /* 0x0005e80000100800 */
[----:B------:R2:W-:Y:S04]  /*1ef0*/  STL [R1+0x94], RZ ;  /* 0x000094ff01007387 */ /* 0x0005e80000100800 */
[----:B------:R2:W-:Y:S02]  /*1f00*/  STL [R1+0x90], RZ ;  /* 0x000090ff01007387 */ /* 0x0005e40000100800 */
[----:B------:R-:W-:-:S02]  /*1f10*/  ULEA.HI UR9, UR10, UR10, URZ, 0x1 ;  /* 0x0000000a0a097291 */ /* 0x000fc4000f8f083f */
[----:B------:R2:W-:Y:S02]  /*1f20*/  STL [R1+0x8c], RZ ;  /* 0x00008cff01007387 */ /* 0x0005e40000100800 */
[----:B------:R-:W-:Y:S02]  /*1f30*/  ULOP3.LUT UR14, UR9, 0x1ffffe, URZ, 0xc0, !UPT ;  /* 0x001ffffe090e7892 */ /* 0x000fe4000f8ec03f */
[----:B------:R2:W-:Y:S01]  /*1f40*/  STL [R1+0x88], RZ ;  /* 0x000088ff01007387 */ /* 0x0005e20000100800 */
[----:B0-----:R-:W-:Y:S02]  /*1f50*/  ULEA UR9, UR16, UR15, 0x18 ;  /* 0x0000000f10097291 */ /* 0x001fe4000f8ec03f */
[----:B------:R-:W-:Y:S01]  /*1f60*/  UIADD3 UR14, UR10, -UR14, URZ ;  /* 0x8000000e0a0e7290 */ /* 0x000fe2000fffe03f */
[----:B------:R2:W-:Y:S03]  /*1f70*/  STL [R1+0x84], RZ ;  /* 0x000084ff01007387 */ /* 0x0005e60000100800 */
[----:B------:R-:W-:Y:S01]  /*1f80*/  ULEA UR14, UR14, UR9, 0xb ;  /* 0x000000090e0e7291 */ /* 0x000fe2000f8e583f */
[----:B------:R2:W-:Y:S03]  /*1f90*/  STL [R1+0x80], RZ ;  /* 0x000080ff01007387 */ /* 0x0005e60000100800 */
[----:B------:R-:W-:Y:S01]  /*1fa0*/  UIADD3 UR14, UR14, 0x200, URZ ;  /* 0x000002000e0e7890 */ /* 0x000fe2000fffe03f */
[----:B------:R2:W-:Y:S03]  /*1fb0*/  STL [R1+0x7c], RZ ;  /* 0x00007cff01007387 */ /* 0x0005e60000100800 */
[----:B------:R-:W-:Y:S01]  /*1fc0*/  USHF.R.U32.HI UR10, URZ, 0x4, UR14 ;  /* 0x000000043f0a7899 */ /* 0x000fe2000801160e */
[----:B------:R2:W-:Y:S03]  /*1fd0*/  STL [R1+0x78], RZ ;  /* 0x000078ff01007387 */ /* 0x0005e60000100800 */
[----:B------:R-:W-:Y:S01]  /*1fe0*/  ULOP3.LUT UR10, UR10, 0x3fff, URZ, 0xc0, !UPT ;  /* 0x00003fff0a0a7892 */ /* 0x000fe2000f8ec03f */
[----:B------:R2:W-:Y:S04]  /*1ff0*/  STL [R1+0x74], RZ ;  /* 0x000074ff01007387 */ /* 0x0005e80000100800 */
        /* <DEDUP_REMOVED lines=28> */
[----:B------:R2:W-:Y:S01]  /*21c0*/  STL [R1], RZ ;  /* 0x000000ff01007387 */ /* 0x0005e20000100800 */
[----:B----4-:R-:W-:Y:S05]  /*21d0*/  @!P0 BRA `(.L_x_14) ;  /* 0x0000002000848947 */ /* 0x010fea0003800000 */
[----:B------:R-:W-:-:S06]  /*21e0*/  UISETP.NE.AND UP0, UPT, UR8, 0x3, UPT ;  /* 0x000000030800788c */ /* 0x000fcc000bf05270 */
[----:B------:R-:W-:-:S13]  /*21f0*/  PLOP3.LUT P1, PT, PT, PT, UP0, 0x80, 0x0 ;  /* 0x000000000000781c */ /* 0x000fda0003f2f008 */
[----:B------:R-:W-:Y:S05]  /*2200*/  @!P1 BRA `(.L_x_15) ;  /* 0x0000000000049947 */ /* 0x000fea0003800000 */
[----:B------:R-:W-:Y:S01]  /*2210*/  BPT.TRAP 0x1 ;  /* 0x000000040000795c */ /* 0x000fe20000300000 */
.L_x_15:
[----:B------:R-:W-:Y:S01]  /*2220*/  ULEA UR12, UR5, UR9, 0x3 ;  /* 0x00000009050c7291 */ /* 0x000fe2000f8e183f */
[----:B------:R-:W-:-:S05]  /*2230*/  IMAD.U32 R8, RZ, RZ, UR4 ;  /* 0x00000004ff087e24 */ /* 0x000fca000f8e00ff */
[----:B------:R-:W-:-:S04]  /*2240*/  SHF.L.U32 R8, R8, 0x1f, RZ ;  /* 0x0000001f08087819 */ /* 0x000fc800000006ff */
[----:B------:R0:W1:Y:S01]  /*2250*/  SYNCS.PHASECHK.TRANS64.TRYWAIT P0, [UR12], R8 ;  /* 0x00000008ff0075a7 */ /* 0x000062000800014c */
[----:B------:R-:W-:Y:S05]  /*2260*/  @!P1 BRA `(.L_x_16) ;  /* 0x0000000000049947 */ /* 0x000fea0003800000 */
[----:B------:R-:W-:Y:S01]  /*2270*/  BPT.TRAP 0x1 ;  /* 0x000000040000795c */ /* 0x000fe20000300000 */
.L_x_16:
[----:B------:R3:W-:Y:S01]  /*2280*/  STL [R1+0x1dc], RZ ;  /* 0x0001dcff01007387 */ /* 0x0007e20000100800 */
[----:B------:R-:W-:Y:S01]  /*2290*/  UMOV UR6, 0x1 ;  /* 0x0000000100067882 */ /* 0x000fe20000000000 */
[----:B-1----:R-:W-:Y:S05]  /*22a0*/  @P0 BRA `(.L_x_17) ;  /* 0x0000000000080947 */ /* 0x002fea0003800000 */
[----:B------:R-:W1:Y:S02]  /*22b0*/  SYNCS.PHASECHK.TRANS64.TRYWAIT P0, [UR12], R8 ;  /* 0x00000008ff0075a7 */ /* 0x000e64000800014c */
[----:B-1----:R-:W-:Y:S05]  /*22c0*/  @!P0 BRA `(.L_x_18) ;  /* 0x000001ac00308947 */ /* 0x002fea0003800000 */
.L_x_17:
[----:B------:R4:W-:Y:S01]  /*22d0*/  STL [R1+0x1d8], RZ ;  /* 0x0001d8ff01007387 */ /* 0x0009e20000100800 */
[----:B------:R-:W-:Y:S01]  /*22e0*/  UIADD3 UR12, UR9, 0x2a200, URZ ;  /* 0x0002a200090c7890 */ /* 0x000fe2000fffe03f */
[----:B------:R-:W-:Y:S01]  /*22f0*/  WARPGROUP.ARRIVE ;  /* 0x00000000000079c5 */ /* 0x000fe20000000000 */
[----:B------:R-:W-:Y:S01]  /*2300*/  ULOP3.LUT UR28, UR10, 0x10000, URZ, 0xfc, !UPT ;  /* 0x000100000a1c7892 */ /* 0x000fe2000f8efc3f */
[----:B------:R4:W-:Y:S01]  /*2310*/  STL [R1+0x1d4], RZ ;  /* 0x0001d4ff01007387 */ /* 0x0009e20000100800 */
[----:B------:R-:W-:Y:S01]  /*2320*/  USHF.R.U32.HI UR12, URZ, 0x4, UR12 ;  /* 0x000000043f0c7899 */ /* 0x000fe2000801160c */
[----:B01----:R-:W-:Y:S01]  /*2330*/  CS2R R8, SRZ ;  /* 0x0000000000087805 */ /* 0x003fe2000001ff00 */
[----:B------:R-:W-:Y:S01]  /*2340*/  UIMAD UR28, UR5, 0x300, UR28 ;  /* 0x00000300051c78a4 */ /* 0x000fe2000f8e021c */
[----:B------:R4:W-:Y:S01]  /*2350*/  STL [R1+0x1d0], RZ ;  /* 0x0001d0ff01007387 */ /* 0x0009e20000100800 */
[----:B------:R-:W-:Y:S01]  /*2360*/  ULOP3.LUT UR12, UR12, 0x3fff, URZ, 0xc0, !UPT ;  /* 0x00003fff0c0c7892 */ /* 0x000fe2000f8ec03f */
[----:B------:R-:W-:Y:S01]  /*2370*/  CS2R R10, SRZ ;  /* 0x00000000000a7805 */ /* 0x000fe2000001ff00 */
[----:B------:R-:W-:Y:S01]  /*2380*/  UMOV UR29, 0xc0000010 ;  /* 0xc0000010001d7882 */ /* 0x000fe20000000000 */
[----:B------:R4:W-:Y:S01]  /*2390*/  STL [R1+0x1cc], RZ ;  /* 0x0001ccff01007387 */ /* 0x0009e20000100800 */
[----:B------:R-:W-:Y:S01]  /*23a0*/  ULOP3.LUT UR12, UR12, 0x10000, URZ, 0xfc, !UPT ;  /* 0x000100000c0c7892 */ /* 0x000fe2000f8efc3f */
[----:B------:R-:W-:Y:S01]  /*23b0*/  CS2R R12, SRZ ;  /* 0x00000000000c7805 */ /* 0x000fe2000001ff00 */
[----:B------:R-:W-:Y:S01]  /*23c0*/  UMOV UR31, 0xc0000010 ;  /* 0xc0000010001f7882 */ /* 0x000fe20000000000 */
[----:B------:R4:W-:Y:S01]  /*23d0*/  STL [R1+0x1c8], RZ ;  /* 0x0001c8ff01007387 */ /* 0x0009e20000100800 */
[----:B------:R-:W-:Y:S01]  /*23e0*/  UIMAD UR30, UR5, 0xe0, UR12 ;  /* 0x000000e0051e78a4 */ /* 0x000fe2000f8e020c */
[----:B------:R-:W-:Y:S01]  /*23f0*/  CS2R R14, SRZ ;  /* 0x00000000000e7805 */ /* 0x000fe2000001ff00 */
[----:B------:R-:W-:Y:S01]  /*2400*/  UMOV UR32, UR28 ;  /* 0x0000001c00207c82 */ /* 0x000fe20008000000 */
[----:B------:R4:W-:Y:S01]  /*2410*/  STL [R1+0x1c4], RZ ;  /* 0x0001c4ff01007387 */ /* 0x0009e20000100800 */
[----:B------:R-:W-:Y:S01]  /*2420*/  UIADD3 UR34, UR30, 0x20, URZ ;  /* 0x000000201e227890 */ /* 0x000fe2000fffe03f */
[----:B------:R-:W-:Y:S01]  /*2430*/  CS2R R16, SRZ ;  /* 0x0000000000107805 */ /* 0x000fe2000001ff00 */
[----:B------:R-:W-:Y:S01]  /*2440*/  UIADD3 UR38, UR30, 0x40, URZ ;  /* 0x000000401e267890 */ /* 0x000fe2000fffe03f */
[----:B------:R4:W-:Y:S01]  /*2450*/  STL [R1+0x1c0], RZ ;  /* 0x0001c0ff01007387 */ /* 0x0009e20000100800 */
[----:B------:R-:W-:-:S02]  /*2460*/  UIADD3 UR14, UR30, 0x60, URZ ;  /* 0x000000601e0e7890 */ /* 0x000fc4000fffe03f */
[----:B------:R-:W-:Y:S01]  /*2470*/  QGMMA.64x16x32.F32.E4M3.E4M3 R184, gdesc[UR28], RZ, !UPT ;  /* 0x002000001cb879f3 */ /* 0x000fe2000c7008ff */
[----:B------:R-:W-:Y:S01]  /*2480*/  UMOV UR33, UR29 ;  /* 0x0000001d00217c82 */ /* 0x000fe20008000000 */
[----:B------:R4:W-:Y:S01]  /*2490*/  STL [R1+0x1bc], RZ ;  /* 0x0001bcff01007387 */ /* 0x0009e20000100800 */
[----:B------:R-:W-:Y:S01]  /*24a0*/  UMOV UR35, 0xc0000010 ;  /* 0xc000001000237882 */ /* 0x000fe20000000000 */
[----:B------:R-:W-:Y:S01]  /*24b0*/  UIADD3 UR26, UR30, 0x80, URZ ;  /* 0x000000801e1a7890 */ /* 0x000fe2000fffe03f */
[----:B------:R-:W-:Y:S01]  /*24c0*/  QGMMA.64x16x32.F32.E4M3.E4M3 R160, gdesc[UR32], RZ, !UPT ;  /* 0x0020000020a079f3 */ /* 0x000fe2000c7008ff */
[----:B------:R4:W-:Y:S01]  /*24d0*/  STL [R1+0x1b8], RZ ;  /* 0x0001b8ff01007387 */ /* 0x0009e20000100800 */
[----:B------:R-:W-:Y:S01]  /*24e0*/  UMOV UR36, UR28 ;  /* 0x0000001c00247c82 */ /* 0x000fe20008000000 */
[----:B------:R-:W-:Y:S01]  /*24f0*/  UMOV UR37, UR29 ;  /* 0x0000001d00257c82 */ /* 0x000fe20008000000 */
[----:B------:R-:W-:Y:S01]  /*2500*/  UMOV UR39, 0xc0000010 ;  /* 0xc000001000277882 */ /* 0x000fe20000000000 */
[----:B------:R4:W-:Y:S01]  /*2510*/  STL [R1+0x1b4], RZ ;  /* 0x0001b4ff01007387 */ /* 0x0009e20000100800 */
[----:B------:R-:W-:Y:S01]  /*2520*/  UIADD3 UR22, UR30, 0xa0, URZ ;  /* 0x000000a01e167890 */ /* 0x000fe2000fffe03f */
[----:B------:R-:W-:Y:S01]  /*2530*/  QGMMA.64x16x32.F32.E4M3.E4M3 R136, gdesc[UR36], RZ, !UPT ;  /* 0x00200000248879f3 */ /* 0x000fe2000c7008ff */
[----:B------:R-:W-:Y:S01]  /*2540*/  UMOV UR12, UR28 ;  /* 0x0000001c000c7c82 */ /* 0x000fe20008000000 */
[----:B------:R4:W-:Y:S01]  /*2550*/  STL [R1+0x1b0], RZ ;  /* 0x0001b0ff01007387 */ /* 0x0009e20000100800 */
[----:B------:R-:W-:Y:S01]  /*2560*/  UMOV UR13, UR29 ;  /* 0x0000001d000d7c82 */ /* 0x000fe20008000000 */
[----:B------:R-:W-:Y:S01]  /*2570*/  UMOV UR15, 0xc0000010 ;  /* 0xc0000010000f7882 */ /* 0x000fe20000000000 */
[----:B------:R-:W-:Y:S01]  /*2580*/  UIADD3 UR18, UR30, 0xc0, URZ ;  /* 0x000000c01e127890 */ /* 0x000fe2000fffe03f */
[----:B------:R4:W-:Y:S01]  /*2590*/  STL [R1+0x1ac], RZ ;  /* 0x0001acff01007387 */ /* 0x0009e20000100800 */
[----:B------:R-:W-:Y:S01]  /*25a0*/  QGMMA.64x16x32.F32.E4M3.E4M3 R112, gdesc[UR12], RZ, !UPT ;  /* 0x002000000c7079f3 */ /* 0x000fe2000c7008ff */
[----:B------:R-:W-:Y:S01]  /*25b0*/  UIADD3 UR12, UR28, 0x100, URZ ;  /* 0x000001001c0c7890 */ /* 0x000fe2000fffe03f */
[----:B------:R-:W-:Y:S01]  /*25c0*/  CS2R R18, SRZ ;  /* 0x0000000000127805 */ /* 0x000fe2000001ff00 */
[----:B------:R4:W-:Y:S01]  /*25d0*/  STL [R1+0x1a8], RZ ;  /* 0x0001a8ff01007387 */ /* 0x0009e20000100800 */
[----:B------:R-:W-:Y:S01]  /*25e0*/  UMOV UR24, UR28 ;  /* 0x0000001c00187c82 */ /* 0x000fe20008000000 */
[----:B------:R-:W-:Y:S01]  /*25f0*/  UMOV UR25, UR29 ;  /* 0x0000001d00197c82 */ /* 0x000fe20008000000 */
[----:B------:R-:W-:Y:S01]  /*2600*/  UMOV UR27, 0xc0000010 ;  /* 0xc0000010001b7882 */ /* 0x000fe20000000000 */
[----:B------:R4:W-:Y:S01]  /*2610*/  STL [R1+0x1a4], RZ ;  /* 0x0001a4ff01007387 */ /* 0x0009e20000100800 */
[----:B------:R-:W-:Y:S01]  /*2620*/  UMOV UR20, UR28 ;  /* 0x0000001c00147c82 */ /* 0x000fe20008000000 */
[----:B------:R-:W-:Y:S01]  /*2630*/  UMOV UR21, UR29 ;  /* 0x0000001d00157c82 */ /* 0x000fe20008000000 */
[----:B------:R-:W-:Y:S01]  /*2640*/  UMOV UR23, 0xc0000010 ;  /* 0xc000001000177882 */ /* 0x000fe20000000000 */
[----:B------:R4:W-:Y:S01]  /*2650*/  STL [R1+0x1a0], RZ ;  /* 0x0001a0ff01007387 */ /* 0x0009e20000100800 */
[----:B------:R-:W-:Y:S01]  /*2660*/  QGMMA.64x16x32.F32.E4M3.E4M3 R88, gdesc[UR24], RZ, !UPT ;  /* 0x00200000185879f3 */ /* 0x000fe2000c7008ff */
[----:B------:R-:W-:Y:S01]  /*2670*/  UMOV UR16, UR28 ;  /* 0x0000001c00107c82 */ /* 0x000fe20008000000 */
[----:B------:R-:W-:Y:S01]  /*2680*/  UMOV UR17, UR29 ;  /* 0x0000001d00117c82 */ /* 0x000fe20008000000 */
[----:B------:R4:W-:Y:S01]  /*2690*/  STL [R1+0x19c], RZ ;  /* 0x00019cff01007387 */ /* 0x0009e20000100800 */
[----:B------:R-:W-:Y:S01]  /*26a0*/  UMOV UR19, 0xc0000010 ;  /* 0xc000001000137882 */ /* 0x000fe20000000000 */
[----:B------:R-:W-:Y:S01]  /*26b0*/  QGMMA.64x16x32.F32.E4M3.E4M3 R64, gdesc[UR20], RZ, !UPT ;  /* 0x00200000144079f3 */ /* 0x000fe2000c7008ff */
[----:B------:R-:W-:Y:S01]  /*26c0*/  CS2R R20, SRZ ;  /* 0x0000000000147805 */ /* 0x000fe2000001ff00 */
[----:B------:R4:W-:Y:S01]  /*26d0*/  STL [R1+0x198], RZ ;  /* 0x000198ff01007387 */ /* 0x0009e20000100800 */
[----:B------:R-:W-:Y:S01]  /*26e0*/  CS2R R22, SRZ ;  /* 0x0000000000167805 */ /* 0x000fe2000001ff00 */
[----:B------:R-:W-:Y:S01]  /*26f0*/  QGMMA.64x16x32.F32.E4M3.E4M3 R40, gdesc[UR16], RZ, !UPT ;  /* 0x00200000102879f3 */ /* 0x000fe2000c7008ff */
[----:B------:R-:W-:Y:S01]  /*2700*/  UMOV UR16, UR12 ;  /* 0x0000000c00107c82 */ /* 0x000fe20008000000 */
[----:B------:R4:W-:Y:S01]  /*2710*/  STL [R1+0x194], RZ ;  /* 0x000194ff01007387 */ /* 0x0009e20000100800 */
[----:B------:R-:W-:Y:S01]  /*2720*/  UMOV UR17, 0xc0000010 ;  /* 0xc000001000117882 */ /* 0x000fe20000000000 */
[----:B------:R-:W-:Y:S01]  /*2730*/  UMOV UR20, UR16 ;  /* 0x0000001000147c82 */ /* 0x000fe20008000000 */
[----:B------:R-:W-:Y:S01]  /*2740*/  UMOV UR21, UR17 ;  /* 0x0000001100157c82 */ /* 0x000fe20008000000 */
[----:B------:R4:W-:Y:S01]  /*2750*/  STL [R1+0x190], RZ ;  /* 0x000190ff01007387 */ /* 0x0009e20000100800 */
[----:B------:R-:W-:Y:S01]  /*2760*/  QGMMA.64x16x32.F32.E4M3.E4M3 R32, gdesc[UR16], RZ, !UPT ;  /* 0x00200000102079f3 */ /* 0x000fe2000c7008ff */
        /* <DEDUP_REMOVED lines=12> */
[----:B------:R-:W-:Y:S01]  /*2830*/  UIADD3 UR12, UR28, 0x200, URZ ;  /* 0x000002001c0c7890 */ /* 0x000fe2000fffe03f */
[----:B------:R-:W-:Y:S01]  /*2840*/  CS2R R192, SRZ ;  /* 0x0000000000c07805 */ /* 0x000fe2000001ff00 */
[----:B------:R4:W-:Y:S01]  /*2850*/  STL [R1+0x180], RZ ;  /* 0x000180ff01007387 */ /* 0x0009e20000100800 */
[----:B------:R-:W-:Y:S01]  /*2860*/  UMOV UR32, UR16 ;  /* 0x0000001000207c82 */ /* 0x000fe20008000000 */
[----:B------:R-:W-:Y:S01]  /*2870*/  UMOV UR33, UR17 ;  /* 0x0000001100217c82 */ /* 0x000fe20008000000 */
[----:B------:R-:W-:Y:S01]  /*2880*/  QGMMA.64x16x32.F32.E4M3.E4M3 R128, gdesc[UR36], RZ, !UPT ;  /* 0x00200000248079f3 */ /* 0x000fe2000c7008ff */
[----:B------:R4:W-:Y:S01]  /*2890*/  STL [R1+0x17c], RZ ;  /* 0x00017cff01007387 */ /* 0x0009e20000100800 */
[----:B------:R-:W-:Y:S01]  /*28a0*/  UMOV UR28, UR16 ;  /* 0x00000010001c7c82 */ /* 0x000fe20008000000 */
[----:B------:R-:W-:Y:S01]  /*28b0*/  UMOV UR29, UR17 ;  /* 0x00000011001d7c82 */ /* 0x000fe20008000000 */
[----:B------:R-:W-:Y:S01]  /*28c0*/  QGMMA.64x16x32.F32.E4M3.E4M3 R152, gdesc[UR32], RZ, !UPT ;  /* 0x00200000209879f3 */ /* 0x000fe2000c7008ff */
[----:B------:R4:W-:Y:S01]  /*28d0*/  STL [R1+0x178], RZ ;  /* 0x000178ff01007387 */ /* 0x0009e20000100800 */
[----:B------:R-:W-:Y:S01]  /*28e0*/  ULDC UR13, c[0x0][0x50c] ;  /* 0x00014300000d7ab9 */ /* 0x000fe20000000800 */
[----:B------:R-:W-:Y:S01]  /*28f0*/  CS2R R194, SRZ ;  /* 0x0000000000c27805 */ /* 0x000fe2000001ff00 */
[----:B------:R-:W-:Y:S01]  /*2900*/  QGMMA.64x16x32.F32.E4M3.E4M3 R176, gdesc[UR28], RZ, !UPT ;  /* 0x002000001cb079f3 */ /* 0x000fe2000c7008ff */
[----:B------:R4:W-:Y:S01]  /*2910*/  STL [R1+0x174], RZ ;  /* 0x000174ff01007387 */ /* 0x0009e20000100800 */
[----:B------:R-:W-:Y:S01]  /*2920*/  UMOV UR28, UR12 ;  /* 0x0000000c001c7c82 */ /* 0x000fe20008000000 */
[----:B------:R-:W-:Y:S01]  /*2930*/  UMOV UR29, 0xc0000010 ;  /* 0xc0000010001d7882 */ /* 0x000fe20000000000 */
[----:B------:R-:W-:Y:S01]  /*2940*/  UMOV UR32, UR28 ;  /* 0x0000001c00207c82 */ /* 0x000fe20008000000 */
[----:B------:R4:W-:Y:S01]  /*2950*/  STL [R1+0x170], RZ ;  /* 0x000170ff01007387 */ /* 0x0009e20000100800 */
[----:B------:R-:W-:Y:S01]  /*2960*/  UMOV UR33, UR29 ;  /* 0x0000001d00217c82 */ /* 0x000fe20008000000 */
[----:B------:R-:W-:Y:S01]  /*2970*/  QGMMA.64x16x32.F32.E4M3.E4M3 R168, gdesc[UR28], RZ, !UPT ;  /* 0x002000001ca879f3 */ /* 0x000fe2000c7008ff */
[----:B------:R-:W-:Y:S01]  /*2980*/  UMOV UR36, UR28 ;  /* 0x0000001c00247c82 */ /* 0x000fe20008000000 */
[----:B------:R4:W-:Y:S01]  /*2990*/  STL [R1+0x16c], RZ ;  /* 0x00016cff01007387 */ /* 0x0009e20000100800 */
[----:B------:R-:W-:Y:S01]  /*29a0*/  UMOV UR37, UR29 ;  /* 0x0000001d00257c82 */ /* 0x000fe20008000000 */
[----:B------:R-:W-:Y:S01]  /*29b0*/  UISETP.NE.AND UP0, UPT, UR13, 0x1, UPT ;  /* 0x000000010d00788c */ /* 0x000fe2000bf05270 */
[----:B------:R-:W-:Y:S01]  /*29c0*/  QGMMA.64x16x32.F32.E4M3.E4M3 R144, gdesc[UR32], RZ, !UPT ;  /* 0x00200000209079f3 */ /* 0x000fe2000c7008ff */
        /* <DEDUP_REMOVED lines=9> */
[----:B------:R-:W-:Y:S01]  /*2a60*/  USEL UR12, URZ, 0x1, UP0 ;  /* 0x000000013f0c7887 */ /* 0x000fe20008000000 */
[----:B------:R-:W-:Y:S01]  /*2a70*/  CS2R R196, SRZ ;  /* 0x0000000000c47805 */ /* 0x000fe2000001ff00 */
[----:B------:R-:W-:Y:S01]  /*2a80*/  UMOV UR20, UR28 ;  /* 0x0000001c00147c82 */ /* 0x000fe20008000000 */
[----:B------:R4:W-:Y:S01]  /*2a90*/  STL [R1+0x15c], RZ ;  /* 0x00015cff01007387 */ /* 0x0009e20000100800 */
[----:B------:R-:W-:Y:S01]  /*2aa0*/  UMOV UR21, UR29 ;  /* 0x0000001d00157c82 */ /* 0x000fe20008000000 */
[----:B------:R-:W-:Y:S01]  /*2ab0*/  QGMMA.64x16x32.F32.E4M3.E4M3 R72, gdesc[UR24], RZ, !UPT ;  /* 0x00200000184879f3 */ /* 0x000fe2000c7008ff */
[----:B------:R-:W-:Y:S01]  /*2ac0*/  ISETP.NE.AND P0, PT, RZ, UR12, PT ;  /* 0x0000000cff007c0c */ /* 0x000fe2000bf05270 */
[----:B------:R4:W-:Y:S01]  /*2ad0*/  STL [R1+0x158], RZ ;  /* 0x000158ff01007387 */ /* 0x0009e20000100800 */
[----:B------:R-:W-:Y:S01]  /*2ae0*/  UMOV UR16, UR28 ;  /* 0x0000001c00107c82 */ /* 0x000fe20008000000 */
[----:B------:R-:W-:Y:S01]  /*2af0*/  UMOV UR17, UR29 ;  /* 0x0000001d00117c82 */ /* 0x000fe20008000000 */
[----:B------:R-:W-:Y:S01]  /*2b00*/  QGMMA.64x16x32.F32.E4M3.E4M3 R48, gdesc[UR20], RZ, !UPT ;  /* 0x00200000143079f3 */ /* 0x000fe2000c7008ff */
[----:B------:R4:W-:Y:S01]  /*2b10*/  STL [R1+0x154], RZ ;  /* 0x000154ff01007387 */ /* 0x0009e20000100800 */
[----:B------:R-:W-:-:S02]  /*2b20*/  CS2R R198, SRZ ;  /* 0x0000000000c67805 */ /* 0x000fc4000001ff00 */
[----:B------:R-:W-:Y:S01]  /*2b30*/  CS2R R200, SRZ ;  /* 0x0000000000c87805 */ /* 0x000fe2000001ff00 */
[----:B------:R-:W-:Y:S01]  /*2b40*/  QGMMA.64x16x32.F32.E4M3.E4M3 R24, gdesc[UR16], RZ, !UPT, gsb0 ;  /* 0x00200000101879f3 */ /* 0x000fe2000c0008ff */
[----:B------:R4:W-:Y:S01]  /*2b50*/  STL [R1+0x150], RZ ;  /* 0x000150ff01007387 */ /* 0x0009e20000100800 */
[----:B------:R-:W-:Y:S02]  /*2b60*/  CS2R R202, SRZ ;  /* 0x0000000000ca7805 */ /* 0x000fe4000001ff00 */
[----:B------:R-:W-:Y:S02]  /*2b70*/  CS2R R204, SRZ ;  /* 0x0000000000cc7805 */ /* 0x000fe4000001ff00 */
[----:B------:R-:W-:Y:S01]  /*2b80*/  CS2R R206, SRZ ;  /* 0x0000000000ce7805 */ /* 0x000fe2000001ff00 */
[----:B------:R4:W-:Y:S01]  /*2b90*/  STL [R1+0x14c], RZ ;  /* 0x00014cff01007387 */ /* 0x0009e20000100800 */
[----:B------:R-:W-:Y:S02]  /*2ba0*/  CS2R R208, SRZ ;  /* 0x0000000000d07805 */ /* 0x000fe4000001ff00 */
[----:B------:R-:W-:-:S02]  /*2bb0*/  CS2R R210, SRZ ;  /* 0x0000000000d27805 */ /* 0x000fc4000001ff00 */
[----:B------:R-:W-:Y:S01]  /*2bc0*/  CS2R R212, SRZ ;  /* 0x0000000000d47805 */ /* 0x000fe2000001ff00 */
[----:B------:R4:W-:Y:S01]  /*2bd0*/  STL [R1+0x148], RZ ;  /* 0x000148ff01007387 */ /* 0x0009e20000100800 */
[----:B------:R-:W-:Y:S02]  /*2be0*/  CS2R R214, SRZ ;  /* 0x0000000000d67805 */ /* 0x000fe4000001ff00 */
[----:B------:R-:W-:Y:S02]  /*2bf0*/  CS2R R216, SRZ ;  /* 0x0000000000d87805 */ /* 0x000fe4000001ff00 */
[----:B------:R-:W-:Y:S01]  /*2c00*/  CS2R R218, SRZ ;  /* 0x0000000000da7805 */ /* 0x000fe2000001ff00 */
[----:B------:R4:W-:Y:S01]  /*2c10*/  STL [R1+0x144], RZ ;  /* 0x000144ff01007387 */ /* 0x0009e20000100800 */
[----:B------:R-:W-:Y:S02]  /*2c20*/  CS2R R220, SRZ ;  /* 0x0000000000dc7805 */ /* 0x000fe4000001ff00 */
[----:B------:R-:W-:Y:S01]  /*2c30*/  CS2R R222, SRZ ;  /* 0x0000000000de7805 */ /* 0x000fe2000001ff00 */
        /* <DEDUP_REMOVED lines=81> */
[----:B------:R-:W-:Y:S05]  /*3150*/  @!P0 BRA `(.L_x_19) ;  /* 0x0000001000888947 */ /* 0x000fea0003800000 */
[----:B------:R-:W-:Y:S02]  /*3160*/  WARPGROUP.DEPBAR.LE gsb0, 0x0 ;  /* 0x00008000000079c5 */ /* 0x000fe40000010000 */
[----:B------:R-:W-:-:S01]  /*3170*/  FADD R226, RZ, R136 ;  /* 0x00000088ffe27221 */ /* 0x000fc20000000000 */
[----:B------:R-:W-:Y:S01]  /*3180*/  FADD R225, RZ, R137 ;  /* 0x00000089ffe17221 */ /* 0x000fe20000000000 */
[----:B------:R-:W-:-:S01]  /*3190*/  FADD R224, RZ, R138 ;  /* 0x0000008affe07221 */ /* 0x000fc20000000000 */
[----:B------:R-:W-:Y:S01]  /*31a0*/  FADD R223, RZ, R184 ;  /* 0x000000b8ffdf7221 */ /* 0x000fe20000000000 */
[----:B------:R-:W-:-:S01]  /*31b0*/  FADD R222, RZ, R185 ;  /* 0x000000b9ffde7221 */ /* 0x000fc20000000000 */
[----:B------:R0:W-:Y:S01]  /*31c0*/  STL [R1], R226 ;  /* 0x000000e201007387 */ /* 0x0001e20000100800 */
[----:B------:R-:W-:-:S01]  /*31d0*/  FADD R221, RZ, R186 ;  /* 0x000000baffdd7221 */ /* 0x000fc20000000000 */
[----:B------:R-:W-:Y:S01]  /*31e0*/  FADD R220, RZ, R187 ;  /* 0x000000bbffdc7221 */ /* 0x000fe20000000000 */
[----:B------:R-:W-:-:S01]  /*31f0*/  FADD R219, RZ, R188 ;  /* 0x000000bcffdb7221 */ /* 0x000fc20000000000 */
[----:B------:R1:W-:Y:S01]  /*3200*/  STL [R1+0x4], R225 ;  /* 0x000004e101007387 */ /* 0x0003e20000100800 */
[----:B------:R-:W-:-:S01]  /*3210*/  FADD R218, RZ, R189 ;  /* 0x000000bdffda7221 */ /* 0x000fc20000000000 */
[----:B------:R-:W-:Y:S01]  /*3220*/  FADD R217, RZ, R190 ;  /* 0x000000beffd97221 */ /* 0x000fe20000000000 */
[----:B------:R-:W-:-:S01]  /*3230*/  FADD R216, RZ, R191 ;  /* 0x000000bfffd87221 */ /* 0x000fc20000000000 */
[----:B------:R5:W-:Y:S01]  /*3240*/  STL [R1+0x8], R224 ;  /* 0x000008e001007387 */ /* 0x000be20000100800 */
[----:B------:R-:W-:-:S01]  /*3250*/  FADD R215, RZ, R176 ;  /* 0x000000b0ffd77221 */ /* 0x000fc20000000000 */
[----:B0-----:R-:W-:Y:S01]  /*3260*/  FADD R226, RZ, R139 ;  /* 0x0000008bffe27221 */ /* 0x001fe20000000000 */
[----:B------:R-:W-:-:S01]  /*3270*/  FADD R214, RZ, R177 ;  /* 0x000000b1ffd67221 */ /* 0x000fc20000000000 */
[----:B------:R-:W-:Y:S01]  /*3280*/  FADD R213, RZ, R178 ;  /* 0x000000b2ffd57221 */ /* 0x000fe20000000000 */
[----:B------:R-:W-:-:S01]  /*3290*/  FADD R212, RZ, R179 ;  /* 0x000000b3ffd47221 */ /* 0x000fc20000000000 */
[----:B-1----:R-:W-:Y:S01]  /*32a0*/  FADD R225, RZ, R140 ;  /* 0x0000008cffe17221 */ /* 0x002fe20000000000 */
[----:B------:R0:W-:Y:S01]  /*32b0*/  STL [R1+0xc], R226 ;  /* 0x00000ce201007387 */ /* 0x0001e20000100800 */
[----:B------:R-:W-:-:S01]  /*32c0*/  FADD R211, RZ, R180 ;  /* 0x000000b4ffd37221 */ /* 0x000fc20000000000 */
[----:B------:R-:W-:Y:S01]  /*32d0*/  FADD R210, RZ, R181 ;  /* 0x000000b5ffd27221 */ /* 0x000fe20000000000 */
[----:B-----5:R-:W-:-:S01]  /*32e0*/  FADD R224, RZ, R141 ;  /* 0x0000008dffe07221 */ /* 0x020fc20000000000 */
        /* <DEDUP_REMOVED lines=57> */
[----:B------:R-:W-:Y:S01]  /*3680*/  UMOV UR6, URZ ;  /* 0x0000003f00067c82 */ /* 0x000fe20008000000 */
[----:B-----5:R-:W-:-:S02]  /*3690*/  FADD R224, RZ, R121 ;  /* 0x00000079ffe07221 */ /* 0x020fc40000000000 */
[----:B------:R1:W-:Y:S04]  /*36a0*/  STL [R1+0x40], R225 ;  /* 0x000040e101007387 */ /* 0x0003e80000100800 */
[----:B------:R5:W-:Y:S01]  /*36b0*/  STL [R1+0x44], R224 ;  /* 0x000044e001007387 */ /* 0x000be20000100800 */
[----:B0-----:R-:W-:-:S01]  /*36c0*/  FADD R226, RZ, R122 ;  /* 0x0000007affe27221 */ /* 0x001fc20000000000 */
[----:B-1----:R-:W-:-:S04]  /*36d0*/  FADD R225, RZ, R123 ;  /* 0x0000007bffe17221 */ /* 0x002fc80000000000 */
[----:B------:R0:W-:Y:S01]  /*36e0*/  STL [R1+0x48], R226 ;  /* 0x000048e201007387 */ /* 0x0001e20000100800 */
[----:B-----5:R-:W-:-:S03]  /*36f0*/  FADD R224, RZ, R124 ;  /* 0x0000007cffe07221 */ /* 0x020fc60000000000 */
[----:B------:R1:W-:Y:S04]  /*3700*/  STL [R1+0x4c], R225 ;  /* 0x00004ce101007387 */ /* 0x0003e80000100800 */
[----:B------:R5:W-:Y:S01]  /*3710*/  STL [R1+0x50], R224 ;  /* 0x000050e001007387 */ /* 0x000be20000100800 */
[----:B0-----:R-:W-:-:S01]  /*3720*/  FADD R226, RZ, R125 ;  /* 0x0000007dffe27221 */ /* 0x001fc20000000000 */
[----:B-1----:R-:W-:-:S04]  /*3730*/  FADD R225, RZ, R126 ;  /* 0x0000007effe17221 */ /* 0x002fc80000000000 */
[----:B------:R0:W-:Y:S01]  /*3740*/  STL [R1+0x54], R226 ;  /* 0x000054e201007387 */ /* 0x0001e20000100800 */
[----:B-----5:R-:W-:-:S05]  /*3750*/  FADD R224, RZ, R127 ;  /* 0x0000007fffe07221 */ /* 0x020fca0000000000 */
[----:B------:R1:W-:Y:S01]  /*3760*/  STL [R1+0x5c], R224 ;  /* 0x00005ce001007387 */ /* 0x0003e20000100800 */
[----:B0-----:R-:W-:-:S03]  /*3770*/  FADD R226, RZ, R112 ;  /* 0x00000070ffe27221 */ /* 0x001fc60000000000 */
[----:B------:R0:W-:Y:S04]  /*3780*/  STL [R1+0x58], R225 ;  /* 0x000058e101007387 */ /* 0x0001e80000100800 */
[----:B------:R5:W-:Y:S01]  /*3790*/  STL [R1+0x60], R226 ;  /* 0x000060e201007387 */ /* 0x000be20000100800 */
[----:B-1----:R-:W-:-:S01]  /*37a0*/  FADD R224, RZ, R114 ;  /* 0x00000072ffe07221 */ /* 0x002fc20000000000 */
[----:B0-----:R-:W-:Y:S01]  /*37b0*/  FADD R225, RZ, R113 ;  /* 0x00000071ffe17221 */ /* 0x001fe20000000000 */
[----:B-----5:R-:W-:-:S04]  /*37c0*/  FADD R226, RZ, R115 ;  /* 0x00000073ffe27221 */ /* 0x020fc80000000000 */
[----:B------:R0:W-:Y:S04]  /*37d0*/  STL [R1+0x64], R225 ;  /* 0x000064e101007387 */ /* 0x0001e80000100800 */
        /* <DEDUP_REMOVED lines=184> */
[----:B------:R2:W-:Y:S04]  /*4360*/  STL [R1+0x1d8], R225 ;  /* 0x0001d8e101007387 */ /* 0x0005e80000100800 */
[----:B------:R2:W-:Y:S02]  /*4370*/  STL [R1+0x1dc], R224 ;  /* 0x0001dce001007387 */ /* 0x0005e40000100800 */
.L_x_19:
[----:B------:R-:W-:-:S04]  /*4380*/  UIADD3 UR45, UR5, 0x1, URZ ;  /* 0x00000001052d7890 */ /* 0x000fc8000fffe03f */
[----:B------:R-:W-:-:S04]  /*4390*/  UISETP.NE.AND UP0, UPT, UR45, 0xe, UPT ;  /* 0x0000000e2d00788c */ /* 0x000fc8000bf05270 */
[----:B------:R-:W-:Y:S02]  /*43a0*/  USEL UR13, URZ, 0x1, UP0 ;  /* 0x000000013f0d7887 */ /* 0x000fe40008000000 */
[----:B------:R-:W-:Y:S02]  /*43b0*/  USEL UR45, UR45, URZ, UP0 ;  /* 0x0000003f2d2d7287 */ /* 0x000fe40008000000 */
[----:B------:R-:W-:-:S06]  /*43c0*/  ULOP3.LUT UR13, UR4, UR13, URZ, 0x3c, !UPT ;  /* 0x0000000d040d7292 */ /* 0x000fcc000f8e3c3f */
[----:B--2---:R-:W-:Y:S01]  /*43d0*/  IMAD.U32 R224, RZ, RZ, UR13 ;  /* 0x0000000dffe07e24 */ /* 0x004fe2000f8e00ff */
[----:B------:R-:W-:-:S06]  /*43e0*/  UMOV UR13, 0x1 ;  /* 0x00000001000d7882 */ /* 0x000fcc0000000000 */
.L_x_14:
[----:B------:R-:W-:-:S04]  /*43f0*/  UISETP.LT.AND UP0, UPT, UR11, 0x1, UPT ;  /* 0x000000010b00788c */ /* 0x000fc8000bf01270 */
[----:B------:R-:W-:-:S04]  /*4400*/  USEL UR14, UR11, 0x1, UP0 ;  /* 0x000000010b0e7887 */ /* 0x000fc80008000000 */
[----:B------:R-:W-:-:S04]  /*4410*/  UIADD3 UR14, UR11, -UR14, URZ ;  /* 0x8000000e0b0e7290 */ /* 0x000fc8000fffe03f */
[----:B------:R-:W-:-:S06]  /*4420*/  UISETP.GE.AND UP0, UPT, UR14, 0x1, UPT ;  /* 0x000000010e00788c */ /* 0x000fcc000bf06270 */
[----:B------:R-:W-:-:S13]  /*4430*/  PLOP3.LUT P0, PT, PT, PT, UP0, 0x80, 0x0 ;  /* 0x000000000000781c */ /* 0x000fda0003f0f008 */
[----:B------:R-:W-:Y:S05]  /*4440*/  @!P0 BRA `(.L_x_20) ;  /* 0x0000002400008947 */ /* 0x000fea0003800000 */
[----:B------:R-:W-:Y:S01]  /*4450*/  IMAD.U32 R225, RZ, RZ, UR14 ;  /* 0x0000000effe17e24 */ /* 0x000fe2000f8e00ff */
[----:B------:R-:W-:Y:S01]  /*4460*/  UMOV UR44, UR5 ;  /* 0x00000005002c7c82 */ /* 0x000fe20008000000 */
[----:B------:R-:W-:-:S05]  /*4470*/  ULDC UR43, c[0x0][0x50c] ;  /* 0x00014300002b7ab9 */ /* 0x000fca0000000800 */
.L_x_28:
[----:B------:R-:W-:-:S06]  /*4480*/  UISETP.NE.AND UP0, UPT, UR8, 0x3, UPT ;  /* 0x000000030800788c */ /* 0x000fcc000bf05270 */
[----:B------:R-:W-:-:S13]  /*4490*/  PLOP3.LUT P1, PT, PT, PT, UP0, 0x80, 0x0 ;  /* 0x000000000000781c */ /* 0x000fda0003f2f008 */
[----:B01----:R-:W-:Y:S05]  /*44a0*/  @!P1 BRA `(.L_x_21) ;  /* 0x0000000000049947 */ /* 0x003fea0003800000 */
[----:B------:R-:W-:Y:S01]  /*44b0*/  BPT.TRAP 0x1 ;  /* 0x000000040000795c */ /* 0x000fe20000300000 */
.L_x_21:
[----:B------:R-:W0:Y:S01]  /*44c0*/  S2UR UR14, SR_CgaCtaId ;  /* 0x00000000000e79c3 */ /* 0x000e220000008800 */
[----:B------:R-:W-:Y:S01]  /*44d0*/  UMOV UR9, 0x400 ;  /* 0x0000040000097882 */ /* 0x000fe20000000000 */
[----:B------:R-:W-:Y:S01]  /*44e0*/  SHF.L.U32 R226, R224, 0x1f, RZ ;  /* 0x0000001fe0e27819 */ /* 0x000fe200000006ff */
[----:B0-----:R-:W-:-:S04]  /*44f0*/  ULEA UR9, UR14, UR9, 0x18 ;  /* 0x000000090e097291 */ /* 0x001fc8000f8ec03f */
[----:B------:R-:W-:-:S09]  /*4500*/  ULEA UR14, UR45, UR9, 0x3 ;  /* 0x000000092d0e7291 */ /* 0x000fd2000f8e183f */
[----:B------:R0:W1:Y:S01]  /*4510*/  SYNCS.PHASECHK.TRANS64.TRYWAIT P0, [UR14], R226 ;  /* 0x000000e2ff0075a7 */ /* 0x000062000800014e */
[----:B------:R-:W-:Y:S05]  /*4520*/  @!P1 BRA `(.L_x_22) ;  /* 0x0000000000049947 */ /* 0x000fea0003800000 */
[----:B------:R-:W-:Y:S01]  /*4530*/  BPT.TRAP 0x1 ;  /* 0x000000040000795c */ /* 0x000fe20000300000 */
.L_x_22:
[----:B-1----:R-:W-:Y:S05]  /*4540*/  @P0 BRA `(.L_x_23) ;  /* 0x0000000000080947 */ /* 0x002fea0003800000 */
[----:B------:R-:W1:Y:S02]  /*4550*/  SYNCS.PHASECHK.TRANS64.TRYWAIT P0, [UR14], R226 ;  /* 0x000000e2ff0075a7 */ /* 0x000e64000800014e */
[----:B-1----:R-:W-:Y:S05]  /*4560*/  @!P0 BRA `(.L_x_24) ;  /* 0x0000018800a08947 */ /* 0x002fea0003800000 */
.L_x_23:
[----:B------:R-:W-:Y:S01]  /*4570*/  UIADD3 UR14, UR9, 0x2a200, URZ ;  /* 0x0002a200090e7890 */ /* 0x000fe2000fffe03f */
[----:B------:R-:W-:Y:S01]  /*4580*/  WARPGROUP.ARRIVE ;  /* 0x00000000000079c5 */ /* 0x000fe20000000000 */
[----:B------:R-:W-:Y:S02]  /*4590*/  UISETP.NE.AND UP0, UPT, UR12, URZ, UPT ;  /* 0x0000003f0c00728c */ /* 0x000fe4000bf05270 */
[----:B------:R-:W-:Y:S02]  /*45a0*/  USHF.R.U32.HI UR14, URZ, 0x4, UR14 ;  /* 0x000000043f0e7899 */ /* 0x000fe4000801160e */
[----:B------:R-:W-:Y:S02]  /*45b0*/  USEL UR13, UR13, URZ, !UP0 ;  /* 0x0000003f0d0d7287 */ /* 0x000fe4000c000000 */
[----:B------:R-:W-:Y:S02]  /*45c0*/  ULOP3.LUT UR14, UR14, 0x3fff, URZ, 0xc0, !UPT ;  /* 0x00003fff0e0e7892 */ /* 0x000fe4000f8ec03f */
[----:B------:R-:W-:-:S02]  /*45d0*/  ULOP3.LUT UR32, UR10, 0x10000, URZ, 0xfc, !UPT ;  /* 0x000100000a207892 */ /* 0x000fc4000f8efc3f */
[----:B------:R-:W-:Y:S02]  /*45e0*/  ULOP3.LUT UR14, UR14, 0x10000, URZ, 0xfc, !UPT ;  /* 0x000100000e0e7892 */ /* 0x000fe4000f8efc3f */
[----:B------:R-:W-:Y:S02]  /*45f0*/  UISETP.NE.U32.AND UP0, UPT, UR13, URZ, UPT ;  /* 0x0000003f0d00728c */ /* 0x000fe4000bf05070 */
[----:B------:R-:W-:Y:S02]  /*4600*/  UIMAD UR34, UR45, 0xe0, UR14 ;  /* 0x000000e02d2278a4 */ /* 0x000fe4000f8e020e */
[----:B------:R-:W-:Y:S02]  /*4610*/  UIMAD UR32, UR45, 0x300, UR32 ;  /* 0x000003002d2078a4 */ /* 0x000fe4000f8e0220 */
[----:B------:R-:W-:Y:S02]  /*4620*/  UIADD3 UR30, UR34, 0x20, URZ ;  /* 0x00000020221e7890 */ /* 0x000fe4000fffe03f */
[----:B------:R-:W-:-:S02]  /*4630*/  UIADD3 UR26, UR34, 0x40, URZ ;  /* 0x00000040221a7890 */ /* 0x000fc4000fffe03f */
[----:B------:R-:W-:Y:S02]  /*4640*/  UIADD3 UR22, UR34, 0x60, URZ ;  /* 0x0000006022167890 */ /* 0x000fe4000fffe03f */
[----:B------:R-:W-:Y:S01]  /*4650*/  UIADD3 UR18, UR34, 0x80, URZ ;  /* 0x0000008022127890 */ /* 0x000fe2000fffe03f */
[----:B------:R-:W-:Y:S01]  /*4660*/  UMOV UR33, 0xc0000010 ;  /* 0xc000001000217882 */ /* 0x000fe20000000000 */
[----:B------:R-:W-:Y:S01]  /*4670*/  UMOV UR35, 0xc0000010 ;  /* 0xc000001000237882 */ /* 0x000fe20000000000 */
[----:B------:R-:W-:Y:S01]  /*4680*/  UMOV UR28, UR32 ;  /* 0x00000020001c7c82 */ /* 0x000fe20008000000 */
[----:B------:R-:W-:Y:S01]  /*4690*/  UMOV UR29, UR33 ;  /* 0x00000021001d7c82 */ /* 0x000fe20008000000 */
[----:B------:R-:W-:Y:S01]  /*46a0*/  UMOV UR31, 0xc0000010 ;  /* 0xc0000010001f7882 */ /* 0x000fe20000000000 */
[----:B------:R-:W-:Y:S01]  /*46b0*/  UMOV UR24, UR32 ;  /* 0x0000002000187c82 */ /* 0x000fe20008000000 */
[----:B------:R-:W-:Y:S01]  /*46c0*/  UMOV UR25, UR33 ;  /* 0x0000002100197c82 */ /* 0x000fe20008000000 */
[----:B------:R-:W-:Y:S01]  /*46d0*/  QGMMA.64x16x32.F32.E4M3.E4M3 R184, gdesc[UR32], R184, UP0 ;  /* 0x0020000020b879f3 */ /* 0x000fe2000bf008b8 */
[----:B------:R-:W-:Y:S01]  /*46e0*/  UMOV UR27, 0xc0000010 ;  /* 0xc0000010001b7882 */ /* 0x000fe20000000000 */
[----:B------:R-:W-:Y:S01]  /*46f0*/  UMOV UR20, UR32 ;  /* 0x0000002000147c82 */ /* 0x000fe20008000000 */
[----:B------:R-:W-:Y:S01]  /*4700*/  UMOV UR21, UR33 ;  /* 0x0000002100157c82 */ /* 0x000fe20008000000 */
[----:B------:R-:W-:Y:S01]  /*4710*/  QGMMA.64x16x32.F32.E4M3.E4M3 R160, gdesc[UR28], R160, UP0 ;  /* 0x002000001ca079f3 */ /* 0x000fe2000bf008a0 */
[----:B------:R-:W-:Y:S01]  /*4720*/  UIADD3 UR14, UR34, 0xa0, URZ ;  /* 0x000000a0220e7890 */ /* 0x000fe2000fffe03f */
[----:B------:R-:W-:Y:S01]  /*4730*/  UMOV UR23, 0xc0000010 ;  /* 0xc000001000177882 */ /* 0x000fe20000000000 */
[----:B------:R-:W-:Y:S01]  /*4740*/  UMOV UR16, UR32 ;  /* 0x0000002000107c82 */ /* 0x000fe20008000000 */
[----:B------:R-:W-:Y:S01]  /*4750*/  UMOV UR17, UR33 ;  /* 0x0000002100117c82 */ /* 0x000fe20008000000 */
[----:B------:R-:W-:Y:S01]  /*4760*/  QGMMA.64x16x32.F32.E4M3.E4M3 R136, gdesc[UR24], R136, UP0 ;  /* 0x00200000188879f3 */ /* 0x000fe2000bf00888 */
[----:B------:R-:W-:Y:S01]  /*4770*/  UIADD3 UR38, UR34, 0xc0, URZ ;  /* 0x000000c022267890 */ /* 0x000fe2000fffe03f */
[----:B------:R-:W-:-:S02]  /*4780*/  UMOV UR19, 0xc0000010 ;  /* 0xc000001000137882 */ /* 0x000fc40000000000 */
[----:B------:R-:W-:Y:S01]  /*4790*/  QGMMA.64x16x32.F32.E4M3.E4M3 R112, gdesc[UR20], R112, UP0 ;  /* 0x00200000147079f3 */ /* 0x000fe2000bf00870 */
[----:B------:R-:W-:Y:S01]  /*47a0*/  UMOV UR12, UR32 ;  /* 0x00000020000c7c82 */ /* 0x000fe20008000000 */
[----:B------:R-:W-:Y:S01]  /*47b0*/  UMOV UR13, UR33 ;  /* 0x00000021000d7c82 */ /* 0x000fe20008000000 */
[----:B------:R-:W-:Y:S01]  /*47c0*/  UMOV UR15, 0xc0000010 ;  /* 0xc0000010000f7882 */ /* 0x000fe20000000000 */
[----:B------:R-:W-:Y:S01]  /*47d0*/  QGMMA.64x16x32.F32.E4M3.E4M3 R88, gdesc[UR16], R88, UP0 ;  /* 0x00200000105879f3 */ /* 0x000fe2000bf00858 */
[----:B------:R-:W-:Y:S02]  /*47e0*/  UIADD3 UR16, UR32, 0x100, URZ ;  /* 0x0000010020107890 */ /* 0x000fe4000fffe03f */
[----:B------:R-:W-:Y:S01]  /*47f0*/  UMOV UR36, UR32 ;  /* 0x0000002000247c82 */ /* 0x000fe20008000000 */
[----:B------:R-:W-:Y:S01]  /*4800*/  UMOV UR37, UR33 ;  /* 0x0000002100257c82 */ /* 0x000fe20008000000 */
[----:B------:R-:W-:Y:S01]  /*4810*/  UMOV UR39, 0xc0000010 ;  /* 0xc000001000277882 */ /* 0x000fe20000000000 */
[----:B------:R-:W-:Y:S01]  /*4820*/  QGMMA.64x16x32.F32.E4M3.E4M3 R64, gdesc[UR12], R64, UP0 ;  /* 0x002000000c4079f3 */ /* 0x000fe2000bf00840 */
[----:B------:R-:W-:-:S03]  /*4830*/  UIADD3 UR6, UR6, 0x1, URZ ;  /* 0x0000000106067890 */ /* 0x000fc6000fffe03f */
[----:B------:R-:W-:Y:S01]  /*4840*/  QGMMA.64x16x32.F32.E4M3.E4M3 R40, gdesc[UR36], R40, UP0 ;  /* 0x00200000242879f3 */ /* 0x000fe2000bf00828 */
[----:B------:R-:W-:Y:S01]  /*4850*/  UMOV UR36, UR16 ;  /* 0x0000001000247c82 */ /* 0x000fe20008000000 */
[----:B------:R-:W-:Y:S01]  /*4860*/  UMOV UR37, 0xc0000010 ;  /* 0xc000001000257882 */ /* 0x000fe20000000000 */
[----:B------:R-:W-:Y:S01]  /*4870*/  UMOV UR12, UR36 ;  /* 0x00000024000c7c82 */ /* 0x000fe20008000000 */
[----:B------:R-:W-:Y:S01]  /*4880*/  UMOV UR13, UR37 ;  /* 0x00000025000d7c82 */ /* 0x000fe20008000000 */
[----:B------:R-:W-:Y:S01]  /*4890*/  QGMMA.64x16x32.F32.E4M3.E4M3 R32, gdesc[UR36], R32, UP0 ;  /* 0x00200000242079f3 */ /* 0x000fe2000bf00820 */
[----:B------:R-:W-:Y:S01]  /*48a0*/  UMOV UR16, UR36 ;  /* 0x0000002400107c82 */ /* 0x000fe20008000000 */
[----:B------:R-:W-:Y:S01]  /*48b0*/  UMOV UR17, UR37 ;  /* 0x0000002500117c82 */ /* 0x000fe20008000000 */
[----:B------:R-:W-:Y:S01]  /*48c0*/  UMOV UR20, UR36 ;  /* 0x0000002400147c82 */ /* 0x000fe20008000000 */
[----:B------:R-:W-:Y:S01]  /*48d0*/  QGMMA.64x16x32.F32.E4M3.E4M3 R56, gdesc[UR12], R56, UP0 ;  /* 0x002000000c3879f3 */ /* 0x000fe2000bf00838 */
[----:B------:R-:W-:Y:S01]  /*48e0*/  UIADD3 UR12, UR32, 0x200, URZ ;  /* 0x00000200200c7890 */ /* 0x000fe2000fffe03f */
[----:B------:R-:W-:-:S02]  /*48f0*/  UMOV UR21, UR37 ;  /* 0x0000002500157c82 */ /* 0x000fc40008000000 */
[----:B------:R-:W-:Y:S01]  /*4900*/  QGMMA.64x16x32.F32.E4M3.E4M3 R80, gdesc[UR16], R80, UP0 ;  /* 0x00200000105079f3 */ /* 0x000fe2000bf00850 */
[----:B------:R-:W-:Y:S01]  /*4910*/  UMOV UR24, UR36 ;  /* 0x0000002400187c82 */ /* 0x000fe20008000000 */
[----:B------:R-:W-:Y:S01]  /*4920*/  UMOV UR25, UR37 ;  /* 0x0000002500197c82 */ /* 0x000fe20008000000 */
[----:B------:R-:W-:Y:S01]  /*4930*/  UMOV UR28, UR36 ;  /* 0x00000024001c7c82 */ /* 0x000fe20008000000 */
[----:B------:R-:W-:Y:S01]  /*4940*/  QGMMA.64x16x32.F32.E4M3.E4M3 R104, gdesc[UR20], R104, UP0 ;  /* 0x00200000146879f3 */ /* 0x000fe2000bf00868 */
[----:B------:R-:W-:Y:S01]  /*4950*/  UMOV UR29, UR37 ;  /* 0x00000025001d7c82 */ /* 0x000fe20008000000 */
[----:B------:R-:W-:Y:S01]  /*4960*/  UMOV UR32, UR36 ;  /* 0x0000002400207c82 */ /* 0x000fe20008000000 */
[----:B------:R-:W-:Y:S01]  /*4970*/  UMOV UR33, UR37 ;  /* 0x0000002500217c82 */ /* 0x000fe20008000000 */
[----:B------:R-:W-:Y:S04]  /*4980*/  QGMMA.64x16x32.F32.E4M3.E4M3 R128, gdesc[UR24], R128, UP0 ;  /* 0x00200000188079f3 */ /* 0x000fe8000bf00880 */
[----:B------:R-:W-:Y:S04]  /*4990*/  QGMMA.64x16x32.F32.E4M3.E4M3 R152, gdesc[UR28], R152, UP0 ;  /* 0x002000001c9879f3 */ /* 0x000fe8000bf00898 */
        /* <DEDUP_REMOVED lines=18> */
[----:B------:R-:W-:-:S03]  /*4ac0*/  UMOV UR35, UR39 ;  /* 0x0000002700237c82 */ /* 0x000fc60008000000 */
[----:B------:R-:W-:Y:S04]  /*4ad0*/  QGMMA.64x16x32.F32.E4M3.E4M3 R72, gdesc[UR16], R72, UP0 ;  /* 0x00200000104879f3 */ /* 0x000fe8000bf00848 */
[----:B------:R-:W-:Y:S04]  /*4ae0*/  QGMMA.64x16x32.F32.E4M3.E4M3 R48, gdesc[UR12], R48, UP0 ;  /* 0x002000000c3079f3 */ /* 0x000fe8000bf00830 */
[----:B------:R-:W-:Y:S01]  /*4af0*/  QGMMA.64x16x32.F32.E4M3.E4M3 R24, gdesc[UR32], R24, UP0, gsb0 ;  /* 0x00200000201879f3 */ /* 0x000fe2000b800818 */
[----:B------:R-:W-:-:S04]  /*4b00*/  UISETP.NE.AND UP0, UPT, UR6, UR43, UPT ;  /* 0x0000002b0600728c */ /* 0x000fc8000bf05270 */
[----:B------:R-:W-:-:S06]  /*4b10*/  USEL UR12, URZ, 0x1, UP0 ;  /* 0x000000013f0c7887 */ /* 0x000fcc0008000000 */
[----:B------:R-:W-:Y:S01]  /*4b20*/  ISETP.NE.AND P0, PT, RZ, UR12, PT ;  /* 0x0000000cff007c0c */ /* 0x000fe2000bf05270 */
[----:B------:R-:W-:-:S12]  /*4b30*/  WARPGROUP.DEPBAR.LE gsb0, 0x1 ;  /* 0x00008000000079c5 */ /* 0x000fd80000010100 */
[----:B------:R-:W-:Y:S05]  /*4b40*/  @!P0 BRA `(.L_x_25) ;  /* 0x0000001800e88947 */ /* 0x000fea0003800000 */
[----:B0-----:R-:W2:Y:S01]  /*4b50*/  LDL.LU R226, [R1] ;  /* 0x0000000001e27983 */ /* 0x001ea20000300800 */
[----:B------:R-:W-:Y:S02]  /*4b60*/  WARPGROUP.DEPBAR.LE gsb0, 0x0 ;  /* 0x00008000000079c5 */ /* 0x000fe40000010000 */
[----:B------:R-:W-:-:S01]  /*4b70*/  FADD R223, R184, R223 ;  /* 0x000000dfb8df7221 */ /* 0x000fc20000000000 */
[----:B------:R0:W-:Y:S01]  /*4b80*/  STL [R1+0x214], R227 ;  /* 0x000214e301007387 */ /* 0x0001e20000100800 */
[----:B------:R-:W-:-:S01]  /*4b90*/  FADD R222, R185, R222 ;  /* 0x000000deb9de7221 */ /* 0x000fc20000000000 */
[----:B------:R-:W-:Y:S01]  /*4ba0*/  FADD R221, R186, R221 ;  /* 0x000000ddbadd7221 */ /* 0x000fe20000000000 */
[----:B------:R-:W-:-:S01]  /*4bb0*/  FADD R220, R187, R220 ;  /* 0x000000dcbbdc7221 */ /* 0x000fc20000000000 */
[----:B------:R-:W-:Y:S01]  /*4bc0*/  STL [R1+0x210], R225 ;  /* 0x000210e101007387 */ /* 0x000fe20000100800 */
        /* <DEDUP_REMOVED lines=31> */
[----:B-----5:R-:W-:Y:S01]  /*4dc0*/  STL [R1+0x1f0], R0 ;  /* 0x0001f00001007387 */ /* 0x020fe20000100800 */
        /* <DEDUP_REMOVED lines=25> */
[----:B------:R-:W-:-:S02]  /*4f60*/  FADD R8, R151, R8 ;  /* 0x0000000897087221 */ /* 0x000fc40000000000 */
[----:B0-----:R-:W3:Y:S01]  /*4f70*/  LDL.LU R227, [R1+0x4] ;  /* 0x0000040001e37983 */ /* 0x001ee20000300800 */
[----:B--2---:R-:W-:-:S05]  /*4f80*/  FADD R226, R136, R226 ;  /* 0x000000e288e27221 */ /* 0x004fca0000000000 */
[----:B------:R0:W-:Y:S04]  /*4f90*/  STL [R1], R226 ;  /* 0x000000e201007387 */ /* 0x0001e80000100800 */
[----:B0-----:R-:W2:Y:S04]  /*4fa0*/  LDL.LU R226, [R1+0x8] ;  /* 0x0000080001e27983 */ /* 0x001ea80000300800 */
[----:B------:R-:W4:Y:S04]  /*4fb0*/  LDL.LU R225, [R1+0xc] ;  /* 0x00000c0001e17983 */ /* 0x000f280000300800 */
        /* <DEDUP_REMOVED lines=13> */
[----:B------:R-:W4:Y:S01]  /*5090*/  LDL.LU R0, [R1+0x44] ;  /* 0x0000440001007983 */ /* 0x000f220000300800 */
[----:B---3--:R-:W-:-:S05]  /*50a0*/  FADD R227, R137, R227 ;  /* 0x000000e389e37221 */ /* 0x008fca0000000000 */
[----:B------:R0:W-:Y:S01]  /*50b0*/  STL [R1+0x4], R227 ;  /* 0x000004e301007387 */ /* 0x0001e20000100800 */
[----:B--2---:R-:W-:-:S01]  /*50c0*/  FADD R226, R138, R226 ;  /* 0x000000e28ae27221 */ /* 0x004fc20000000000 */
[----:B----4-:R-:W-:-:S04]  /*50d0*/  FADD R225, R139, R225 ;  /* 0x000000e18be17221 */ /* 0x010fc80000000000 */
[----:B------:R1:W-:Y:S01]  /*50e0*/  STL [R1+0x8], R226 ;  /* 0x000008e201007387 */ /* 0x0003e20000100800 */
[----:B------:R-:W-:-:S03]  /*50f0*/  FADD R224, R140, R224 ;  /* 0x000000e08ce07221 */ /* 0x000fc60000000000 */
        /* <DEDUP_REMOVED lines=24> */
[----:B0-----:R-:W4:Y:S01]  /*5280*/  LDL.LU R227, [R1+0x48] ;  /* 0x0000480001e37983 */ /* 0x001f220000300800 */
[----:B------:R-:W-:-:S03]  /*5290*/  FADD R0, R121, R0 ;  /* 0x0000000079007221 */ /* 0x000fc60000000000 */
[----:B------:R0:W-:Y:S04]  /*52a0*/  STL [R1+0x3c], R3 ;  /* 0x00003c0301007387 */ /* 0x0001e80000100800 */
[----:B-1----:R-:W4:Y:S04]  /*52b0*/  LDL.LU R226, [R1+0x4c] ;  /* 0x00004c0001e27983 */ /* 0x002f280000300800 */
[----:B------:R1:W-:Y:S04]  /*52c0*/  STL [R1+0x40], R2 ;  /* 0x0000400201007387 */ /* 0x0003e80000100800 */
[----:B--2---:R-:W2:Y:S04]  /*52d0*/  LDL.LU R225, [R1+0x50] ;  /* 0x0000500001e17983 */ /* 0x004ea80000300800 */
[----:B------:R1:W-:Y:S04]  /*52e0*/  STL [R1+0x44], R0 ;  /* 0x0000440001007387 */ /* 0x0003e80000100800 */
[----:B---3--:R-:W3:Y:S04]  /*52f0*/  LDL.LU R224, [R1+0x54] ;  /* 0x0000540001e07983 */ /* 0x008ee80000300800 */
[----:B----4-:R-:W4:Y:S04]  /*5300*/  LDL.LU R223, [R1+0x58] ;  /* 0x0000580001df7983 */ /* 0x010f280000300800 */
        /* <DEDUP_REMOVED lines=9> */
[----:B0-----:R-:W4:Y:S04]  /*53a0*/  LDL.LU R3, [R1+0x80] ;  /* 0x0000800001037983 */ /* 0x001f280000300800 */
[----:B-1----:R-:W4:Y:S04]  /*53b0*/  LDL.LU R2, [R1+0x84] ;  /* 0x0000840001027983 */ /* 0x002f280000300800 */
[----:B------:R-:W4:Y:S01]  /*53c0*/  LDL.LU R0, [R1+0x88] ;  /* 0x0000880001007983 */ /* 0x000f220000300800 */
[----:B------:R-:W-:-:S01]  /*53d0*/  FADD R227, R122, R227 ;  /* 0x000000e37ae37221 */ /* 0x000fc20000000000 */
[----:B------:R-:W-:-:S04]  /*53e0*/  FADD R226, R123, R226 ;  /* 0x000000e27be27221 */ /* 0x000fc80000000000 */
[----:B------:R0:W-:Y:S01]  /*53f0*/  STL [R1+0x48], R227 ;  /* 0x000048e301007387 */ /* 0x0001e20000100800 */
[----:B--2---:R-:W-:-:S03]  /*5400*/  FADD R225, R124, R225 ;  /* 0x000000e17ce17221 */ /* 0x004fc60000000000 */
[----:B------:R1:W-:Y:S01]  /*5410*/  STL [R1+0x4c], R226 ;  /* 0x00004ce201007387 */ /* 0x0003e20000100800 */
[----:B---3--:R-:W-:-:S03]  /*5420*/  FADD R224, R125, R224 ;  /* 0x000000e07de07221 */ /* 0x008fc60000000000 */
[----:B------:R2:W-:Y:S01]  /*5430*/  STL [R1+0x50], R225 ;  /* 0x000050e101007387 */ /* 0x0005e20000100800 */
[----:B----4-:R-:W-:-:S03]  /*5440*/  FADD R223, R126, R223 ;  /* 0x000000df7edf7221 */ /* 0x010fc60000000000 */
        /* <DEDUP_REMOVED lines=198> */
[----:B------:R-:W-:Y:S01]  /*60b0*/  STL [R1+0x158], R227 ;  /* 0x000158e301007387 */ /* 0x000fe20000100800 */
[----:B--2---:R-:W-:-:S03]  /*60c0*/  FADD R225, R48, R225 ;  /* 0x000000e130e17221 */ /* 0x004fc60000000000 */
[----:B------:R-:W-:Y:S01]  /*60d0*/  STL [R1+0x15c], R226 ;  /* 0x00015ce201007387 */ /* 0x000fe20000100800 */
[----:B---3--:R-:W-:-:S03]  /*60e0*/  FADD R224, R49, R224 ;  /* 0x000000e031e07221 */ /* 0x008fc60000000000 */
[----:B------:R-:W-:Y:S01]  /*60f0*/  STL [R1+0x160], R225 ;  /* 0x000160e101007387 */ /* 0x000fe20000100800 */
[----:B----4-:R-:W-:-:S03]  /*6100*/  FADD R223, R50, R223 ;  /* 0x000000df32df7221 */ /* 0x010fc60000000000 */
[----:B------:R-:W-:Y:S01]  /*6110*/  STL [R1+0x164], R224 ;  /* 0x000164e001007387 */ /* 0x000fe20000100800 */
[----:B------:R-:W-:-:S03]  /*6120*/  FADD R222, R51, R222 ;  /* 0x000000de33de7221 */ /* 0x000fc60000000000 */
        /* <DEDUP_REMOVED lines=23> */
[----:B------:R-:W4:Y:S04]  /*62a0*/  LDL.LU R219, [R1+0x1a0] ;  /* 0x0001a00001db7983 */ /* 0x000f280000300800 */
[----:B------:R0:W-:Y:S04]  /*62b0*/  STL [R1+0x194], R2 ;  /* 0x0001940201007387 */ /* 0x0001e80000100800 */
[----:B------:R-:W4:Y:S04]  /*62c0*/  LDL.LU R220, [R1+0x1a4] ;  /* 0x0001a40001dc7983 */ /* 0x000f280000300800 */
[----:B------:R0:W-:Y:S04]  /*62d0*/  STL [R1+0x198], R0 ;  /* 0x0001980001007387 */ /* 0x0001e80000100800 */
[----:B------:R-:W4:Y:S04]  /*62e0*/  LDL.LU R221, [R1+0x1a8] ;  /* 0x0001a80001dd7983 */ /* 0x000f280000300800 */
[----:B------:R-:W4:Y:S04]  /*62f0*/  LDL.LU R222, [R1+0x1ac] ;  /* 0x0001ac0001de7983 */ /* 0x000f280000300800 */
[----:B------:R-:W4:Y:S04]  /*6300*/  LDL.LU R223, [R1+0x1b0] ;  /* 0x0001b00001df7983 */ /* 0x000f280000300800 */
[----:B------:R-:W4:Y:S04]  /*6310*/  LDL.LU R227, [R1+0x1b4] ;  /* 0x0001b40001e37983 */ /* 0x000f280000300800 */
[----:B------:R-:W4:Y:S04]  /*6320*/  LDL.LU R225, [R1+0x1b8] ;  /* 0x0001b80001e17983 */ /* 0x000f280000300800 */
[----:B------:R-:W4:Y:S04]  /*6330*/  LDL.LU R224, [R1+0x1bc] ;  /* 0x0001bc0001e07983 */ /* 0x000f280000300800 */
[----:B-1----:R-:W4:Y:S04]  /*6340*/  LDL.LU R7, [R1+0x1c0] ;  /* 0x0001c00001077983 */ /* 0x002f280000300800 */
[----:B--2---:R-:W2:Y:S04]  /*6350*/  LDL.LU R6, [R1+0x1c4] ;  /* 0x0001c40001067983 */ /* 0x004ea80000300800 */
[----:B---3--:R-:W3:Y:S04]  /*6360*/  LDL.LU R5, [R1+0x1c8] ;  /* 0x0001c80001057983 */ /* 0x008ee80000300800 */
[----:B----4-:R-:W4:Y:S04]  /*6370*/  LDL.LU R4, [R1+0x1cc] ;  /* 0x0001cc0001047983 */ /* 0x010f280000300800 */
[----:B0-----:R-:W4:Y:S04]  /*6380*/  LDL.LU R3, [R1+0x1d0] ;  /* 0x0001d00001037983 */ /* 0x001f280000300800 */
[----:B------:R-:W4:Y:S04]  /*6390*/  LDL.LU R2, [R1+0x1d4] ;  /* 0x0001d40001027983 */ /* 0x000f280000300800 */
[----:B------:R-:W4:Y:S04]  /*63a0*/  LDL.LU R0, [R1+0x1d8] ;  /* 0x0001d80001007983 */ /* 0x000f280000300800 */
[----:B------:R-:W4:Y:S01]  /*63b0*/  LDL.LU R226, [R1+0x1dc] ;  /* 0x0001dc0001e27983 */ /* 0x000f220000300800 */
[----:B------:R-:W-:Y:S01]  /*63c0*/  UMOV UR6, URZ ;  /* 0x0000003f00067c82 */ /* 0x000fe20008000000 */
[----:B------:R-:W-:-:S05]  /*63d0*/  FADD R218, R47, R218 ;  /* 0x000000da2fda7221 */ /* 0x000fca0000000000 */
[----:B------:R0:W-:Y:S01]  /*63e0*/  STL [R1+0x19c], R218 ;  /* 0x00019cda01007387 */ /* 0x0001e20000100800 */
[----:B------:R-:W-:-:S03]  /*63f0*/  FADD R219, R32, R219 ;  /* 0x000000db20db7221 */ /* 0x000fc60000000000 */
[----:B0-----:R1:W5:Y:S01]  /*6400*/  LDL.LU R218, [R1+0x22c] ;  /* 0x00022c0001da7983 */ /* 0x0013620000300800 */
[----:B------:R-:W-:-:S03]  /*6410*/  FADD R220, R33, R220 ;  /* 0x000000dc21dc7221 */ /* 0x000fc60000000000 */
[----:B------:R0:W-:Y:S01]  /*6420*/  STL [R1+0x1a0], R219 ;  /* 0x0001a0db01007387 */ /* 0x0001e20000100800 */
[----:B------:R-:W-:-:S01]  /*6430*/  FADD R221, R34, R221 ;  /* 0x000000dd22dd7221 */ /* 0x000fc20000000000 */
[----:B------:R-:W-:Y:S02]  /*6440*/  FADD R222, R35, R222 ;  /* 0x000000de23de7221 */ /* 0x000fe40000000000 */
[----:B0-----:R1:W5:Y:S01]  /*6450*/  LDL.LU R219, [R1+0x228] ;  /* 0x0002280001db7983 */ /* 0x0013620000300800 */
[----:B------:R-:W-:-:S03]  /*6460*/  FADD R223, R36, R223 ;  /* 0x000000df24df7221 */ /* 0x000fc60000000000 */
[----:B------:R0:W-:Y:S01]  /*6470*/  STL [R1+0x1a4], R220 ;  /* 0x0001a4dc01007387 */ /* 0x0001e20000100800 */
[----:B------:R-:W-:-:S03]  /*6480*/  FADD R227, R37, R227 ;  /* 0x000000e325e37221 */ /* 0x000fc60000000000 */
[----:B0-----:R1:W5:Y:S01]  /*6490*/  LDL.LU R220, [R1+0x224] ;  /* 0x0002240001dc7983 */ /* 0x0013620000300800 */
[----:B------:R-:W-:-:S03]  /*64a0*/  FADD R225, R38, R225 ;  /* 0x000000e126e17221 */ /* 0x000fc60000000000 */
[----:B------:R0:W-:Y:S01]  /*64b0*/  STL [R1+0x1a8], R221 ;  /* 0x0001a8dd01007387 */ /* 0x0001e20000100800 */
[----:B------:R-:W-:-:S01]  /*64c0*/  FADD R224, R39, R224 ;  /* 0x000000e027e07221 */ /* 0x000fc20000000000 */
[----:B------:R-:W-:Y:S02]  /*64d0*/  FADD R7, R24, R7 ;  /* 0x0000000718077221 */ /* 0x000fe40000000000 */
[----:B0-----:R1:W5:Y:S04]  /*64e0*/  LDL.LU R221, [R1+0x220] ;  /* 0x0002200001dd7983 */ /* 0x0013680000300800 */
[----:B------:R0:W-:Y:S01]  /*64f0*/  STL [R1+0x1ac], R222 ;  /* 0x0001acde01007387 */ /* 0x0001e20000100800 */
[----:B--2---:R-:W-:-:S01]  /*6500*/  FADD R6, R25, R6 ;  /* 0x0000000619067221 */ /* 0x004fc20000000000 */
[----:B---3--:R-:W-:-:S02]  /*6510*/  FADD R5, R26, R5 ;  /* 0x000000051a057221 */ /* 0x008fc40000000000 */
[----:B0-----:R1:W5:Y:S04]  /*6520*/  LDL.LU R222, [R1+0x21c] ;  /* 0x00021c0001de7983 */ /* 0x0013680000300800 */
[----:B------:R0:W-:Y:S01]  /*6530*/  STL [R1+0x1b0], R223 ;  /* 0x0001b0df01007387 */ /* 0x0001e20000100800 */
[----:B----4-:R-:W-:-:S03]  /*6540*/  FADD R4, R27, R4 ;  /* 0x000000041b047221 */ /* 0x010fc60000000000 */
[----:B0-----:R1:W5:Y:S04]  /*6550*/  LDL.LU R223, [R1+0x218] ;  /* 0x0002180001df7983 */ /* 0x0013680000300800 */
[----:B------:R0:W-:Y:S01]  /*6560*/  STL [R1+0x1b4], R227 ;  /* 0x0001b4e301007387 */ /* 0x0001e20000100800 */
[----:B------:R-:W-:-:S03]  /*6570*/  FADD R3, R28, R3 ;  /* 0x000000031c037221 */ /* 0x000fc60000000000 */
        /* <DEDUP_REMOVED lines=10> */
[----:B------:R0:W-:Y:S04]  /*6620*/  STL [R1+0x1c4], R6 ;  /* 0x0001c40601007387 */ /* 0x0001e80000100800 */
        /* <DEDUP_REMOVED lines=11> */
[----:B------:R1:W-:Y:S02]  /*66e0*/  STL [R1+0x1dc], R226 ;  /* 0x0001dce201007387 */ /* 0x0003e40000100800 */
.L_x_25:
[----:B------:R-:W-:Y:S05]  /*66f0*/  @!P1 BRA `(.L_x_26) ;  /* 0x0000000000049947 */ /* 0x000fea0003800000 */
[----:B------:R-:W-:Y:S01]  /*6700*/  BPT.TRAP 0x1 ;  /* 0x000000040000795c */ /* 0x000fe20000300000 */
.L_x_26:
[----:B------:R-:W-:Y:S02]  /*6710*/  UISETP.GT.U32.AND UP0, UPT, UR7, 0x1, UPT ;  /* 0x000000010700788c */ /* 0x000fe4000bf04070 */
[----:B------:R-:W-:-:S04]  /*6720*/  ULEA UR13, UR44, UR9, 0x3 ;  /* 0x000000092c0d7291 */ /* 0x000fc8000f8e183f */
[----:B------:R-:W-:Y:S01]  /*6730*/  UIADD3 UR13, UR13, 0x70, URZ ;  /* 0x000000700d0d7890 */ /* 0x000fe2000fffe03f */
[----:B------:R-:W-:-:S03]  /*6740*/  PLOP3.LUT P0, PT, PT, PT, UP0, 0x80, 0x0 ;  /* 0x000000000000781c */ /* 0x000fc60003f0f008 */
[----:B------:R-:W-:-:S09]  /*6750*/  UPRMT UR13, URZ, 0x654, UR13 ;  /* 0x000006543f0d7896 */ /* 0x000fd2000800000d */
[----:B------:R-:W-:Y:S01]  /*6760*/  SYNCS.ARRIVE.TRANS64.RED.A1T0 RZ, [UR13], RZ ;  /* 0x000000ffffff79a7 */ /* 0x000fe2000810040d */
[----:B------:R-:W-:Y:S05]  /*6770*/  @P0 BRA `(.L_x_27) ;  /* 0x0000000000040947 */ /* 0x000fea0003800000 */
[----:B------:R-:W-:Y:S01]  /*6780*/  BPT.TRAP 0x1 ;  /* 0x000000040000795c */ /* 0x000fe20000300000 */
.L_x_27:
[----:B------:R-:W-:Y:S01]  /*6790*/  UIADD3 UR45, UR45, 0x1, URZ ;  /* 0x000000012d2d7890 */ /* 0x000fe2000fffe03f */
[C---:B-----5:R-:W-:Y:S01]  /*67a0*/  ISETP.GT.AND P0, PT, R225.reuse, 0x1, PT ;  /* 0x00000001e100780c */ /* 0x060fe20003f04270 */
[----:B------:R-:W-:Y:S01]  /*67b0*/  UIADD3 UR44, UR44, 0x1, URZ ;  /* 0x000000012c2c7890 */ /* 0x000fe2000fffe03f */
[----:B------:R-:W-:Y:S01]  /*67c0*/  VIADD R225, R225, 0xffffffff ;  /* 0xffffffffe1e17836 */ /* 0x000fe20000000000 */
[----:B------:R-:W-:Y:S02]  /*67d0*/  UISETP.NE.AND UP0, UPT, UR45, 0xe, UPT ;  /* 0x0000000e2d00788c */ /* 0x000fe4000bf05270 */
[----:B------:R-:W-:Y:S02]  /*67e0*/  UISETP.NE.AND UP1, UPT, UR44, 0xe, UPT ;  /* 0x0000000e2c00788c */ /* 0x000fe4000bf25270 */
[----:B------:R-:W-:Y:S02]  /*67f0*/  USEL UR13, URZ, 0x1, UP0 ;  /* 0x000000013f0d7887 */ /* 0x000fe40008000000 */
[----:B------:R-:W-:-:S02]  /*6800*/  USEL UR45, UR45, URZ, UP0 ;  /* 0x0000003f2d2d7287 */ /* 0x000fc40008000000 */
[----:B------:R-:W-:Y:S02]  /*6810*/  USEL UR44, UR44, URZ, UP1 ;  /* 0x0000003f2c2c7287 */ /* 0x000fe40008800000 */
[----:B------:R-:W-:Y:S01]  /*6820*/  LOP3.LUT R224, R224, UR13, RZ, 0x3c, !PT ;  /* 0x0000000de0e07c12 */ /* 0x000fe2000f8e3cff */
[----:B------:R-:W-:Y:S01]  /*6830*/  UMOV UR13, 0x1 ;  /* 0x00000001000d7882 */ /* 0x000fe20000000000 */
[----:B------:R-:W-:Y:S08]  /*6840*/  @P0 BRA `(.L_x_28) ;  /* 0xffffffdc000c0947 */ /* 0x000ff0000383ffff */
.L_x_20:
[----:B------:R-:W-:-:S04]  /*6850*/  UISETP.NE.AND UP0, UPT, UR6, URZ, UPT ;  /* 0x0000003f0600728c */ /* 0x000fc8000bf05270 */
[----:B------:R-:W-:-:S06]  /*6860*/  USEL UR6, URZ, 0x1, !UP0 ;  /* 0x000000013f067887 */ /* 0x000fcc000c000000 */
[----:B------:R-:W-:-:S13]  /*6870*/  ISETP.NE.AND P0, PT, RZ, UR6, PT ;  /* 0x00000006ff007c0c */ /* 0x000fda000bf05270 */
[----:B------:R-:W-:Y:S05]  /*6880*/  @!P0 BRA `(.L_x_29) ;  /* 0x0000001c00508947 */ /* 0x000fea0003800000 */
[----:B01----:R-:W2:Y:S04]  /*6890*/  LDL.LU R226, [R1+0x1cc] ;  /* 0x0001cc0001e27983 */ /* 0x003ea80000300800 */
[----:B------:R-:W3:Y:S04]  /*68a0*/  LDL.LU R225, [R1+0x1c8] ;  /* 0x0001c80001e17983 */ /* 0x000ee80000300800 */
[----:B------:R-:W4:Y:S04]  /*68b0*/  LDL.LU R224, [R1+0x1c4] ;  /* 0x0001c40001e07983 */ /* 0x000f280000300800 */
[----:B------:R-:W-:Y:S04]  /*68c0*/  STL [R1+0x20c], R227 ;  /* 0x00020ce301007387 */ /* 0x000fe80000100800 */
[----:B------:R-:W-:Y:S04]  /*68d0*/  STL [R1+0x208], R7 ;  /* 0x0002080701007387 */ /* 0x000fe80000100800 */
[----:B------:R-:W-:Y:S04]  /*68e0*/  STL [R1+0x204], R6 ;  /* 0x0002040601007387 */ /* 0x000fe80000100800 */
[----:B------:R0:W-:Y:S01]  /*68f0*/  STL [R1+0x200], R5 ;  /* 0x0002000501007387 */ /* 0x0001e20000100800 */
[----:B------:R-:W-:-:S02]  /*6900*/  WARPGROUP.DEPBAR.LE gsb0, 0x0 ;  /* 0x00008000000079c5 */ /* 0x000fc40000010000 */
[----:B------:R-:W-:Y:S01]  /*6910*/  FADD R223, R184, R223 ;  /* 0x000000dfb8df7221 */ /* 0x000fe20000000000 */
[----:B0-----:R-:W2:Y:S04]  /*6920*/  LDL.LU R5, [R1+0x1c0] ;  /* 0x0001c00001057983 */ /* 0x001ea80000300800 */
[----:B------:R-:W2:Y:S04]  /*6930*/  LDL.LU R6, [R1+0x1bc] ;  /* 0x0001bc0001067983 */ /* 0x000ea80000300800 */
[----:B------:R-:W2:Y:S04]  /*6940*/  LDL.LU R7, [R1+0x1b8] ;  /* 0x0001b80001077983 */ /* 0x000ea80000300800 */
[----:B------:R-:W2:Y:S04]  /*6950*/  LDL.LU R227, [R1+0x1b4] ;  /* 0x0001b40001e37983 */ /* 0x000ea80000300800 */
[----:B------:R0:W-:Y:S01]  /*6960*/  STL [R1+0x1fc], R4 ;  /* 0x0001fc0401007387 */ /* 0x0001e20000100800 */
[----:B------:R-:W-:Y:S01]  /*6970*/  FADD R222, R185, R222 ;  /* 0x000000deb9de7221 */ /* 0x000fe20000000000 */
[----:B------:R-:W-:-:S02]  /*6980*/  FADD R221, R186, R221 ;  /* 0x000000ddbadd7221 */ /* 0x000fc40000000000 */
[----:B0-----:R-:W3:Y:S04]  /*6990*/  LDL.LU R4, [R1+0x40] ;  /* 0x0000400001047983 */ /* 0x001ee80000300800 */
[----:B------:R0:W-:Y:S01]  /*69a0*/  STL [R1+0x1f8], R3 ;  /* 0x0001f80301007387 */ /* 0x0001e20000100800 */
[----:B------:R-:W-:Y:S01]  /*69b0*/  FADD R220, R187, R220 ;  /* 0x000000dcbbdc7221 */ /* 0x000fe20000000000 */
[----:B------:R-:W-:Y:S02]  /*69c0*/  FADD R219, R188, R219 ;  /* 0x000000dbbcdb7221 */ /* 0x000fe40000000000 */
[----:B0-----:R-:W4:Y:S04]  /*69d0*/  LDL.LU R3, [R1+0x3c] ;  /* 0x00003c0001037983 */ /* 0x001f280000300800 */
[----:B------:R0:W-:Y:S01]  /*69e0*/  STL [R1+0x1f4], R2 ;  /* 0x0001f40201007387 */ /* 0x0001e20000100800 */
[----:B------:R-:W-:-:S03]  /*69f0*/  FADD R218, R189, R218 ;  /* 0x000000dabdda7221 */ /* 0x000fc60000000000 */
[----:B0-----:R-:W2:Y:S04]  /*6a00*/  LDL.LU R2, [R1+0x38] ;  /* 0x0000380001027983 */ /* 0x001ea80000300800 */
        /* <DEDUP_REMOVED lines=21> */
[----:B------:R0:W-:Y:S04]  /*6b60*/  STL [R1+0x228], R217 ;  /* 0x000228d901007387 */ /* 0x0001e80000100800 */
        /* <DEDUP_REMOVED lines=12> */
[----:B0-----:R-:W2:Y:S01]  /*6c30*/  LDL.LU R211, [R1] ;  /* 0x0000000001d37983 */ /* 0x001ea20000300800 */
[----:B------:R-:W-:Y:S01]  /*6c40*/  FADD R210, R181, R210 ;  /* 0x000000d2b5d27221 */ /* 0x000fe20000000000 */
[----:B------:R-:W-:Y:S01]  /*6c50*/  FADD R209, R182, R209 ;  /* 0x000000d1b6d17221 */ /* 0x000fe20000000000 */
[----:B------:R-:W-:Y:S01]  /*6c60*/  FADD R208, R183, R208 ;  /* 0x000000d0b7d07221 */ /* 0x000fe20000000000 */
[----:B------:R-:W-:Y:S01]  /*6c70*/  FADD R207, R168, R207 ;  /* 0x000000cfa8cf7221 */ /* 0x000fe20000000000 */
[----:B------:R-:W-:Y:S01]  /*6c80*/  FADD R206, R169, R206 ;  /* 0x000000cea9ce7221 */ /* 0x000fe20000000000 */
[----:B------:R-:W-:Y:S01]  /*6c90*/  STL [R1+0x244], R210 ;  /* 0x000244d201007387 */ /* 0x000fe20000100800 */
        /* <DEDUP_REMOVED lines=23> */
[----:B------:R0:W-:Y:S01]  /*6e10*/  STL [R1+0x25c], R204 ;  /* 0x00025ccc01007387 */ /* 0x0001e20000100800 */
[----:B------:R-:W-:Y:S01]  /*6e20*/  FADD R19, R156, R19 ;  /* 0x000000139c137221 */ /* 0x000fe20000000000 */
        /* <DEDUP_REMOVED lines=11> */
[----:B---3--:R-:W-:Y:S01]  /*6ee0*/  FADD R4, R120, R4 ;  /* 0x0000000478047221 */ /* 0x008fe20000000000 */
[----:B----4-:R-:W-:Y:S01]  /*6ef0*/  FADD R3, R135, R3 ;  /* 0x0000000387037221 */ /* 0x010fe20000000000 */
[----:B--2---:R-:W-:Y:S01]  /*6f00*/  FADD R2, R134, R2 ;  /* 0x0000000286027221 */ /* 0x004fe20000000000 */
        /* <DEDUP_REMOVED lines=13> */
[----:B------:R-:W-:-:S05]  /*6fe0*/  FADD R211, R136, R211 ;  /* 0x000000d388d37221 */ /* 0x000fca0000000000 */
[----:B------:R1:W-:Y:S04]  /*6ff0*/  STL [R1], R211 ;  /* 0x000000d301007387 */ /* 0x0003e80000100800 */
[----:B------:R2:W-:Y:S04]  /*7000*/  STL [R1+0x4], R212 ;  /* 0x000004d401007387 */ /* 0x0005e80000100800 */
        /* <DEDUP_REMOVED lines=12> */
[----:B0-----:R-:W4:Y:S04]  /*70d0*/  LDL.LU R204, [R1+0x44] ;  /* 0x0000440001cc7983 */ /* 0x001f280000300800 */
        /* <DEDUP_REMOVED lines=24> */
[----:B------:R-:W4:Y:S04]  /*7260*/  LDL.LU R3, [R1+0x9c] ;  /* 0x00009c0001037983 */ /* 0x000f280000300800 */
[----:B------:R-:W4:Y:S01]  /*7270*/  LDL.LU R4, [R1+0xa0] ;  /* 0x0000a00001047983 */ /* 0x000f220000300800 */
[----:B------:R-:W-:-:S05]  /*7280*/  FADD R204, R121, R204 ;  /* 0x000000cc79cc7221 */ /* 0x000fca0000000000 */
[----:B------:R0:W-:Y:S01]  /*7290*/  STL [R1+0x44], R204 ;  /* 0x000044cc01007387 */ /* 0x0001e20000100800 */
[----:B------:R-:W-:-:S05]  /*72a0*/  FADD R205, R122, R205 ;  /* 0x000000cd7acd7221 */ /* 0x000fca0000000000 */
[----:B------:R1:W-:Y:S01]  /*72b0*/  STL [R1+0x48], R205 ;  /* 0x000048cd01007387 */ /* 0x0003e20000100800 */
[----:B------:R-:W-:-:S05]  /*72c0*/  FADD R206, R123, R206 ;  /* 0x000000ce7bce7221 */ /* 0x000fca0000000000 */
[----:B------:R1:W-:Y:S01]  /*72d0*/  STL [R1+0x4c], R206 ;  /* 0x00004cce01007387 */ /* 0x0003e20000100800 */
[----:B------:R-:W-:Y:S01]  /*72e0*/  FADD R207, R124, R207 ;  /* 0x000000cf7ccf7221 */ /* 0x000fe20000000000 */
[----:B------:R-:W-:-:S04]  /*72f0*/  FADD R208, R125, R208 ;  /* 0x000000d07dd07221 */ /* 0x000fc80000000000 */
[----:B------:R1:W-:Y:S01]  /*7300*/  STL [R1+0x50], R207 ;  /* 0x000050cf01007387 */ /* 0x0003e20000100800 */
[----:B------:R-:W-:-:S03]  /*7310*/  FADD R209, R126, R209 ;  /* 0x000000d17ed17221 */ /* 0x000fc60000000000 */
[----:B------:R1:W-:Y:S01]  /*7320*/  STL [R1+0x54], R208 ;  /* 0x000054d001007387 */ /* 0x0003e20000100800 */
[----:B------:R-:W-:-:S03]  /*7330*/  FADD R210, R127, R210 ;  /* 0x000000d27fd27221 */ /* 0x000fc60000000000 */
[----:B------:R1:W-:Y:S01]  /*7340*/  STL [R1+0x58], R209 ;  /* 0x000058d101007387 */ /* 0x0003e20000100800 */
[----:B------:R-:W-:-:S03]  /*7350*/  FADD R211, R112, R211 ;  /* 0x000000d370d37221 */ /* 0x000fc60000000000 */
        /* <DEDUP_REMOVED lines=35> */
[----:B------:R-:W4:Y:S04]  /*7590*/  LDL.LU R206, [R1+0xac] ;  /* 0x0000ac0001ce7983 */ /* 0x000f280000300800 */
[----:B------:R1:W-:Y:S04]  /*75a0*/  STL [R1+0xa0], R4 ;  /* 0x0000a00401007387 */ /* 0x0003e80000100800 */
[----:B------:R-:W4:Y:S04]  /*75b0*/  LDL.LU R207, [R1+0xb0] ;  /* 0x0000b00001cf7983 */ /* 0x000f280000300800 */
[----:B------:R-:W4:Y:S04]  /*75c0*/  LDL.LU R208, [R1+0xb4] ;  /* 0x0000b40001d07983 */ /* 0x000f280000300800 */
[----:B------:R-:W4:Y:S04]  /*75d0*/  LDL.LU R209, [R1+0xb8] ;  /* 0x0000b80001d17983 */ /* 0x000f280000300800 */
[----:B------:R-:W4:Y:S04]  /*75e0*/  LDL.LU R210, [R1+0xbc] ;  /* 0x0000bc0001d27983 */ /* 0x000f280000300800 */
        /* <DEDUP_REMOVED lines=131> */
[----:B------:R-:W-:Y:S01]  /*7e20*/  STL [R1+0x154], R0 ;  /* 0x0001540001007387 */ /* 0x000fe20000100800 */
[----:B------:R-:W-:-:S03]  /*7e30*/  FADD R3, R63, R3 ;  /* 0x000000033f037221 */ /* 0x000fc60000000000 */
[----:B0-----:R-:W4:Y:S01]  /*7e40*/  LDL.LU R204, [R1+0x164] ;  /* 0x0001640001cc7983 */ /* 0x001f220000300800 */
[----:B------:R-:W-:-:S03]  /*7e50*/  FADD R4, R48, R4 ;  /* 0x0000000430047221 */ /* 0x000fc60000000000 */
[----:B------:R-:W-:Y:S04]  /*7e60*/  STL [R1+0x158], R2 ;  /* 0x0001580201007387 */ /* 0x000fe80000100800 */
[----:B-1----:R-:W4:Y:S04]  /*7e70*/  LDL.LU R205, [R1+0x168] ;  /* 0x0001680001cd7983 */ /* 0x002f280000300800 */
[----:B------:R-:W-:Y:S04]  /*7e80*/  STL [R1+0x15c], R3 ;  /* 0x00015c0301007387 */ /* 0x000fe80000100800 */
[----:B------:R-:W4:Y:S04]  /*7e90*/  LDL.LU R206, [R1+0x16c] ;  /* 0x00016c0001ce7983 */ /* 0x000f280000300800 */
[----:B------:R0:W-:Y:S04]  /*7ea0*/  STL [R1+0x160], R4 ;  /* 0x0001600401007387 */ /* 0x0001e80000100800 */
        /* <DEDUP_REMOVED lines=17> */
[----:B0-----:R-:W-:-:S02]  /*7fc0*/  IMAD.MOV.U32 R4, RZ, RZ, R224 ;  /* 0x000000ffff047224 */ /* 0x001fc400078e00e0 */
[----:B------:R-:W-:Y:S01]  /*7fd0*/  IMAD.MOV.U32 R3, RZ, RZ, R225 ;  /* 0x000000ffff037224 */ /* 0x000fe200078e00e1 */
[----:B------:R-:W4:Y:S01]  /*7fe0*/  LDL.LU R0, [R1+0x1d0] ;  /* 0x0001d00001007983 */ /* 0x000f220000300800 */
[----:B------:R-:W-:-:S03]  /*7ff0*/  IMAD.MOV.U32 R2, RZ, RZ, R226 ;  /* 0x000000ffff027224 */ /* 0x000fc600078e00e2 */
[----:B------:R-:W4:Y:S04]  /*8000*/  LDL.LU R224, [R1+0x1d4] ;  /* 0x0001d40001e07983 */ /* 0x000f280000300800 */
[----:B------:R-:W4:Y:S04]  /*8010*/  LDL.LU R225, [R1+0x1d8] ;  /* 0x0001d80001e17983 */ /* 0x000f280000300800 */
[----:B------:R-:W4:Y:S01]  /*8020*/  LDL.LU R226, [R1+0x1dc] ;  /* 0x0001dc0001e27983 */ /* 0x000f220000300800 */
        /* <DEDUP_REMOVED lines=8> */
[----:B------:R0:W-:Y:S01]  /*80b0*/  STL [R1+0x164], R204 ;  /* 0x000164cc01007387 */ /* 0x0001e20000100800 */
[----:B------:R-:W-:-:S03]  /*80c0*/  FADD R205, R50, R205 ;  /* 0x000000cd32cd7221 */ /* 0x000fc60000000000 */
[----:B0-----:R0:W5:Y:S01]  /*80d0*/  LDL.LU R204, [R1+0x25c] ;  /* 0x00025c0001cc7983 */ /* 0x0011620000300800 */
[----:B------:R-:W-:-:S03]  /*80e0*/  FADD R206, R51, R206 ;  /* 0x000000ce33ce7221 */ /* 0x000fc60000000000 */
[----:B------:R1:W-:Y:S01]  /*80f0*/  STL [R1+0x168], R205 ;  /* 0x000168cd01007387 */ /* 0x0003e20000100800 */
[----:B------:R-:W-:Y:S01]  /*8100*/  FADD R207, R52, R207 ;  /* 0x000000cf34cf7221 */ /* 0x000fe20000000000 */
[----:B------:R-:W-:Y:S02]  /*8110*/  FADD R208, R53, R208 ;  /* 0x000000d035d07221 */ /* 0x000fe40000000000 */
[----:B-1----:R0:W5:Y:S01]  /*8120*/  LDL.LU R205, [R1+0x258] ;  /* 0x0002580001cd7983 */ /* 0x0021620000300800 */
[----:B--2---:R-:W-:-:S03]  /*8130*/  FADD R209, R54, R209 ;  /* 0x000000d136d17221 */ /* 0x004fc60000000000 */
[----:B------:R1:W-:Y:S01]  /*8140*/  STL [R1+0x16c], R206 ;  /* 0x00016cce01007387 */ /* 0x0003e20000100800 */
[----:B---3--:R-:W-:-:S03]  /*8150*/  FADD R210, R55, R210 ;  /* 0x000000d237d27221 */ /* 0x008fc60000000000 */
[----:B-1----:R0:W5:Y:S01]  /*8160*/  LDL.LU R206, [R1+0x254] ;  /* 0x0002540001ce7983 */ /* 0x0021620000300800 */
[----:B----4-:R-:W-:-:S03]  /*8170*/  FADD R211, R40, R211 ;  /* 0x000000d328d37221 */ /* 0x010fc60000000000 */
[----:B------:R1:W-:Y:S01]  /*8180*/  STL [R1+0x170], R207 ;  /* 0x000170cf01007387 */ /* 0x0003e20000100800 */
[----:B------:R-:W-:Y:S01]  /*8190*/  FADD R212, R41, R212 ;  /* 0x000000d429d47221 */ /* 0x000fe20000000000 */
[----:B------:R-:W-:Y:S02]  /*81a0*/  FADD R213, R42, R213 ;  /* 0x000000d52ad57221 */ /* 0x000fe40000000000 */
[----:B-1----:R0:W5:Y:S04]  /*81b0*/  LDL.LU R207, [R1+0x250] ;  /* 0x0002500001cf7983 */ /* 0x0021680000300800 */
[----:B------:R1:W-:Y:S01]  /*81c0*/  STL [R1+0x174], R208 ;  /* 0x000174d001007387 */ /* 0x0003e20000100800 */
[----:B------:R-:W-:Y:S01]  /*81d0*/  FADD R214, R43, R214 ;  /* 0x000000d62bd67221 */ /* 0x000fe20000000000 */
[----:B------:R-:W-:-:S02]  /*81e0*/  FADD R215, R44, R215 ;  /* 0x000000d72cd77221 */ /* 0x000fc40000000000 */
[----:B-1----:R0:W5:Y:S04]  /*81f0*/  LDL.LU R208, [R1+0x24c] ;  /* 0x00024c0001d07983 */ /* 0x0021680000300800 */
[----:B------:R1:W-:Y:S01]  /*8200*/  STL [R1+0x178], R209 ;  /* 0x000178d101007387 */ /* 0x0003e20000100800 */
[----:B------:R-:W-:-:S03]  /*8210*/  FADD R216, R45, R216 ;  /* 0x000000d82dd87221 */ /* 0x000fc60000000000 */
        /* <DEDUP_REMOVED lines=22> */
[----:B------:R1:W-:Y:S04]  /*8380*/  STL [R1+0x198], R217 ;  /* 0x000198d901007387 */ /* 0x0003e80000100800 */
        /* <DEDUP_REMOVED lines=20> */
[----:B------:R-:W-:Y:S01]  /*84d0*/  FADD R224, R29, R224 ;  /* 0x000000e01de07221 */ /* 0x000fe20000000000 */
[----:B------:R-:W-:Y:S02]  /*84e0*/  FADD R225, R30, R225 ;  /* 0x000000e11ee17221 */ /* 0x000fe40000000000 */
        /* <DEDUP_REMOVED lines=12> */
[----:B------:R0:W-:Y:S04]  /*85b0*/  STL [R1+0x1d4], R224 ;  /* 0x0001d4e001007387 */ /* 0x0001e80000100800 */
[----:B------:R0:W-:Y:S02]  /*85c0*/  STL [R1+0x1d8], R225 ;  /* 0x0001d8e101007387 */ /* 0x0001e40000100800 */
.L_x_29:
[----:B------:R-:W-:Y:S02]  /*85d0*/  WARPGROUP.DEPBAR.LE gsb0, 0x0 ;  /* 0x00008000000079c5 */ /* 0x000fe40000010000 */
[----:B------:R-:W1:Y:S02]  /*85e0*/  LDC R24, c[0x0][0x28c] ;  /* 0x0000a300ff187b82 */ /* 0x000e640000000800 */
[----:B-1----:R-:W-:-:S13]  /*85f0*/  ISETP.GE.AND P0, PT, R24, 0x1, PT ;  /* 0x000000011800780c */ /* 0x002fda0003f06270 */
[----:B------:R-:W-:Y:S05]  /*8600*/  @!P0 BRA `(.L_x_30) ;  /* 0x00000000004c8947 */ /* 0x000fea0003800000 */
[----:B------:R-:W-:-:S06]  /*8610*/  UISETP.NE.AND UP0, UPT, UR8, 0x3, UPT ;  /* 0x000000030800788c */ /* 0x000fcc000bf05270 */
[----:B------:R-:W-:-:S13]  /*8620*/  PLOP3.LUT P0, PT, PT, PT, UP0, 0x80, 0x0 ;  /* 0x000000000000781c */ /* 0x000fda0003f0f008 */
[----:B------:R-:W-:Y:S05]  /*8630*/  @!P0 BRA `(.L_x_31) ;  /* 0x0000000000048947 */ /* 0x000fea0003800000 */
[----:B------:R-:W-:Y:S01]  /*8640*/  BPT.TRAP 0x1 ;  /* 0x000000040000795c */ /* 0x000fe20000300000 */
.L_x_31:
[----:B------:R-:W-:-:S04]  /*8650*/  UISETP.LT.AND UP0, UPT, UR11, 0x1, UPT ;  /* 0x000000010b00788c */ /* 0x000fc8000bf01270 */
[----:B------:R-:W-:Y:S02]  /*8660*/  USEL UR6, UR11, 0x1, UP0 ;  /* 0x000000010b067887 */ /* 0x000fe40008000000 */
[----:B------:R-:W-:Y:S02]  /*8670*/  UISETP.GT.U32.AND UP0, UPT, UR7, 0x1, UPT ;  /* 0x000000010700788c */ /* 0x000fe4000bf04070 */
[----:B------:R-:W-:-:S04]  /*8680*/  UIADD3 UR6, UR5, UR11, -UR6 ;  /* 0x0000000b05067290 */ /* 0x000fc8000fffe806 */
[----:B------:R-:W-:Y:S01]  /*8690*/  USHF.R.U32.HI UR12, URZ, 0x1, UR6 ;  /* 0x000000013f0c7899 */ /* 0x000fe20008011606 */
[----:B------:R-:W-:-:S03]  /*86a0*/  PLOP3.LUT P0, PT, PT, PT, UP0, 0x80, 0x0 ;  /* 0x000000000000781c */ /* 0x000fc60003f0f008 */
[----:B------:R-:W-:-:S04]  /*86b0*/  UIMAD.WIDE.U32 UR12, UR12, -0x6db6db6d, URZ ;  /* 0x924924930c0c78a5 */ /* 0x000fc8000f8e003f */
[----:B------:R-:W-:-:S04]  /*86c0*/  USHF.R.U32.HI UR12, URZ, 0x2, UR13 ;  /* 0x000000023f0c7899 */ /* 0x000fc8000801160d */
[----:B------:R-:W-:-:S04]  /*86d0*/  UIMAD UR6, UR12, -0xe, UR6 ;  /* 0xfffffff20c0678a4 */ /* 0x000fc8000f8e0206 */
[----:B------:R-:W-:-:S04]  /*86e0*/  ULEA UR6, UR6, UR9, 0x3 ;  /* 0x0000000906067291 */ /* 0x000fc8000f8e183f */
[----:B------:R-:W-:-:S04]  /*86f0*/  UIADD3 UR6, UR6, 0x70, URZ ;  /* 0x0000007006067890 */ /* 0x000fc8000fffe03f */
[----:B------:R-:W-:-:S09]  /*8700*/  UPRMT UR6, URZ, 0x654, UR6 ;  /* 0x000006543f067896 */ /* 0x000fd20008000006 */
[----:B------:R-:W-:Y:S01]  /*8710*/  SYNCS.ARRIVE.TRANS64.RED.A1T0 RZ, [UR6], RZ ;  /* 0x000000ffffff79a7 */ /* 0x000fe20008100406 */
[----:B------:R-:W-:Y:S05]  /*8720*/  @P0 BRA `(.L_x_30) ;  /* 0x0000000000040947 */ /* 0x000fea0003800000 */
[----:B------:R-:W-:Y:S01]  /*8730*/  BPT.TRAP 0x1 ;  /* 0x000000040000795c */ /* 0x000fe20000300000 */
.L_x_30:
[----:B0-----:R-:W2:Y:S01]  /*8740*/  LDL.LU R226, [R1+0x1e0] ;  /* 0x0001e00001e27983 */ /* 0x001ea20000300800 */
[----:B------:R-:W0:Y:S01]  /*8750*/  LDC R31, c[0x0][0x288] ;  /* 0x0000a200ff1f7b82 */ /* 0x000e220000000800 */
[----:B------:R-:W1:Y:S01]  /*8760*/  S2R R225, SR_TID.X ;  /* 0x0000000000e17919 */ /* 0x000e620000002100 */
[----:B------:R-:W-:Y:S02]  /*8770*/  UISETP.GE.U32.AND UP1, UPT, UR11, 0xe, UPT ;  /* 0x0000000e0b00788c */ /* 0x000fe4000bf26070 */
[----:B------:R-:W-:Y:S01]  /*8780*/  UIADD3 UR6, UR11, UR5, URZ ;  /* 0x000000050b067290 */ /* 0x000fe2000fffe03f */
[----:B------:R-:W3:Y:S01]  /*8790*/  LDL.LU R224, [R1+0x1e4] ;  /* 0x0001e40001e07983 */ /* 0x000ee20000300800 */
[----:B------:R-:W-:Y:S01]  /*87a0*/  USHF.R.S32.HI UR9, URZ, 0x1f, UR42 ;  /* 0x0000001f3f097899 */ /* 0x000fe2000801142a */
[----:B------:R-:W-:Y:S01]  /*87b0*/  IMAD.MOV.U32 R151, RZ, RZ, -0x1 ;  /* 0xffffffffff977424 */ /* 0x000fe200078e00ff */
[----:B------:R-:W-:Y:S01]  /*87c0*/  ULDC.64 UR14, c[0x0][0x5d0] ;  /* 0x00017400000e7ab9 */ /* 0x000fe20000000a00 */
[----:B------:R-:W-:Y:S01]  /*87d0*/  UISETP.GT.U32.AND UP0, UPT, UR6, 0xd, UPT ;  /* 0x0000000d0600788c */ /* 0x000fe2000bf04070 */
[----:B------:R-:W-:Y:S01]  /*87e0*/  ULDC UR16, c[0x0][0x284] ;  /* 0x0000a10000107ab9 */ /* 0x000fe20000000800 */
[----:B------:R-:W-:-:S02]  /*87f0*/  UIMAD UR5, UR9, UR14, URZ ;  /* 0x0000000e090572a4 */ /* 0x000fc4000f8e023f */
[----:B------:R-:W-:Y:S02]  /*8800*/  @UP1 USHF.R.U32.HI UR12, URZ, 0x1, UR6 ;  /* 0x000000013f0c1899 */ /* 0x000fe40008011606 */
[----:B------:R-:W-:Y:S02]  /*8810*/  UISETP.LT.U32.AND UP0, UPT, UR11, 0xe, UP0 ;  /* 0x0000000e0b00788c */ /* 0x000fe40008701070 */
[----:B------:R-:W-:Y:S02]  /*8820*/  UIMAD UR5, UR42, UR15, UR5 ;  /* 0x0000000f2a0572a4 */ /* 0x000fe4000f8e0205 */
[----:B------:R-:W-:Y:S02]  /*8830*/  @UP1 UIMAD.WIDE.U32 UR12, UR12, -0x6db6db6d, URZ ;  /* 0x924924930c0c18a5 */ /* 0x000fe4000f8e003f */
[----:B------:R-:W-:Y:S01]  /*8840*/  USEL UR10, URZ, 0x1, !UP0 ;  /* 0x000000013f0a7887 */ /* 0x000fe2000c000000 */
[----:B------:R-:W-:Y:S01]  /*8850*/  ULDC.64 UR18, c[0x0][0x5c8] ;  /* 0x0001720000127ab9 */ /* 0x000fe20000000a00 */
[----:B------:R-:W-:-:S02]  /*8860*/  @UP1 USHF.R.U32.HI UR12, URZ, 0x2, UR13 ;  /* 0x000000023f0c1899 */ /* 0x000fc4000801160d */
[----:B------:R-:W-:-:S04]  /*8870*/  ULOP3.LUT UR4, UR4, UR10, URZ, 0x3c, !UPT ;  /* 0x0000000a04047292 */ /* 0x000fc8000f8e3c3f */
[----:B------:R-:W-:Y:S01]  /*8880*/  @UP1 ULOP3.LUT UR4, UR4, 0x1, UR12, 0x78, !UPT ;  /* 0x0000000104041892 */ /* 0x000fe2000f8e780c */
[--C-:B-1----:R-:W-:Y:S02]  /*8890*/  SHF.R.U32.HI R24, RZ, 0x7, R225.reuse ;  /* 0x00000007ff187819 */ /* 0x102fe400000116e1 */
[----:B------:R-:W-:Y:S02]  /*88a0*/  SHF.R.U32.HI R25, RZ, 0x2, R225 ;  /* 0x00000002ff197819 */ /* 0x000fe400000116e1 */
[----:B------:R-:W-:Y:S02]  /*88b0*/  LOP3.LUT R26, R225, 0x60, RZ, 0xc0, !PT ;  /* 0x00000060e11a7812 */ /* 0x000fe400078ec0ff */
[----:B------:R-:W-:Y:S02]  /*88c0*/  LOP3.LUT R24, R24, 0x1, RZ, 0xc0, !PT ;  /* 0x0000000118187812 */ /* 0x000fe400078ec0ff */
[----:B------:R-:W-:Y:S02]  /*88d0*/  LOP3.LUT R25, R25, 0x7, RZ, 0xc0, !PT ;  /* 0x0000000719197812 */ /* 0x000fe400078ec0ff */
[----:B------:R-:W-:Y:S01]  /*88e0*/  SHF.R.U32.HI R26, RZ, 0x1, R26 ;  /* 0x00000001ff1a7819 */ /* 0x000fe2000001161a */
[----:B------:R-:W-:-:S03]  /*88f0*/  IMAD.SHL.U32 R28, R24, 0x40, RZ ;  /* 0x00000040181c7824 */ /* 0x000fc600078e00ff */
[--C-:B------:R-:W-:Y:S02]  /*8900*/  IADD3 R27, RZ, -R26, -R25.reuse ;  /* 0x8000001aff1b7210 */ /* 0x100fe40007ffe819 */
[----:B------:R-:W-:Y:S01]  /*8910*/  LOP3.LUT R41, R28, 0x40, R25, 0xe2, !PT ;  /* 0x000000401c297812 */ /* 0x000fe200078ee219 */
[----:B------:R-:W-:Y:S01]  /*8920*/  IMAD.U32 R25, RZ, RZ, UR14 ;  /* 0x0000000eff197e24 */ /* 0x000fe2000f8e00ff */
[C---:B------:R-:W-:Y:S01]  /*8930*/  LOP3.LUT R28, R225.reuse, 0x3, RZ, 0xc0, !PT ;  /* 0x00000003e11c7812 */ /* 0x040fe200078ec0ff */
[----:B------:R-:W-:Y:S02]  /*8940*/  IMAD R39, R24, -0x40, R27 ;  /* 0xffffffc018277824 */ /* 0x000fe400078e021b */
[----:B------:R-:W-:Y:S02]  /*8950*/  IMAD.SHL.U32 R27, R225, 0x2, RZ ;  /* 0x00000002e11b7824 */ /* 0x000fe400078e00ff */
[----:B0-----:R-:W-:Y:S02]  /*8960*/  IMAD R29, R28, -0x2, R31 ;  /* 0xfffffffe1c1d7824 */ /* 0x001fe400078e021f */
[----:B--2---:R-:W-:-:S05]  /*8970*/  IMAD R38, R226, 0x70, RZ ;  /* 0x00000070e2267824 */ /* 0x004fca00078e02ff */
[----:B------:R-:W-:Y:S01]  /*8980*/  ISETP.GE.AND P0, PT, R38, R31, PT ;  /* 0x0000001f2600720c */ /* 0x000fe20003f06270 */
[----:B---3--:R-:W-:-:S04]  /*8990*/  IMAD.WIDE R80, R224, 0x180, RZ ;  /* 0x00000180e0507825 */ /* 0x008fc800078e02ff */
[----:B------:R-:W-:Y:S01]  /*89a0*/  IMAD R30, R224, 0x180, RZ ;  /* 0x00000180e01e7824 */ /* 0x000fe200078e02ff */
[----:B------:R-:W-:Y:S01]  /*89b0*/  LOP3.LUT R41, R80, R41, R26, 0xfe, !PT ;  /* 0x0000002950297212 */ /* 0x000fe200078efe1a */
[----:B------:R-:W-:Y:S01]  /*89c0*/  IMAD R28, R81, UR18, RZ ;  /* 0x00000012511c7c24 */ /* 0x000fe2000f8e02ff */
[----:B------:R-:W-:Y:S01]  /*89d0*/  LOP3.LUT R26, R38, 0x6, R27, 0xf8, !PT ;  /* 0x00000006261a7812 */ /* 0x000fe200078ef81b */
[----:B------:R-:W-:Y:S01]  /*89e0*/  IMAD.IADD R38, R29, 0x1, -R38 ;  /* 0x000000011d267824 */ /* 0x000fe200078e0a26 */
[C---:B------:R-:W-:Y:S01]  /*89f0*/  ISETP.GE.OR P0, PT, R30.reuse, UR16, P0 ;  /* 0x000000101e007c0c */ /* 0x040fe20008706670 */
[----:B------:R-:W-:Y:S01]  /*8a00*/  IMAD R29, R41, UR19, R28 ;  /* 0x00000013291d7c24 */ /* 0x000fe2000f8e021c */
[--C-:B------:R-:W-:Y:S02]  /*8a10*/  SHF.R.S32.HI R27, RZ, 0x1f, R26.reuse ;  /* 0x0000001fff1b7819 */ /* 0x100fe4000001141a */
[----:B------:R-:W-:Y:S01]  /*8a20*/  IADD3 R39, -R30, UR16, R39 ;  /* 0x000000101e277c10 */ /* 0x000fe2000fffe127 */
[----:B------:R-:W-:-:S04]  /*8a30*/  IMAD.WIDE.U32 R24, R25, UR42, R26 ;  /* 0x0000002a19187c25 */ /* 0x000fc8000f8e001a */
[----:B------:R-:W-:Y:S02]  /*8a40*/  VIADD R25, R25, UR5 ;  /* 0x0000000519197c36 */ /* 0x000fe40008000000 */
[----:B------:R-:W-:Y:S02]  /*8a50*/  IMAD.WIDE.U32 R24, R41, UR18, R24 ;  /* 0x0000001229187c25 */ /* 0x000fe4000f8e0018 */
[----:B------:R-:W-:Y:S05]  /*8a60*/  @P0 BRA `(.L_x_32) ;  /* 0x00000120002c0947 */ /* 0x000fea0003800000 */
[----:B------:R-:W-:Y:S01]  /*8a70*/  FSETP.NEU.AND P0, PT, RZ, UR40, PT ;  /* 0x00000028ff007c0b */ /* 0x000fe2000bf0d000 */
[----:B------:R-:W-:Y:S01]  /*8a80*/  BSSY B0, `(.L_x_32) ;  /* 0x0001209000007945 */ /* 0x000fe20003800000 */
[----:B------:R-:W-:-:S11]  /*8a90*/  IMAD.IADD R40, R25, 0x1, R29 ;  /* 0x0000000119287824 */ /* 0x000fd600078e021d */
[----:B------:R-:W-:Y:S05]  /*8aa0*/  @!P0 BRA `(.L_x_33) ;  /* 0x000000ac00e48947 */ /* 0x000fea0003800000 */
[----:B------:R-:W-:Y:S01]  /*8ab0*/  ISETP.GE.AND P2, PT, R39, 0x9, PT ;  /* 0x000000092700780c */ /* 0x000fe20003f46270 */
[----:B------:R-:W-:Y:S01]  /*8ac0*/  ULDC.64 UR12, c[0x0][0x5b8] ;  /* 0x00016e00000c7ab9 */ /* 0x000fe20000000a00 */
[----:B------:R-:W-:Y:S01]  /*8ad0*/  LOP3.LUT R32, R32, 0xfffffffe, RZ, 0xc0, !PT ;  /* 0xfffffffe20207812 */ /* 0x000fe200078ec0ff */
[----:B------:R-:W-:Y:S01]  /*8ae0*/  ULDC.64 UR14, c[0x0][0x5a8] ;  /* 0x00016a00000e7ab9 */ /* 0x000fe20000000a00 */
[C---:B------:R-:W-:Y:S01]  /*8af0*/  ISETP.LT.OR P0, PT, R38.reuse, 0x1, !P2 ;  /* 0x000000012600780c */ /* 0x040fe20005701670 */
[----:B------:R-:W2:Y:S01]  /*8b00*/  LDL.LU R224, [R1] ;  /* 0x0000000001e07983 */ /* 0x000ea20000300800 */
[C---:B------:R-:W-:Y:S02]  /*8b10*/  ISETP.LT.OR P3, PT, R38.reuse, 0x2, !P2 ;  /* 0x000000022600780c */ /* 0x040fe40005761670 */
[----:B------:R-:W-:Y:S02]  /*8b20*/  ISETP.LT.OR P5, PT, R38, 0x9, !P2 ;  /* 0x000000092600780c */ /* 0x000fe400057a1670 */
[----:B------:R-:W-:-:S02]  /*8b30*/  LOP3.LUT R228, R228, 0xfffffffe, RZ, 0xc0, !PT ;  /* 0xfffffffee4e47812 */ /* 0x000fc400078ec0ff */
[----:B-----5:R-:W-:Y:S01]  /*8b40*/  LOP3.LUT R227, R227, 0x7fffffff, RZ, 0xc0, !PT ;  /* 0x7fffffffe3e37812 */ /* 0x020fe200078ec0ff */
[----:B------:R-:W-:Y:S01]  /*8b50*/  UIMAD UR5, UR9, UR12, URZ ;  /* 0x0000000c090572a4 */ /* 0x000fe2000f8e023f */
[----:B------:R-:W-:Y:S01]  /*8b60*/  P2R R33, PR, RZ, 0x1 ;  /* 0x00000001ff217803 */ /* 0x000fe20000000000 */
[----:B------:R-:W3:Y:S02]  /*8b70*/  LDL.LU R225, [R1+0x4] ;  /* 0x0000040001e17983 */ /* 0x000ee40000300800 */
[----:B------:R-:W0:Y:S01]  /*8b80*/  @!P0 LDC.64 R34, c[0x0][0x5c0] ;  /* 0x00017000ff228b82 */ /* 0x000e220000000a00 */
[----:B------:R-:W-:Y:S01]  /*8b90*/  UIMAD UR5, UR42, UR13, UR5 ;  /* 0x0000000d2a0572a4 */ /* 0x000fe2000f8e0205 */
[----:B------:R-:W-:-:S06]  /*8ba0*/  @P3 LOP3.LUT R32, R32, 0x1, RZ, 0xfc, !PT ;  /* 0x0000000120203812 */ /* 0x000fcc00078efcff */
[----:B------:R-:W1:Y:S08]  /*8bb0*/  @!P3 LDC.64 R30, c[0x0][0x5c0] ;  /* 0x00017000ff1ebb82 */ /* 0x000e700000000a00 */
[----:B------:R-:W4:Y:S01]  /*8bc0*/  @!P5 LDC.64 R28, c[0x0][0x5c0] ;  /* 0x00017000ff1cdb82 */ /* 0x000f220000000a00 */
[----:B0-----:R-:W-:-:S04]  /*8bd0*/  @!P0 IADD3 R42, P1, P4, R24, R34, R2 ;  /* 0x00000022182a8210 */ /* 0x001fc80007c3e002 */
[----:B------:R-:W-:Y:S02]  /*8be0*/  @!P0 IADD3.X R43, R40, R35, R6, P1, P4 ;  /* 0x00000023282b8210 */ /* 0x000fe40000fe8406 */
[----:B-1----:R-:W-:-:S04]  /*8bf0*/  @!P3 IADD3 R34, P1, P4, R24, R30, R2 ;  /* 0x0000001e1822b210 */ /* 0x002fc80007c3e002 */
[----:B------:R-:W-:Y:S02]  /*8c00*/  @!P3 IADD3.X R35, R40, R31, R6, P1, P4 ;  /* 0x0000001f2823b210 */ /* 0x000fe40000fe8406 */
[----:B------:R-:W-:Y:S02]  /*8c10*/  ISETP.GE.AND P3, PT, R39, 0x81, PT ;  /* 0x000000812700780c */ /* 0x000fe40003f66270 */
[----:B----4-:R-:W-:Y:S02]  /*8c20*/  @!P5 IADD3 R46, P1, P4, R24, R28, R2 ;  /* 0x0000001c182ed210 */ /* 0x010fe40007c3e002 */
[----:B------:R-:W-:Y:S02]  /*8c30*/  ISETP.LT.OR P0, PT, R38, 0x2, !P3 ;  /* 0x000000022600780c */ /* 0x000fe40005f01670 */
[----:B------:R-:W-:Y:S02]  /*8c40*/  @!P5 IADD3.X R47, R40, R29, R6, P1, P4 ;  /* 0x0000001d282fd210 */ /* 0x000fe40000fe8406 */
[----:B------:R-:W-:-:S09]  /*8c50*/  ISETP.LT.OR P1, PT, R38, 0xa, !P2 ;  /* 0x0000000a2600780c */ /* 0x000fd20005721670 */
[----:B------:R-:W-:-:S04]  /*8c60*/  @P0 LOP3.LUT R228, R228, 0x1, RZ, 0xfc, !PT ;  /* 0x00000001e4e40812 */ /* 0x000fc800078efcff */
[----:B------:R-:W0:Y:S01]  /*8c70*/  @!P1 LDC.64 R28, c[0x0][0x5c0] ;  /* 0x00017000ff1c9b82 */ /* 0x000e220000000a00 */
[----:B------:R-:W-:Y:S02]  /*8c80*/  LOP3.LUT R228, R228, 0xfffffff7, RZ, 0xc0, !PT ;  /* 0xfffffff7e4e47812 */ /* 0x000fe400078ec0ff */
[----:B------:R-:W-:Y:S02]  /*8c90*/  @P1 LOP3.LUT R227, R227, 0x80000000, RZ, 0xfc, !PT ;  /* 0x80000000e3e31812 */ /* 0x000fe400078efcff */
[----:B0-----:R-:W-:-:S04]  /*8ca0*/  @!P1 IADD3 R44, P4, P5, R24, R28, R2 ;  /* 0x0000001c182c9210 */ /* 0x001fc80007d9e002 */
[----:B------:R-:W-:Y:S02]  /*8cb0*/  @!P1 IADD3.X R45, R40, R29, R6, P4, P5 ;  /* 0x0000001d282d9210 */ /* 0x000fe400027ea406 */
[----:B------:R-:W-:Y:S02]  /*8cc0*/  ISETP.LT.OR P4, PT, R38, 0x1, !P3 ;  /* 0x000000012600780c */ /* 0x000fe40005f81670 */
[----:B------:R-:W-:-:S11]  /*8cd0*/  ISETP.GE.AND P1, PT, R39, 0x101, PT ;  /* 0x000001012700780c */ /* 0x000fd60003f26270 */
[----:B------:R-:W0:Y:S02]  /*8ce0*/  @!P4 LDC.64 R28, c[0x0][0x5c0] ;  /* 0x00017000ff1ccb82 */ /* 0x000e240000000a00 */
[----:B0-----:R-:W-:-:S04]  /*8cf0*/  @!P4 IADD3 R50, P5, P6, R24, R28, R5 ;  /* 0x0000001c1832c210 */ /* 0x001fc80007ebe005 */
[----:B------:R-:W-:Y:S02]  /*8d00*/  @!P4 IADD3.X R51, R40, R29, R7, P5, P6 ;  /* 0x0000001d2833c210 */ /* 0x000fe40002fec407 */
[----:B------:R-:W0:Y:S02]  /*8d10*/  @!P0 LDC.64 R28, c[0x0][0x5c0] ;  /* 0x00017000ff1c8b82 */ /* 0x000e240000000a00 */
[----:B0-----:R-:W-:-:S04]  /*8d20*/  @!P0 IADD3 R48, P5, P6, R24, R28, R5 ;  /* 0x0000001c18308210 */ /* 0x001fc80007ebe005 */
[----:B------:R-:W-:Y:S02]  /*8d30*/  @!P0 IADD3.X R49, R40, R29, R7, P5, P6 ;  /* 0x0000001d28318210 */ /* 0x000fe40002fec407 */
[----:B------:R-:W-:-:S13]  /*8d40*/  ISETP.LT.OR P0, PT, R38, 0x9, !P3 ;  /* 0x000000092600780c */ /* 0x000fda0005f01670 */
[----:B------:R-:W0:Y:S01]  /*8d50*/  @!P0 LDC.64 R28, c[0x0][0x5c0] ;  /* 0x00017000ff1c8b82 */ /* 0x000e220000000a00 */
[----:B------:R-:W-:-:S04]  /*8d60*/  @P0 LOP3.LUT R228, R228, 0x8, RZ, 0xfc, !PT ;  /* 0x00000008e4e40812 */ /* 0x000fc800078efcff */
[----:B------:R-:W-:Y:S02]  /*8d70*/  LOP3.LUT R228, R228, 0xfffffffb, RZ, 0xc0, !PT ;  /* 0xfffffffbe4e47812 */ /* 0x000fe400078ec0ff */
        /* <DEDUP_REMOVED lines=20> */
[C---:B------:R-:W-:Y:S02]  /*8ec0*/  ISETP.LT.OR P0, PT, R38.reuse, 0x9, !P1 ;  /* 0x000000092600780c */ /* 0x040fe40004f01670 */
[----:B------:R-:W-:-:S11]  /*8ed0*/  ISETP.LT.OR P1, PT, R38, 0xa, !P1 ;  /* 0x0000000a2600780c */ /* 0x000fd60004f21670 */
[----:B------:R-:W0:Y:S01]  /*8ee0*/  @!P0 LDC.64 R28, c[0x0][0x5c0] ;  /* 0x00017000ff1c8b82 */ /* 0x000e220000000a00 */
[----:B------:R-:W-:-:S04]  /*8ef0*/  @P0 LOP3.LUT R228, R228, 0x80, RZ, 0xfc, !PT ;  /* 0x00000080e4e40812 */ /* 0x000fc800078efcff */
[----:B------:R-:W-:-:S04]  /*8f00*/  LOP3.LUT R228, R228, 0xffffffbf, RZ, 0xc0, !PT ;  /* 0xffffffbfe4e47812 */ /* 0x000fc800078ec0ff */
[----:B------:R-:W-:-:S04]  /*8f10*/  @P1 LOP3.LUT R228, R228, 0x40, RZ, 0xfc, !PT ;  /* 0x00000040e4e41812 */ /* 0x000fc800078efcff */
[----:B------:R-:W-:Y:S02]  /*8f20*/  LOP3.LUT R228, R228, 0xffffdfff, RZ, 0xc0, !PT ;  /* 0xffffdfffe4e47812 */ /* 0x000fe400078ec0ff */
[----:B0-----:R-:W-:-:S04]  /*8f30*/  @!P0 IADD3 R62, P5, P6, R24, R28, R3 ;  /* 0x0000001c183e8210 */ /* 0x001fc80007ebe003 */
[----:B------:R-:W-:Y:S02]  /*8f40*/  @!P0 IADD3.X R63, R40, R29, R4, P5, P6 ;  /* 0x0000001d283f8210 */ /* 0x000fe40002fec404 */
[----:B------:R-:W0:Y:S01]  /*8f50*/  @!P1 LDC.64 R28, c[0x0][0x5c0] ;  /* 0x00017000ff1c9b82 */ /* 0x000e220000000a00 */
[----:B------:R-:W-:Y:S02]  /*8f60*/  PRMT R30, RZ, 0x7610, R30 ;  /* 0x00007610ff1e7816 */ /* 0x000fe4000000001e */
[----:B------:R-:W-:Y:S02]  /*8f70*/  ISETP.NE.AND P0, PT, R33, RZ, PT ;  /* 0x000000ff2100720c */ /* 0x000fe40003f05270 */
[----:B0-----:R-:W-:-:S04]  /*8f80*/  @!P1 IADD3 R60, P5, P6, R24, R28, R3 ;  /* 0x0000001c183c9210 */ /* 0x001fc80007ebe003 */
[----:B------:R-:W-:Y:S02]  /*8f90*/  @!P1 IADD3.X R61, R40, R29, R4, P5, P6 ;  /* 0x0000001d283d9210 */ /* 0x000fe40002fec404 */
[----:B------:R-:W-:-:S13]  /*8fa0*/  ISETP.LT.OR P1, PT, R38, 0x11, !P2 ;  /* 0x000000112600780c */ /* 0x000fda0005721670 */
[----:B------:R-:W0:Y:S02]  /*8fb0*/  @!P1 LDC.64 R28, c[0x0][0x5c0] ;  /* 0x00017000ff1c9b82 */ /* 0x000e240000000a00 */
        /* <DEDUP_REMOVED lines=15> */
[----:B------:R-:W0:Y:S01]  /*90b0*/  @!P1 LDC.64 R28, c[0x0][0x5c0] ;  /* 0x00017000ff1c9b82 */ /* 0x000e220000000a00 */
[----:B------:R-:W-:Y:S02]  /*90c0*/  @P1 LOP3.LUT R228, R228, 0x2000, RZ, 0xfc, !PT ;  /* 0x00002000e4e41812 */ /* 0x000fe400078efcff */
[----:B0-----:R-:W-:-:S04]  /*90d0*/  @!P1 IADD3 R78, P5, P6, R24, R28, R5 ;  /* 0x0000001c184e9210 */ /* 0x001fc80007ebe005 */
[----:B------:R-:W-:Y:S01]  /*90e0*/  @!P1 IADD3.X R79, R40, R29, R7, P5, P6 ;  /* 0x0000001d284f9210 */ /* 0x000fe20002fec407 */
[----:B------:R-:W-:Y:S01]  /*90f0*/  IMAD.U32 R29, RZ, RZ, UR12 ;  /* 0x0000000cff1d7e24 */ /* 0x000fe2000f8e00ff */
[----:B------:R-:W-:Y:S01]  /*9100*/  ULDC.64 UR12, c[0x0][0x5b0] ;  /* 0x00016c00000c7ab9 */ /* 0x000fe20000000a00 */
[----:B------:R-:W-:Y:S01]  /*9110*/  ISETP.GE.AND P1, PT, R39, 0x1, PT ;  /* 0x000000012700780c */ /* 0x000fe20003f26270 */
[----:B------:R-:W-:Y:S02]  /*9120*/  IMAD R28, R81, UR12, RZ ;  /* 0x0000000c511c7c24 */ /* 0x000fe4000f8e02ff */
[----:B------:R-:W-:-:S04]  /*9130*/  IMAD.WIDE.U32 R26, R29, UR42, R26 ;  /* 0x0000002a1d1a7c25 */ /* 0x000fc8000f8e001a */
[----:B------:R-:W-:Y:S02]  /*9140*/  VIADD R37, R27, UR5 ;  /* 0x000000051b257c36 */ /* 0x000fe40008000000 */
[----:B------:R-:W-:Y:S02]  /*9150*/  IMAD.MOV.U32 R36, RZ, RZ, R26 ;  /* 0x000000ffff247224 */ /* 0x000fe400078e001a */
[C---:B------:R-:W-:Y:S02]  /*9160*/  IMAD R28, R41.reuse, UR13, R28 ;  /* 0x0000000d291c7c24 */ /* 0x040fe4000f8e021c */
[----:B------:R-:W-:-:S03]  /*9170*/  IMAD.WIDE.U32 R26, R41, UR12, R36 ;  /* 0x0000000c291a7c25 */ /* 0x000fc6000f8e0024 */
[----:B------:R-:W-:-:S04]  /*9180*/  IADD3 R26, P5, R26, UR14, RZ ;  /* 0x0000000e1a1a7c10 */ /* 0x000fc8000ffbe0ff */
[--C-:B------:R-:W-:Y:S02]  /*9190*/  IADD3.X R27, R27, UR15, R28.reuse, P5, !PT ;  /* 0x0000000f1b1b7c10 */ /* 0x100fe4000affe41c */
[----:B------:R-:W-:Y:S02]  /*91a0*/  ISETP.LT.OR P5, PT, R38, 0x1, !P1 ;  /* 0x000000012600780c */ /* 0x000fe40004fa1670 */
[----:B------:R-:W-:-:S11]  /*91b0*/  PRMT R28, RZ, 0x7610, R28 ;  /* 0x00007610ff1c7816 */ /* 0x000fd6000000001c */
[----:B------:R-:W4:Y:S02]  /*91c0*/  @!P5 LDG.E.U8 R28, desc[UR46][R26.64] ;  /* 0x0000002e1a1cd981 */ /* 0x000f24000c1e1100 */
[----:B----4-:R-:W-:-:S04]  /*91d0*/  LOP3.LUT R28, R28, 0xff, RZ, 0xc0, !PT ;  /* 0x000000ff1c1c7812 */ /* 0x010fc800078ec0ff */
[----:B------:R-:W-:-:S05]  /*91e0*/  F2FP.F16.E4M3.UNPACK_B R28, R28 ;  /* 0x0000001cff1c723e */ /* 0x000fca00020006ff */
[----:B------:R-:W-:-:S05]  /*91f0*/  HADD2.F32 R28, -RZ, R28.H0_H0 ;  /* 0x2000001cff1c7230 */ /* 0x000fca0000004100 */
[----:B------:R-:W-:-:S04]  /*9200*/  FMUL R28, R28, UR40 ;  /* 0x000000281c1c7c20 */ /* 0x000fc80008400000 */
[----:B------:R-:W-:Y:S02]  /*9210*/  FFMA R223, R223, UR41, R28 ;  /* 0x00000029dfdf7c23 */ /* 0x000fe4000800001c */
[----:B------:R-:W0:Y:S03]  /*9220*/  @!P5 LDC.64 R28, c[0x0][0x5c0] ;  /* 0x00017000ff1cdb82 */ /* 0x000e260000000a00 */
[----:B------:R-:W-:Y:S02]  /*9230*/  F2FP.SATFINITE.E4M3.F32.PACK_AB_MERGE_C R223, RZ, R223, RZ ;  /* 0x000000dfffdf723e */ /* 0x000fe400048070ff */
[----:B0-----:R-:W-:-:S05]  /*9240*/  @!P5 IADD3 R28, P6, R24, R28, RZ ;  /* 0x0000001c181cd210 */ /* 0x001fca0007fde0ff */
[----:B------:R-:W-:-:S05]  /*9250*/  @!P5 IMAD.X R29, R40, 0x1, R29, P6 ;  /* 0x00000001281dd824 */ /* 0x000fca00030e061d */
[----:B------:R0:W-:Y:S01]  /*9260*/  @!P5 STG.E.U8 desc[UR46][R28.64], R223 ;  /* 0x000000df1c00d986 */ /* 0x0001e2000c10112e */
[----:B------:R-:W-:-:S13]  /*9270*/  ISETP.LT.OR P5, PT, R38, 0x2, !P1 ;  /* 0x000000022600780c */ /* 0x000fda0004fa1670 */
[----:B------:R-:W4:Y:S01]  /*9280*/  @!P5 LDG.E.U8 R30, desc[UR46][R26.64+0x1] ;  /* 0x0000012e1a1ed981 */ /* 0x000f22000c1e1100 */
[----:B0-----:R-:W0:Y:S02]  /*9290*/  @!P5 LDC.64 R28, c[0x0][0x5c0] ;  /* 0x00017000ff1cdb82 */ /* 0x001e240000000a00 */
[----:B0-----:R-:W-:-:S05]  /*92a0*/  @!P5 IADD3 R28, P6, R24, R28, RZ ;  /* 0x0000001c181cd210 */ /* 0x001fca0007fde0ff */
[----:B------:R-:W-:Y:S01]  /*92b0*/  @!P5 IMAD.X R29, R40, 0x1, R29, P6 ;  /* 0x00000001281dd824 */ /* 0x000fe200030e061d */
[----:B----4-:R-:W-:-:S04]  /*92c0*/  LOP3.LUT R30, R30, 0xff, RZ, 0xc0, !PT ;  /* 0x000000ff1e1e7812 */ /* 0x010fc800078ec0ff */
[----:B------:R-:W-:-:S05]  /*92d0*/  F2FP.F16.E4M3.UNPACK_B R30, R30 ;  /* 0x0000001eff1e723e */ /* 0x000fca00020006ff */
[----:B------:R-:W-:-:S05]  /*92e0*/  HADD2.F32 R30, -RZ, R30.H0_H0 ;  /* 0x2000001eff1e7230 */ /* 0x000fca0000004100 */
[----:B------:R-:W-:-:S04]  /*92f0*/  FMUL R30, R30, UR40 ;  /* 0x000000281e1e7c20 */ /* 0x000fc80008400000 */
[----:B------:R-:W-:-:S05]  /*9300*/  FFMA R30, R222, UR41, R30 ;  /* 0x00000029de1e7c23 */ /* 0x000fca000800001e */
[----:B------:R-:W-:-:S05]  /*9310*/  F2FP.SATFINITE.E4M3.F32.PACK_AB_MERGE_C R30, RZ, R30, RZ ;  /* 0x0000001eff1e723e */ /* 0x000fca00048070ff */
[----:B------:R0:W-:Y:S02]  /*9320*/  @!P5 STG.E.U8 desc[UR46][R28.64+0x1], R30 ;  /* 0x0000011e1c00d986 */ /* 0x0001e4000c10112e */
[----:B0-----:R-:W-:-:S05]  /*9330*/  IADD3 R28, P5, R41, 0x8, RZ ;  /* 0x00000008291c7810 */ /* 0x001fca0007fbe0ff */
[----:B------:R-:W-:-:S04]  /*9340*/  IMAD.X R29, RZ, RZ, R81, P5 ;  /* 0x000000ffff1d7224 */ /* 0x000fc800028e0651 */
[----:B------:R-:W-:-:S04]  /*9350*/  IMAD R29, R29, UR12, RZ ;  /* 0x0000000c1d1d7c24 */ /* 0x000fc8000f8e02ff */
[C---:B------:R-:W-:Y:S02]  /*9360*/  IMAD R30, R28.reuse, UR13, R29 ;  /* 0x0000000d1c1e7c24 */ /* 0x040fe4000f8e021d */
[----:B------:R-:W-:-:S03]  /*9370*/  IMAD.WIDE.U32 R28, R28, UR12, R36 ;  /* 0x0000000c1c1c7c25 */ /* 0x000fc6000f8e0024 */
[----:B------:R-:W-:-:S04]  /*9380*/  IADD3 R28, P5, R28, UR14, RZ ;  /* 0x0000000e1c1c7c10 */ /* 0x000fc8000ffbe0ff */
[--C-:B------:R-:W-:Y:S02]  /*9390*/  IADD3.X R29, R29, UR15, R30.reuse, P5, !PT ;  /* 0x0000000f1d1d7c10 */ /* 0x100fe4000affe41e */
[----:B------:R-:W-:-:S06]  /*93a0*/  PRMT R30, RZ, 0x7610, R30 ;  /* 0x00007610ff1e7816 */ /* 0x000fcc000000001e */
[----:B------:R-:W4:Y:S01]  /*93b0*/  @!P0 LDG.E.U8 R30, desc[UR46][R28.64] ;  /* 0x0000002e1c1e8981 */ /* 0x000f22000c1e1100 */
[----:B------:R-:W-:Y:S02]  /*93c0*/  ISETP.LT.OR P3, PT, R38, 0x12, !P3 ;  /* 0x000000122600780c */ /* 0x000fe40005f61670 */
[----:B------:R-:W-:-:S11]  /*93d0*/  LOP3.LUT R228, R228, 0xfffffbff, RZ, 0xc0, !PT ;  /* 0xfffffbffe4e47812 */ /* 0x000fd600078ec0ff */
[----:B------:R-:W-:-:S04]  /*93e0*/  @P3 LOP3.LUT R228, R228, 0x400, RZ, 0xfc, !PT ;  /* 0x00000400e4e43812 */ /* 0x000fc800078efcff */
[----:B------:R-:W-:Y:S02]  /*93f0*/  LOP3.LUT R228, R228, 0xffff7fff, RZ, 0xc0, !PT ;  /* 0xffff7fffe4e47812 */ /* 0x000fe400078ec0ff */
[----:B----4-:R-:W-:-:S04]  /*9400*/  LOP3.LUT R30, R30, 0xff, RZ, 0xc0, !PT ;  /* 0x000000ff1e1e7812 */ /* 0x010fc800078ec0ff */
[----:B------:R-:W-:-:S05]  /*9410*/  F2FP.F16.E4M3.UNPACK_B R30, R30 ;  /* 0x0000001eff1e723e */ /* 0x000fca00020006ff */
[----:B------:R-:W-:-:S05]  /*9420*/  HADD2.F32 R30, -RZ, R30.H0_H0 ;  /* 0x2000001eff1e7230 */ /* 0x000fca0000004100 */
[----:B------:R-:W-:-:S04]  /*9430*/  FMUL R30, R30, UR40 ;  /* 0x000000281e1e7c20 */ /* 0x000fc80008400000 */
[----:B------:R-:W-:Y:S02]  /*9440*/  FFMA R221, R221, UR41, R30 ;  /* 0x00000029dddd7c23 */ /* 0x000fe4000800001e */
[----:B------:R-:W0:Y:S02]  /*9450*/  @!P3 LDC.64 R30, c[0x0][0x5c0] ;  /* 0x00017000ff1ebb82 */ /* 0x000e240000000a00 */
[----:B0-----:R-:W-:-:S04]  /*9460*/  @!P3 IADD3 R64, P5, P6, R24, R30, R5 ;  /* 0x0000001e1840b210 */ /* 0x001fc80007ebe005 */
[----:B------:R-:W-:Y:S02]  /*9470*/  @!P3 IADD3.X R65, R40, R31, R7, P5, P6 ;  /* 0x0000001f2841b210 */ /* 0x000fe40002fec407 */
[----:B------:R-:W-:-:S04]  /*9480*/  ISETP.GE.AND P6, PT, R39, 0x81, PT ;  /* 0x000000812700780c */ /* 0x000fc80003fc6270 */
[----:B------:R-:W-:-:S13]  /*9490*/  ISETP.LT.OR P3, PT, R38, 0x19, !P6 ;  /* 0x000000192600780c */ /* 0x000fda0007761670 */
[----:B------:R-:W0:Y:S01]  /*94a0*/  @!P3 LDC.64 R30, c[0x0][0x5c0] ;  /* 0x00017000ff1ebb82 */ /* 0x000e220000000a00 */
[----:B------:R-:W-:-:S05]  /*94b0*/  F2FP.SATFINITE.E4M3.F32.PACK_AB_MERGE_C R221, RZ, R221, RZ ;  /* 0x000000ddffdd723e */ /* 0x000fca00048070ff */
[----:B------:R-:W-:Y:S01]  /*94c0*/  @!P0 STG.E.U8 desc[UR46][R42.64], R221 ;  /* 0x000000dd2a008986 */ /* 0x000fe2000c10112e */
[----:B------:R-:W-:Y:S02]  /*94d0*/  @P3 LOP3.LUT R228, R228, 0x8000, RZ, 0xfc, !PT ;  /* 0x00008000e4e43812 */ /* 0x000fe400078efcff */
[----:B0-----:R-:W-:-:S04]  /*94e0*/  @!P3 IADD3 R72, P0, P5, R24, R30, R5 ;  /* 0x0000001e1848b210 */ /* 0x001fc80007d1e005 */
[----:B------:R-:W-:Y:S02]  /*94f0*/  @!P3 IADD3.X R73, R40, R31, R7, P0, P5 ;  /* 0x0000001f2849b210 */ /* 0x000fe400007ea407 */
[----:B------:R-:W-:Y:S02]  /*9500*/  LOP3.LUT P3, RZ, R32, 0x1, RZ, 0xc0, !PT ;  /* 0x0000000120ff7812 */ /* 0x000fe4000786c0ff */
[----:B------:R-:W-:-:S11]  /*9510*/  PRMT R30, RZ, 0x7610, R30 ;  /* 0x00007610ff1e7816 */ /* 0x000fd6000000001e */
[----:B------:R-:W4:Y:S01]  /*9520*/  @!P3 LDG.E.U8 R30, desc[UR46][R28.64+0x1] ;  /* 0x0000012e1c1eb981 */ /* 0x000f22000c1e1100 */
[----:B------:R-:W-:Y:S02]  /*9530*/  ISETP.LT.OR P6, PT, R38, 0x1a, !P6 ;  /* 0x0000001a2600780c */ /* 0x000fe400077c1670 */
[----:B----4-:R-:W-:-:S04]  /*9540*/  LOP3.LUT R30, R30, 0xff, RZ, 0xc0, !PT ;  /* 0x000000ff1e1e7812 */ /* 0x010fc800078ec0ff */
[----:B------:R-:W-:-:S05]  /*9550*/  F2FP.F16.E4M3.UNPACK_B R30, R30 ;  /* 0x0000001eff1e723e */ /* 0x000fca00020006ff */
[----:B------:R-:W-:-:S05]  /*9560*/  HADD2.F32 R30, -RZ, R30.H0_H0 ;  /* 0x2000001eff1e7230 */ /* 0x000fca0000004100 */
[----:B------:R-:W-:-:S04]  /*9570*/  FMUL R30, R30, UR40 ;  /* 0x000000281e1e7c20 */ /* 0x000fc80008400000 */
[----:B------:R-:W-:-:S05]  /*9580*/  FFMA R30, R220, UR41, R30 ;  /* 0x00000029dc1e7c23 */ /* 0x000fca000800001e */
[----:B------:R-:W-:-:S05]  /*9590*/  F2FP.SATFINITE.E4M3.F32.PACK_AB_MERGE_C R30, RZ, R30, RZ ;  /* 0x0000001eff1e723e */ /* 0x000fca00048070ff */
[----:B------:R0:W-:Y:S02]  /*95a0*/  @!P3 STG.E.U8 desc[UR46][R34.64+0x1], R30 ;  /* 0x0000011e2200b986 */ /* 0x0001e4000c10112e */
[----:B0-----:R-:W0:Y:S02]  /*95b0*/  @!P6 LDC.64 R30, c[0x0][0x5c0] ;  /* 0x00017000ff1eeb82 */ /* 0x001e240000000a00 */
[----:B0-----:R-:W-:-:S04]  /*95c0*/  @!P6 IADD3 R66, P0, P3, R24, R30, R5 ;  /* 0x0000001e1842e210 */ /* 0x001fc80007b1e005 */
[----:B------:R-:W-:Y:S02]  /*95d0*/  @!P6 IADD3.X R67, R40, R31, R7, P0, P3 ;  /* 0x0000001f2843e210 */ /* 0x000fe400007e6407 */
[----:B------:R-:W-:Y:S02]  /*95e0*/  ISETP.LT.OR P0, PT, R38, 0x9, !P1 ;  /* 0x000000092600780c */ /* 0x000fe40004f01670 */
[----:B------:R-:W-:-:S11]  /*95f0*/  PRMT R30, RZ, 0x7610, R30 ;  /* 0x00007610ff1e7816 */ /* 0x000fd6000000001e */
[----:B------:R-:W4:Y:S01]  /*9600*/  @!P0 LDG.E.U8 R30, desc[UR46][R26.64+0x8] ;  /* 0x0000082e1a1e8981 */ /* 0x000f22000c1e1100 */
[----:B------:R-:W-:Y:S02]  /*9610*/  PRMT R32, RZ, 0x7610, R32 ;  /* 0x00007610ff207816 */ /* 0x000fe40000000020 */
        /* <DEDUP_REMOVED lines=12> */
[----:B0-----:R-:W0:Y:S01]  /*96e0*/  @!P0 LDC.64 R30, c[0x0][0x5c0] ;  /* 0x00017000ff1e8b82 */ /* 0x001e220000000a00 */
[----:B------:R-:W-:-:S04]  /*96f0*/  ISETP.GE.AND P5, PT, R39, 0x101, PT ;  /* 0x000001012700780c */ /* 0x000fc80003fa6270 */
[----:B------:R-:W-:Y:S02]  /*9700*/  ISETP.LT.OR P1, PT, R38, 0x11, !P5 ;  /* 0x000000112600780c */ /* 0x000fe40006f21670 */
[----:B0-----:R-:W-:-:S05]  /*9710*/  @!P0 IADD3 R30, P3, R24, R30, RZ ;  /* 0x0000001e181e8210 */ /* 0x001fca0007f7e0ff */
[----:B------:R-:W-:Y:S01]  /*9720*/  @!P0 IMAD.X R31, R40, 0x1, R31, P3 ;  /* 0x00000001281f8824 */ /* 0x000fe200018e061f */
[----:B------:R-:W-:-:S04]  /*9730*/  LOP3.LUT R228, R228, 0xffffbfff, RZ, 0xc0, !PT ;  /* 0xffffbfffe4e47812 */ /* 0x000fc800078ec0ff */
[----:B------:R-:W-:Y:S02]  /*9740*/  @P6 LOP3.LUT R228, R228, 0x4000, RZ, 0xfc, !PT ;  /* 0x00004000e4e46812 */ /* 0x000fe400078efcff */
        /* <DEDUP_REMOVED lines=9> */
[----:B0-----:R-:W-:Y:S02]  /*97e0*/  @!P1 IADD3 R84, P0, P3, R24, R30, R3 ;  /* 0x0000001e18549210 */ /* 0x001fe40007b1e003 */
[----:B------:R-:W-:-:S06]  /*97f0*/  PRMT R30, RZ, 0x7610, R30 ;  /* 0x00007610ff1e7816 */ /* 0x000fcc000000001e */
[----:B------:R-:W4:Y:S01]  /*9800*/  @!P6 LDG.E.U8 R30, desc[UR46][R28.64+0x8] ;  /* 0x0000082e1c1ee981 */ /* 0x000f22000c1e1100 */
[----:B------:R-:W-:Y:S02]  /*9810*/  LOP3.LUT R228, R228, 0xfffdffff, RZ, 0xc0, !PT ;  /* 0xfffdffffe4e47812 */ /* 0x000fe400078ec0ff */
[----:B------:R-:W-:Y:S02]  /*9820*/  @!P1 IADD3.X R85, R40, R31, R4, P0, P3 ;  /* 0x0000001f28559210 */ /* 0x000fe400007e6404 */
[----:B------:R-:W-:Y:S02]  /*9830*/  @P1 LOP3.LUT R228, R228, 0x20000, RZ, 0xfc, !PT ;  /* 0x00020000e4e41812 */ /* 0x000fe400078efcff */
[----:B------:R-:W-:Y:S02]  /*9840*/  ISETP.LT.OR P1, PT, R38, 0x12, !P5 ;  /* 0x000000122600780c */ /* 0x000fe40006f21670 */
[----:B------:R-:W-:-:S11]  /*9850*/  LOP3.LUT R228, R228, 0xfffeffff, RZ, 0xc0, !PT ;  /* 0xfffeffffe4e47812 */ /* 0x000fd600078ec0ff */
[----:B------:R-:W-:Y:S02]  /*9860*/  @P1 LOP3.LUT R228, R228, 0x10000, RZ, 0xfc, !PT ;  /* 0x00010000e4e41812 */ /* 0x000fe400078efcff */
[----:B----4-:R-:W-:-:S04]  /*9870*/  LOP3.LUT R30, R30, 0xff, RZ, 0xc0, !PT ;  /* 0x000000ff1e1e7812 */ /* 0x010fc800078ec0ff */
[----:B------:R-:W-:-:S05]  /*9880*/  F2FP.F16.E4M3.UNPACK_B R30, R30 ;  /* 0x0000001eff1e723e */ /* 0x000fca00020006ff */
[----:B------:R-:W-:-:S05]  /*9890*/  HADD2.F32 R30, -RZ, R30.H0_H0 ;  /* 0x2000001eff1e7230 */ /* 0x000fca0000004100 */
[----:B------:R-:W-:-:S04]  /*98a0*/  FMUL R30, R30, UR40 ;  /* 0x000000281e1e7c20 */ /* 0x000fc80008400000 */
[----:B------:R-:W-:Y:S02]  /*98b0*/  FFMA R217, R217, UR41, R30 ;  /* 0x00000029d9d97c23 */ /* 0x000fe4000800001e */
[----:B------:R-:W0:Y:S03]  /*98c0*/  @!P1 LDC.64 R30, c[0x0][0x5c0] ;  /* 0x00017000ff1e9b82 */ /* 0x000e260000000a00 */
[----:B------:R-:W-:-:S05]  /*98d0*/  F2FP.SATFINITE.E4M3.F32.PACK_AB_MERGE_C R217, RZ, R217, RZ ;  /* 0x000000d9ffd9723e */ /* 0x000fca00048070ff */
[----:B------:R-:W-:Y:S01]  /*98e0*/  @!P6 STG.E.U8 desc[UR46][R46.64+0x8], R217 ;  /* 0x000008d92e00e986 */ /* 0x000fe2000c10112e */
[----:B------:R-:W-:Y:S02]  /*98f0*/  ISETP.LT.OR P6, PT, R38, 0x19, !P5 ;  /* 0x000000192600780c */ /* 0x000fe40006fc1670 */
[----:B0-----:R-:W-:-:S04]  /*9900*/  @!P1 IADD3 R82, P0, P3, R24, R30, R3 ;  /* 0x0000001e18529210 */ /* 0x001fc80007b1e003 */
[----:B------:R-:W-:-:S07]  /*9910*/  @!P1 IADD3.X R83, R40, R31, R4, P0, P3 ;  /* 0x0000001f28539210 */ /* 0x000fce00007e6404 */
[----:B------:R-:W0:Y:S01]  /*9920*/  @!P6 LDC.64 R30, c[0x0][0x5c0] ;  /* 0x00017000ff1eeb82 */ /* 0x000e220000000a00 */
[----:B------:R-:W-:Y:S02]  /*9930*/  LOP3.LUT P1, RZ, R227, 0x80000000, RZ, 0xc0, !PT ;  /* 0x80000000e3ff7812 */ /* 0x000fe4000782c0ff */
[----:B0-----:R-:W-:Y:S02]  /*9940*/  @!P6 IADD3 R108, P0, P3, R24, R30, R3 ;  /* 0x0000001e186ce210 */ /* 0x001fe40007b1e003 */
[----:B------:R-:W-:-:S09]  /*9950*/  PRMT R30, RZ, 0x7610, R30 ;  /* 0x00007610ff1e7816 */ /* 0x000fd2000000001e */
[----:B------:R-:W4:Y:S01]  /*9960*/  @!P1 LDG.E.U8 R30, desc[UR46][R28.64+0x9] ;  /* 0x0000092e1c1e9981 */ /* 0x000f22000c1e1100 */
[----:B------:R-:W-:Y:S02]  /*9970*/  @!P6 IADD3.X R109, R40, R31, R4, P0, P3 ;  /* 0x0000001f286de210 */ /* 0x000fe400007e6404 */
[----:B------:R-:W-:-:S05]  /*9980*/  IADD3 R31, P0, R41, 0x80, RZ ;  /* 0x00000080291f7810 */ /* 0x000fca0007f1e0ff */
[----:B------:R-:W-:-:S04]  /*9990*/  IMAD.X R32, RZ, RZ, R81, P0 ;  /* 0x000000ffff207224 */ /* 0x000fc800000e0651 */
[----:B------:R-:W-:-:S04]  /*99a0*/  IMAD R32, R32, UR12, RZ ;  /* 0x0000000c20207c24 */ /* 0x000fc8000f8e02ff */
[----:B------:R-:W-:Y:S01]  /*99b0*/  IMAD R32, R31, UR13, R32 ;  /* 0x0000000d1f207c24 */ /* 0x000fe2000f8e0220 */
[----:B----4-:R-:W-:-:S04]  /*99c0*/  LOP3.LUT R30, R30, 0xff, RZ, 0xc0, !PT ;  /* 0x000000ff1e1e7812 */ /* 0x010fc800078ec0ff */
[----:B------:R-:W-:-:S05]  /*99d0*/  F2FP.F16.E4M3.UNPACK_B R30, R30 ;  /* 0x0000001eff1e723e */ /* 0x000fca00020006ff */
[----:B------:R-:W-:-:S05]  /*99e0*/  HADD2.F32 R30, -RZ, R30.H0_H0 ;  /* 0x2000001eff1e7230 */ /* 0x000fca0000004100 */
[----:B------:R-:W-:-:S04]  /*99f0*/  FMUL R30, R30, UR40 ;  /* 0x000000281e1e7c20 */ /* 0x000fc80008400000 */
[----:B------:R-:W-:-:S05]  /*9a00*/  FFMA R30, R216, UR41, R30 ;  /* 0x00000029d81e7c23 */ /* 0x000fca000800001e */
[----:B------:R-:W-:-:S05]  /*9a10*/  F2FP.SATFINITE.E4M3.F32.PACK_AB_MERGE_C R30, RZ, R30, RZ ;  /* 0x0000001eff1e723e */ /* 0x000fca00048070ff */
[----:B------:R0:W-:Y:S02]  /*9a20*/  @!P1 STG.E.U8 desc[UR46][R44.64+0x9], R30 ;  /* 0x0000091e2c009986 */ /* 0x0001e4000c10112e */
[----:B0-----:R-:W-:-:S03]  /*9a30*/  IMAD.WIDE.U32 R30, R31, UR12, R36 ;  /* 0x0000000c1f1e7c25 */ /* 0x001fc6000f8e0024 */
[----:B------:R-:W-:-:S04]  /*9a40*/  IADD3 R30, P0, R30, UR14, RZ ;  /* 0x0000000e1e1e7c10 */ /* 0x000fc8000ff1e0ff */
[--C-:B------:R-:W-:Y:S02]  /*9a50*/  IADD3.X R31, R31, UR15, R32.reuse, P0, !PT ;  /* 0x0000000f1f1f7c10 */ /* 0x100fe400087fe420 */
[----:B------:R-:W-:-:S06]  /*9a60*/  PRMT R32, RZ, 0x7610, R32 ;  /* 0x00007610ff207816 */ /* 0x000fcc0000000020 */
[----:B------:R-:W4:Y:S01]  /*9a70*/  @!P4 LDG.E.U8 R32, desc[UR46][R30.64] ;  /* 0x0000002e1e20c981 */ /* 0x000f22000c1e1100 */
[----:B------:R-:W-:Y:S02]  /*9a80*/  ISETP.LT.OR P5, PT, R38, 0x1a, !P5 ;  /* 0x0000001a2600780c */ /* 0x000fe40006fa1670 */
[----:B------:R-:W-:-:S04]  /*9a90*/  LOP3.LUT R228, R228, 0xfffbffff, RZ, 0xc0, !PT ;  /* 0xfffbffffe4e47812 */ /* 0x000fc800078ec0ff */
[----:B------:R-:W-:-:S04]  /*9aa0*/  @P6 LOP3.LUT R228, R228, 0x40000, RZ, 0xfc, !PT ;  /* 0x00040000e4e46812 */ /* 0x000fc800078efcff */
[----:B------:R-:W-:Y:S02]  /*9ab0*/  LOP3.LUT P6, RZ, R228, 0x1, RZ, 0xc0, !PT ;  /* 0x00000001e4ff7812 */ /* 0x000fe400078cc0ff */
        /* <DEDUP_REMOVED lines=8> */
[----:B0-----:R-:W-:Y:S02]  /*9b40*/  @!P5 IADD3 R46, P0, P1, R24, R32, R3 ;  /* 0x00000020182ed210 */ /* 0x001fe4000791e003 */
[----:B------:R-:W-:-:S06]  /*9b50*/  PRMT R32, RZ, 0x7610, R32 ;  /* 0x00007610ff207816 */ /* 0x000fcc0000000020 */
[----:B------:R-:W4:Y:S01]  /*9b60*/  @!P6 LDG.E.U8 R32, desc[UR46][R30.64+0x1] ;  /* 0x0000012e1e20e981 */ /* 0x000f22000c1e1100 */
[----:B------:R-:W-:Y:S02]  /*9b70*/  @!P5 IADD3.X R47, R40, R33, R4, P0, P1 ;  /* 0x00000021282fd210 */ /* 0x000fe400007e2404 */
[----:B------:R-:W-:-:S04]  /*9b80*/  ISETP.GE.AND P1, PT, R39, 0x89, PT ;  /* 0x000000892700780c */ /* 0x000fc80003f26270 */
[----:B------:R-:W-:-:S13]  /*9b90*/  ISETP.LT.OR P0, PT, R38, 0x1, !P1 ;  /* 0x000000012600780c */ /* 0x000fda0004f01670 */
[----:B------:R-:W-:-:S04]  /*9ba0*/  @!P0 IADD3 R42, P3, P4, R2, R24, R5 ;  /* 0x00000018022a8210 */ /* 0x000fc80007c7e005 */
        /* <DEDUP_REMOVED lines=14> */
[----:B------:R-:W-:Y:S02]  /*9c90*/  IADD3.X R33, R33, UR15, R34, P3, !PT ;  /* 0x0000000f21217c10 */ /* 0x000fe40009ffe422 */
[----:B------:R-:W0:Y:S02]  /*9ca0*/  @!P0 LDC.64 R34, c[0x0][0x5c0] ;  /* 0x00017000ff228b82 */ /* 0x000e240000000a00 */
[----:B0-----:R-:W-:Y:S02]  /*9cb0*/  @!P0 IADD3 R34, P3, R42, R34, RZ ;  /* 0x000000222a228210 */ /* 0x001fe40007f7e0ff */
[----:B------:R-:W-:-:S06]  /*9cc0*/  PRMT R42, RZ, 0x7610, R42 ;  /* 0x00007610ff2a7816 */ /* 0x000fcc000000002a */
[----:B------:R-:W4:Y:S01]  /*9cd0*/  @!P0 LDG.E.U8 R42, desc[UR46][R32.64] ;  /* 0x0000002e202a8981 */ /* 0x000f22000c1e1100 */
[C---:B------:R-:W-:Y:S01]  /*9ce0*/  ISETP.LT.OR P6, PT, R38.reuse, 0x21, !P2 ;  /* 0x000000212600780c */ /* 0x040fe200057c1670 */
[----:B------:R-:W-:Y:S01]  /*9cf0*/  @!P0 IMAD.X R35, R43, 0x1, R35, P3 ;  /* 0x000000012b238824 */ /* 0x000fe200018e0623 */
[----:B------:R-:W-:Y:S02]  /*9d00*/  ISETP.LT.OR P3, PT, R38, 0x2, !P1 ;  /* 0x000000022600780c */ /* 0x000fe40004f61670 */
[----:B------:R-:W-:-:S04]  /*9d10*/  LOP3.LUT R228, R228, 0xfffffffd, RZ, 0xc0, !PT ;  /* 0xfffffffde4e47812 */ /* 0x000fc800078ec0ff */
[----:B------:R-:W-:-:S07]  /*9d20*/  @P5 LOP3.LUT R228, R228, 0x2, RZ, 0xfc, !PT ;  /* 0x00000002e4e45812 */ /* 0x000fce00078efcff */
[----:B------:R-:W-:-:S04]  /*9d30*/  @!P3 IADD3 R45, P4, P5, R2, R24, R5 ;  /* 0x00000018022db210 */ /* 0x000fc80007d9e005 */
[----:B------:R-:W-:Y:S02]  /*9d40*/  @!P3 IADD3.X R44, R6, R40, R7, P4, P5 ;  /* 0x00000028062cb210 */ /* 0x000fe400027ea407 */
[----:B----4-:R-:W-:-:S04]  /*9d50*/  LOP3.LUT R42, R42, 0xff, RZ, 0xc0, !PT ;  /* 0x000000ff2a2a7812 */ /* 0x010fc800078ec0ff */
[----:B------:R-:W-:-:S05]  /*9d60*/  F2FP.F16.E4M3.UNPACK_B R42, R42 ;  /* 0x0000002aff2a723e */ /* 0x000fca00020006ff */
[----:B------:R-:W-:-:S05]  /*9d70*/  HADD2.F32 R42, -RZ, R42.H0_H0 ;  /* 0x2000002aff2a7230 */ /* 0x000fca0000004100 */
[----:B------:R-:W-:-:S04]  /*9d80*/  FMUL R42, R42, UR40 ;  /* 0x000000282a2a7c20 */ /* 0x000fc80008400000 */
[----:B------:R-:W-:Y:S02]  /*9d90*/  FFMA R213, R213, UR41, R42 ;  /* 0x00000029d5d57c23 */ /* 0x000fe4000800002a */
[----:B------:R-:W0:Y:S03]  /*9da0*/  @!P3 LDC.64 R42, c[0x0][0x5c0] ;  /* 0x00017000ff2abb82 */ /* 0x000e260000000a00 */
[----:B------:R-:W-:-:S05]  /*9db0*/  F2FP.SATFINITE.E4M3.F32.PACK_AB_MERGE_C R213, RZ, R213, RZ ;  /* 0x000000d5ffd5723e */ /* 0x000fca00048070ff */
[----:B------:R1:W-:Y:S02]  /*9dc0*/  @!P0 STG.E.U8 desc[UR46][R34.64], R213 ;  /* 0x000000d522008986 */ /* 0x0003e4000c10112e */
[----:B-1----:R-:W1:Y:S02]  /*9dd0*/  @!P6 LDC.64 R34, c[0x0][0x5c0] ;  /* 0x00017000ff22eb82 */ /* 0x002e640000000a00 */
[----:B-1----:R-:W-:Y:S02]  /*9de0*/  @!P6 IADD3 R50, P4, P5, R24, R34, R2 ;  /* 0x000000221832e210 */ /* 0x002fe40007d9e002 */
[----:B------:R-:W-:-:S06]  /*9df0*/  PRMT R34, RZ, 0x7610, R34 ;  /* 0x00007610ff227816 */ /* 0x000fcc0000000022 */
[----:B------:R-:W4:Y:S01]  /*9e00*/  @!P3 LDG.E.U8 R34, desc[UR46][R32.64+0x1] ;  /* 0x0000012e2022b981 */ /* 0x000f22000c1e1100 */
[----:B------:R-:W-:Y:S02]  /*9e10*/  @!P6 IADD3.X R51, R40, R35, R6, P4, P5 ;  /* 0x000000232833e210 */ /* 0x000fe400027ea406 */
[----:B------:R-:W-:Y:S02]  /*9e20*/  ISETP.LT.OR P4, PT, R38, 0x22, !P2 ;  /* 0x000000222600780c */ /* 0x000fe40005781670 */
[----:B0-----:R-:W-:-:S05]  /*9e30*/  @!P3 IADD3 R42, P0, R45, R42, RZ ;  /* 0x0000002a2d2ab210 */ /* 0x001fca0007f1e0ff */
[----:B------:R-:W-:Y:S01]  /*9e40*/  @!P3 IMAD.X R43, R44, 0x1, R43, P0 ;  /* 0x000000012c2bb824 */ /* 0x000fe200000e062b */
[----:B------:R-:W-:Y:S02]  /*9e50*/  LOP3.LUT P5, RZ, R228, 0x8, RZ, 0xc0, !PT ;  /* 0x00000008e4ff7812 */ /* 0x000fe400078ac0ff */
        /* <DEDUP_REMOVED lines=11> */
[----:B------:R-:W-:Y:S02]  /*9f10*/  @!P4 IADD3.X R49, R40, R35, R6, P0, P3 ;  /* 0x000000232831c210 */ /* 0x000fe400007e6406 */
[----:B------:R-:W-:Y:S02]  /*9f20*/  ISETP.LT.OR P4, PT, R38, 0x29, !P2 ;  /* 0x000000292600780c */ /* 0x000fe40005781670 */
[----:B------:R-:W-:Y:S02]  /*9f30*/  LOP3.LUT P6, RZ, R228, 0x4, RZ, 0xc0, !PT ;  /* 0x00000004e4ff7812 */ /* 0x000fe400078cc0ff */
        /* <DEDUP_REMOVED lines=8> */
[----:B------:R-:W-:-:S13]  /*9fc0*/  ISETP.LT.OR P4, PT, R38, 0x2a, !P2 ;  /* 0x0000002a2600780c */ /* 0x000fda0005781670 */
[----:B------:R-:W0:Y:S01]  /*9fd0*/  @!P4 LDC.64 R34, c[0x0][0x5c0] ;  /* 0x00017000ff22cb82 */ /* 0x000e220000000a00 */
[----:B------:R-:W-:-:S05]  /*9fe0*/  F2FP.SATFINITE.E4M3.F32.PACK_AB_MERGE_C R211, RZ, R211, RZ ;  /* 0x000000d3ffd3723e */ /* 0x000fca00048070ff */
[----:B------:R-:W-:Y:S01]  /*9ff0*/  @!P5 STG.E.U8 desc[UR46][R54.64+0x8], R211 ;  /* 0x000008d33600d986 */ /* 0x000fe2000c10112e */
[----:B0-----:R-:W-:Y:S02]  /*a000*/  @!P4 IADD3 R128, P0, P3, R24, R34, R2 ;  /* 0x000000221880c210 */ /* 0x001fe40007b1e002 */
[----:B------:R-:W-:-:S06]  /*a010*/  PRMT R34, RZ, 0x7610, R34 ;  /* 0x00007610ff227816 */ /* 0x000fcc0000000022 */
[----:B------:R-:W4:Y:S01]  /*a020*/  @!P6 LDG.E.U8 R34, desc[UR46][R30.64+0x9] ;  /* 0x0000092e1e22e981 */ /* 0x000f22000c1e1100 */
[----:B------:R-:W-:Y:S02]  /*a030*/  @!P4 IADD3.X R129, R40, R35, R6, P0, P3 ;  /* 0x000000232881c210 */ /* 0x000fe400007e6406 */
[----:B------:R-:W-:-:S13]  /*a040*/  ISETP.LT.OR P3, PT, R38, 0x9, !P1 ;  /* 0x000000092600780c */ /* 0x000fda0004f61670 */
[----:B------:R-:W-:-:S04]  /*a050*/  @!P3 IADD3 R43, P0, P4, R2, R24, R5 ;  /* 0x00000018022bb210 */ /* 0x000fc80007c1e005 */
[----:B------:R-:W-:Y:S02]  /*a060*/  @!P3 IADD3.X R42, R6, R40, R7, P0, P4 ;  /* 0x00000028062ab210 */ /* 0x000fe400007e8407 */
        /* <DEDUP_REMOVED lines=8> */
[----:B0-----:R-:W-:-:S05]  /*a0f0*/  @!P3 IADD3 R34, P0, R43, R34, RZ ;  /* 0x000000222b22b210 */ /* 0x001fca0007f1e0ff */
[----:B------:R-:W-:Y:S01]  /*a100*/  @!P3 IMAD.X R35, R42, 0x1, R35, P0 ;  /* 0x000000012a23b824 */ /* 0x000fe200000e0623 */
[----:B------:R-:W-:-:S06]  /*a110*/  PRMT R42, RZ, 0x7610, R42 ;  /* 0x00007610ff2a7816 */ /* 0x000fcc000000002a */
[----:B------:R-:W4:Y:S01]  /*a120*/  @!P3 LDG.E.U8 R42, desc[UR46][R32.64+0x8] ;  /* 0x0000082e202ab981 */ /* 0x000f22000c1e1100 */
[----:B------:R-:W-:-:S04]  /*a130*/  LOP3.LUT R227, R227, 0xdfffffff, RZ, 0xc0, !PT ;  /* 0xdfffffffe3e37812 */ /* 0x000fc800078ec0ff */
[----:B------:R-:W-:-:S04]  /*a140*/  @P2 LOP3.LUT R227, R227, 0x20000000, RZ, 0xfc, !PT ;  /* 0x20000000e3e32812 */ /* 0x000fc800078efcff */
[----:B------:R-:W-:Y:S02]  /*a150*/  LOP3.LUT R227, R227, 0xefffffff, RZ, 0xc0, !PT ;  /* 0xefffffffe3e37812 */ /* 0x000fe400078ec0ff */
[----:B------:R-:W-:Y:S02]  /*a160*/  ISETP.LT.OR P0, PT, R38, 0xa, !P1 ;  /* 0x0000000a2600780c */ /* 0x000fe40004f01670 */
[----:B------:R-:W-:Y:S02]  /*a170*/  @P1 LOP3.LUT R227, R227, 0x10000000, RZ, 0xfc, !PT ;  /* 0x10000000e3e31812 */ /* 0x000fe400078efcff */
[----:B------:R-:W-:-:S04]  /*a180*/  ISETP.GE.AND P1, PT, R39, 0x81, PT ;  /* 0x000000812700780c */ /* 0x000fc80003f26270 */
[----:B------:R-:W-:-:S05]  /*a190*/  ISETP.LT.OR P6, PT, R38, 0x21, !P1 ;  /* 0x000000212600780c */ /* 0x000fca0004fc1670 */
        /* <DEDUP_REMOVED lines=14> */
[----:B0-----:R-:W-:-:S05]  /*a280*/  @!P0 IADD3 R42, P3, R45, R42, RZ ;  /* 0x0000002a2d2a8210 */ /* 0x001fca0007f7e0ff */
[----:B------:R-:W-:Y:S01]  /*a290*/  @!P0 IMAD.X R43, R44, 0x1, R43, P3 ;  /* 0x000000012c2b8824 */ /* 0x000fe200018e062b */
[----:B------:R-:W-:Y:S02]  /*a2a0*/  @!P6 IADD3.X R123, R40, R35, R7, P4, P5 ;  /* 0x00000023287be210 */ /* 0x000fe400027ea407 */
[----:B------:R-:W-:Y:S02]  /*a2b0*/  LOP3.LUT P2, RZ, R228, 0x20, RZ, 0xc0, !PT ;  /* 0x00000020e4ff7812 */ /* 0x000fe4000784c0ff */
[----:B----4-:R-:W-:-:S04]  /*a2c0*/  LOP3.LUT R34, R34, 0xff, RZ, 0xc0, !PT ;  /* 0x000000ff22227812 */ /* 0x010fc800078ec0ff */
[----:B------:R-:W-:-:S05]  /*a2d0*/  F2FP.F16.E4M3.UNPACK_B R34, R34 ;  /* 0x00000022ff22723e */ /* 0x000fca00020006ff */
[----:B------:R-:W-:-:S05]  /*a2e0*/  HADD2.F32 R34, -RZ, R34.H0_H0 ;  /* 0x20000022ff227230 */ /* 0x000fca0000004100 */
[----:B------:R-:W-:-:S04]  /*a2f0*/  FMUL R34, R34, UR40 ;  /* 0x0000002822227c20 */ /* 0x000fc80008400000 */
[----:B------:R-:W-:-:S05]  /*a300*/  FFMA R34, R208, UR41, R34 ;  /* 0x00000029d0227c23 */ /* 0x000fca0008000022 */
[----:B------:R-:W-:-:S05]  /*a310*/  F2FP.SATFINITE.E4M3.F32.PACK_AB_MERGE_C R34, RZ, R34, RZ ;  /* 0x00000022ff22723e */ /* 0x000fca00048070ff */
[----:B------:R0:W-:Y:S01]  /*a320*/  @!P0 STG.E.U8 desc[UR46][R42.64+0x9], R34 ;  /* 0x000009222a008986 */ /* 0x0001e2000c10112e */
[----:B------:R-:W-:-:S05]  /*a330*/  IADD3 R35, P0, R41, 0x100, RZ ;  /* 0x0000010029237810 */ /* 0x000fca0007f1e0ff */
[----:B------:R-:W-:-:S04]  /*a340*/  IMAD.X R44, RZ, RZ, R81, P0 ;  /* 0x000000ffff2c7224 */ /* 0x000fc800000e0651 */
[----:B------:R-:W-:-:S04]  /*a350*/  IMAD R44, R44, UR12, RZ ;  /* 0x0000000c2c2c7c24 */ /* 0x000fc8000f8e02ff */
[C---:B0-----:R-:W-:Y:S02]  /*a360*/  IMAD R42, R35.reuse, UR13, R44 ;  /* 0x0000000d232a7c24 */ /* 0x041fe4000f8e022c */
[----:B------:R-:W-:-:S03]  /*a370*/  IMAD.WIDE.U32 R34, R35, UR12, R36 ;  /* 0x0000000c23227c25 */ /* 0x000fc6000f8e0024 */
        /* <DEDUP_REMOVED lines=19> */
[----:B------:R-:W0:Y:S02]  /*a4b0*/  @!P2 LDC.64 R42, c[0x0][0x5c0] ;  /* 0x00017000ff2aab82 */ /* 0x000e240000000a00 */
[----:B0-----:R-:W-:Y:S02]  /*a4c0*/  @!P2 IADD3 R134, P0, P3, R24, R42, R5 ;  /* 0x0000002a1886a210 */ /* 0x001fe40007b1e005 */
[----:B------:R-:W-:-:S06]  /*a4d0*/  PRMT R42, RZ, 0x7610, R42 ;  /* 0x00007610ff2a7816 */ /* 0x000fcc000000002a */
[----:B------:R-:W4:Y:S01]  /*a4e0*/  @!P6 LDG.E.U8 R42, desc[UR46][R34.64+0x1] ;  /* 0x0000012e222ae981 */ /* 0x000f22000c1e1100 */
[----:B------:R-:W-:Y:S02]  /*a4f0*/  ISETP.LT.OR P4, PT, R38, 0x2a, !P1 ;  /* 0x0000002a2600780c */ /* 0x000fe40004f81670 */
[----:B------:R-:W-:Y:S02]  /*a500*/  @!P2 IADD3.X R135, R40, R43, R7, P0, P3 ;  /* 0x0000002b2887a210 */ /* 0x000fe400007e6407 */
[----:B------:R-:W-:-:S04]  /*a510*/  LOP3.LUT R228, R228, 0xfffffffe, RZ, 0xc0, !PT ;  /* 0xfffffffee4e47812 */ /* 0x000fc800078ec0ff */
[----:B------:R-:W-:-:S04]  /*a520*/  @P5 LOP3.LUT R228, R228, 0x1, RZ, 0xfc, !PT ;  /* 0x00000001e4e45812 */ /* 0x000fc800078efcff */
[----:B------:R-:W-:-:S04]  /*a530*/  LOP3.LUT R228, R228, 0xffffffdf, RZ, 0xc0, !PT ;  /* 0xffffffdfe4e47812 */ /* 0x000fc800078ec0ff */
[----:B------:R-:W-:Y:S02]  /*a540*/  @P2 LOP3.LUT R228, R228, 0x20, RZ, 0xfc, !PT ;  /* 0x00000020e4e42812 */ /* 0x000fe400078efcff */
[----:B------:R-:W-:Y:S02]  /*a550*/  ISETP.GE.AND P2, PT, R39, 0x101, PT ;  /* 0x000001012700780c */ /* 0x000fe40003f46270 */
[----:B------:R-:W-:-:S04]  /*a560*/  LOP3.LUT R228, R228, 0xffffffef, RZ, 0xc0, !PT ;  /* 0xffffffefe4e47812 */ /* 0x000fc800078ec0ff */
[----:B------:R-:W-:Y:S02]  /*a570*/  @P4 LOP3.LUT R228, R228, 0x10, RZ, 0xfc, !PT ;  /* 0x00000010e4e44812 */ /* 0x000fe400078efcff */
[----:B------:R-:W-:Y:S02]  /*a580*/  LOP3.LUT R229, R229, 0xfffff7ff, RZ, 0xc0, !PT ;  /* 0xfffff7ffe5e57812 */ /* 0x000fe400078ec0ff */
        /* <DEDUP_REMOVED lines=10> */
[----:B------:R-:W-:-:S13]  /*a630*/  ISETP.LT.OR P4, PT, R38, 0x21, !P2 ;  /* 0x000000212600780c */ /* 0x000fda0005781670 */
[----:B------:R-:W0:Y:S01]  /*a640*/  @!P4 LDC.64 R42, c[0x0][0x5c0] ;  /* 0x00017000ff2acb82 */ /* 0x000e220000000a00 */
[----:B------:R-:W-:Y:S02]  /*a650*/  @P4 LOP3.LUT R229, R229, 0x800, RZ, 0xfc, !PT ;  /* 0x00000800e5e54812 */ /* 0x000fe400078efcff */
[----:B0-----:R-:W-:-:S04]  /*a660*/  @!P4 IADD3 R138, P0, P3, R24, R42, R3 ;  /* 0x0000002a188ac210 */ /* 0x001fc80007b1e003 */
[----:B------:R-:W-:Y:S02]  /*a670*/  @!P4 IADD3.X R139, R40, R43, R4, P0, P3 ;  /* 0x0000002b288bc210 */ /* 0x000fe400007e6404 */
[----:B------:R-:W-:-:S05]  /*a680*/  IADD3 R42, P0, R41, 0x108, RZ ;  /* 0x00000108292a7810 */ /* 0x000fca0007f1e0ff */
[----:B------:R-:W-:Y:S01]  /*a690*/  IMAD.X R43, RZ, RZ, R81, P0 ;  /* 0x000000ffff2b7224 */ /* 0x000fe200000e0651 */
[----:B------:R-:W-:-:S04]  /*a6a0*/  ISETP.GE.AND P0, PT, R39, 0x109, PT ;  /* 0x000001092700780c */ /* 0x000fc80003f06270 */
[----:B------:R-:W-:Y:S01]  /*a6b0*/  ISETP.LT.OR P4, PT, R38, 0x1, !P0 ;  /* 0x000000012600780c */ /* 0x000fe20004781670 */
[----:B------:R-:W-:Y:S02]  /*a6c0*/  IMAD R43, R43, UR12, RZ ;  /* 0x0000000c2b2b7c24 */ /* 0x000fe4000f8e02ff */
[----:B------:R-:W-:-:S04]  /*a6d0*/  IMAD.WIDE.U32 R36, R42, UR12, R36 ;  /* 0x0000000c2a247c25 */ /* 0x000fc8000f8e0024 */
[----:B------:R-:W-:-:S06]  /*a6e0*/  IMAD R43, R42, UR13, R43 ;  /* 0x0000000d2a2b7c24 */ /* 0x000fcc000f8e022b */
[----:B------:R-:W-:-:S04]  /*a6f0*/  @!P4 IADD3 R41, P3, P5, R2, R24, R3 ;  /* 0x000000180229c210 */ /* 0x000fc80007d7e003 */
[----:B------:R-:W-:Y:S02]  /*a700*/  @!P4 IADD3.X R44, R6, R40, R4, P3, P5 ;  /* 0x00000028062cc210 */ /* 0x000fe40001fea404 */
[----:B------:R-:W-:-:S04]  /*a710*/  IADD3 R36, P3, R36, UR14, RZ ;  /* 0x0000000e24247c10 */ /* 0x000fc8000ff7e0ff */
[----:B------:R-:W-:Y:S02]  /*a720*/  IADD3.X R37, R37, UR15, R43, P3, !PT ;  /* 0x0000000f25257c10 */ /* 0x000fe40009ffe42b */
[----:B------:R-:W0:Y:S02]  /*a730*/  @!P4 LDC.64 R42, c[0x0][0x5c0] ;  /* 0x00017000ff2acb82 */ /* 0x000e240000000a00 */
[----:B0-----:R-:W-:Y:S02]  /*a740*/  @!P4 IADD3 R42, P3, R41, R42, RZ ;  /* 0x0000002a292ac210 */ /* 0x001fe40007f7e0ff */
[----:B------:R-:W-:-:S06]  /*a750*/  PRMT R41, RZ, 0x7610, R41 ;  /* 0x00007610ff297816 */ /* 0x000fcc0000000029 */
[----:B------:R-:W4:Y:S01]  /*a760*/  @!P4 LDG.E.U8 R41, desc[UR46][R36.64] ;  /* 0x0000002e2429c981 */ /* 0x000f22000c1e1100 */
[----:B------:R-:W-:Y:S01]  /*a770*/  @!P4 IMAD.X R43, R44, 0x1, R43, P3 ;  /* 0x000000012c2bc824 */ /* 0x000fe200018e062b */
[----:B------:R-:W-:-:S13]  /*a780*/  ISETP.LT.OR P3, PT, R38, 0x2, !P0 ;  /* 0x000000022600780c */ /* 0x000fda0004761670 */
[----:B------:R-:W0:Y:S01]  /*a790*/  @!P3 LDC.64 R44, c[0x0][0x5c0] ;  /* 0x00017000ff2cbb82 */ /* 0x000e220000000a00 */
[----:B------:R-:W-:Y:S02]  /*a7a0*/  @!P3 IADD3 R52, P5, P6, R2, R24, R3 ;  /* 0x000000180234b210 */ /* 0x000fe40007ebe003 */
[----:B----4-:R-:W-:-:S04]  /*a7b0*/  LOP3.LUT R41, R41, 0xff, RZ, 0xc0, !PT ;  /* 0x000000ff29297812 */ /* 0x010fc800078ec0ff */
[----:B------:R-:W-:-:S05]  /*a7c0*/  F2FP.F16.E4M3.UNPACK_B R41, R41 ;  /* 0x00000029ff29723e */ /* 0x000fca00020006ff */
[----:B------:R-:W-:-:S05]  /*a7d0*/  HADD2.F32 R41, -RZ, R41.H0_H0 ;  /* 0x20000029ff297230 */ /* 0x000fca0000004100 */
[----:B------:R-:W-:-:S04]  /*a7e0*/  FMUL R41, R41, UR40 ;  /* 0x0000002829297c20 */ /* 0x000fc80008400000 */
[----:B------:R-:W-:-:S05]  /*a7f0*/  FFMA R205, R205, UR41, R41 ;  /* 0x00000029cdcd7c23 */ /* 0x000fca0008000029 */
[----:B------:R-:W-:Y:S02]  /*a800*/  F2FP.SATFINITE.E4M3.F32.PACK_AB_MERGE_C R205, RZ, R205, RZ ;  /* 0x000000cdffcd723e */ /* 0x000fe400048070ff */
[----:B------:R-:W-:-:S03]  /*a810*/  @!P3 IADD3.X R41, R6, R40, R4, P5, P6 ;  /* 0x000000280629b210 */ /* 0x000fc60002fec404 */
[----:B------:R1:W-:Y:S01]  /*a820*/  @!P4 STG.E.U8 desc[UR46][R42.64], R205 ;  /* 0x000000cd2a00c986 */ /* 0x0003e2000c10112e */
[----:B0-----:R-:W-:-:S05]  /*a830*/  @!P3 IADD3 R44, P4, R52, R44, RZ ;  /* 0x0000002c342cb210 */ /* 0x001fca0007f9e0ff */
[----:B------:R-:W-:Y:S01]  /*a840*/  @!P3 IMAD.X R45, R41, 0x1, R45, P4 ;  /* 0x00000001292db824 */ /* 0x000fe200020e062d */
[----:B------:R-:W-:-:S06]  /*a850*/  PRMT R41, RZ, 0x7610, R41 ;  /* 0x00007610ff297816 */ /* 0x000fcc0000000029 */
[----:B------:R-:W4:Y:S01]  /*a860*/  @!P3 LDG.E.U8 R41, desc[UR46][R36.64+0x1] ;  /* 0x0000012e2429b981 */ /* 0x000f22000c1e1100 */
[----:B------:R-:W-:-:S04]  /*a870*/  LOP3.LUT R227, R227, 0xbfffffff, RZ, 0xc0, !PT ;  /* 0xbfffffffe3e37812 */ /* 0x000fc800078ec0ff */
[----:B------:R-:W-:Y:S02]  /*a880*/  @P1 LOP3.LUT R227, R227, 0x40000000, RZ, 0xfc, !PT ;  /* 0x40000000e3e31812 */ /* 0x000fe400078efcff */
[----:B------:R-:W-:-:S13]  /*a890*/  ISETP.LT.OR P1, PT, R38, 0x22, !P2 ;  /* 0x000000222600780c */ /* 0x000fda0005721670 */
[----:B-1----:R-:W0:Y:S02]  /*a8a0*/  @!P1 LDC.64 R42, c[0x0][0x5c0] ;  /* 0x00017000ff2a9b82 */ /* 0x002e240000000a00 */
[----:B0-----:R-:W-:-:S04]  /*a8b0*/  @!P1 IADD3 R126, P5, P6, R24, R42, R3 ;  /* 0x0000002a187e9210 */ /* 0x001fc80007ebe003 */
        /* <DEDUP_REMOVED lines=9> */
[----:B0-----:R-:W-:-:S06]  /*a950*/  PRMT R41, RZ, 0x7610, R41 ;  /* 0x00007610ff297816 */ /* 0x001fcc0000000029 */
[----:B------:R-:W4:Y:S01]  /*a960*/  @!P5 LDG.E.U8 R41, desc[UR46][R34.64+0x8] ;  /* 0x0000082e2229d981 */ /* 0x000f22000c1e1100 */
[----:B------:R-:W-:Y:S02]  /*a970*/  LOP3.LUT P6, RZ, R228, 0x40, RZ, 0xc0, !PT ;  /* 0x00000040e4ff7812 */ /* 0x000fe400078cc0ff */
[----:B------:R-:W-:-:S04]  /*a980*/  LOP3.LUT R229, R229, 0xfffffeff, RZ, 0xc0, !PT ;  /* 0xfffffeffe5e57812 */ /* 0x000fc800078ec0ff */
[----:B------:R-:W-:Y:S02]  /*a990*/  @P1 LOP3.LUT R229, R229, 0x100, RZ, 0xfc, !PT ;  /* 0x00000100e5e51812 */ /* 0x000fe400078efcff */
[----:B------:R-:W-:-:S13]  /*a9a0*/  ISETP.LT.OR P1, PT, R38, 0x29, !P2 ;  /* 0x000000292600780c */ /* 0x000fda0005721670 */
[----:B------:R-:W0:Y:S01]  /*a9b0*/  @!P1 LDC.64 R42, c[0x0][0x5c0] ;  /* 0x00017000ff2a9b82 */ /* 0x000e220000000a00 */
[----:B------:R-:W-:Y:S02]  /*a9c0*/  ISETP.LT.OR P2, PT, R38, 0x2a, !P2 ;  /* 0x0000002a2600780c */ /* 0x000fe40005741670 */
[----:B------:R-:W-:Y:S02]  /*a9d0*/  LOP3.LUT R229, R229, 0xffffdfff, RZ, 0xc0, !PT ;  /* 0xffffdfffe5e57812 */ /* 0x000fe400078ec0ff */
[----:B0-----:R-:W-:-:S04]  /*a9e0*/  @!P1 IADD3 R124, P3, P4, R24, R42, R3 ;  /* 0x0000002a187c9210 */ /* 0x001fc80007c7e003 */
[----:B------:R-:W-:-:S05]  /*a9f0*/  @!P1 IADD3.X R125, R40, R43, R4, P3, P4 ;  /* 0x0000002b287d9210 */ /* 0x000fca0001fe8404 */
[----:B------:R-:W0:Y:S01]  /*aa00*/  @!P2 LDC.64 R42, c[0x0][0x5c0] ;  /* 0x00017000ff2aab82 */ /* 0x000e220000000a00 */
[----:B----4-:R-:W-:-:S04]  /*aa10*/  LOP3.LUT R41, R41, 0xff, RZ, 0xc0, !PT ;  /* 0x000000ff29297812 */ /* 0x010fc800078ec0ff */
[----:B------:R-:W-:-:S05]  /*aa20*/  F2FP.F16.E4M3.UNPACK_B R41, R41 ;  /* 0x00000029ff29723e */ /* 0x000fca00020006ff */
[----:B------:R-:W-:-:S05]  /*aa30*/  HADD2.F32 R41, -RZ, R41.H0_H0 ;  /* 0x20000029ff297230 */ /* 0x000fca0000004100 */
[----:B------:R-:W-:-:S04]  /*aa40*/  FMUL R41, R41, UR40 ;  /* 0x0000002829297c20 */ /* 0x000fc80008400000 */
[--C-:B------:R-:W-:Y:S01]  /*aa50*/  FFMA R203, R203, UR41, R41.reuse ;  /* 0x00000029cbcb7c23 */ /* 0x100fe20008000029 */
[----:B------:R-:W-:-:S04]  /*aa60*/  PRMT R41, RZ, 0x7610, R41 ;  /* 0x00007610ff297816 */ /* 0x000fc80000000029 */
[----:B------:R-:W-:-:S05]  /*aa70*/  F2FP.SATFINITE.E4M3.F32.PACK_AB_MERGE_C R203, RZ, R203, RZ ;  /* 0x000000cbffcb723e */ /* 0x000fca00048070ff */
[----:B------:R-:W-:Y:S04]  /*aa80*/  @!P5 STG.E.U8 desc[UR46][R62.64+0x8], R203 ;  /* 0x000008cb3e00d986 */ /* 0x000fe8000c10112e */
[----:B------:R-:W4:Y:S01]  /*aa90*/  @!P6 LDG.E.U8 R41, desc[UR46][R34.64+0x9] ;  /* 0x0000092e2229e981 */ /* 0x000f22000c1e1100 */
[----:B------:R-:W-:Y:S02]  /*aaa0*/  @P1 LOP3.LUT R229, R229, 0x2000, RZ, 0xfc, !PT ;  /* 0x00002000e5e51812 */ /* 0x000fe400078efcff */
[----:B0-----:R-:W-:Y:S02]  /*aab0*/  @!P2 IADD3 R120, P3, P4, R24, R42, R3 ;  /* 0x0000002a1878a210 */ /* 0x001fe40007c7e003 */
[----:B------:R-:W-:Y:S02]  /*aac0*/  LOP3.LUT R229, R229, 0xffff7fff, RZ, 0xc0, !PT ;  /* 0xffff7fffe5e57812 */ /* 0x000fe400078ec0ff */
[----:B------:R-:W-:-:S02]  /*aad0*/  @!P2 IADD3.X R121, R40, R43, R4, P3, P4 ;  /* 0x0000002b2879a210 */ /* 0x000fc40001fe8404 */
[----:B------:R-:W-:Y:S02]  /*aae0*/  @P2 LOP3.LUT R229, R229, 0x8000, RZ, 0xfc, !PT ;  /* 0x00008000e5e52812 */ /* 0x000fe400078efcff */
[----:B------:R-:W-:-:S04]  /*aaf0*/  LOP3.LUT P2, RZ, R227, 0x20000000, RZ, 0xc0, !PT ;  /* 0x20000000e3ff7812 */ /* 0x000fc8000784c0ff */
[----:B------:R-:W-:-:S13]  /*ab00*/  ISETP.LT.OR P5, PT, R38, 0x31, !P2 ;  /* 0x000000312600780c */ /* 0x000fda00057a1670 */
[----:B------:R-:W0:Y:S02]  /*ab10*/  @!P5 LDC.64 R42, c[0x0][0x5c0] ;  /* 0x00017000ff2adb82 */ /* 0x000e240000000a00 */
[----:B0-----:R-:W-:-:S04]  /*ab20*/  @!P5 IADD3 R136, P3, P4, R24, R42, R2 ;  /* 0x0000002a1888d210 */ /* 0x001fc80007c7e002 */
[----:B------:R-:W-:Y:S02]  /*ab30*/  @!P5 IADD3.X R137, R40, R43, R6, P3, P4 ;  /* 0x0000002b2889d210 */ /* 0x000fe40001fe8406 */
[----:B------:R-:W-:-:S13]  /*ab40*/  ISETP.LT.OR P4, PT, R38, 0x9, !P0 ;  /* 0x000000092600780c */ /* 0x000fda0004781670 */
[----:B------:R-:W0:Y:S01]  /*ab50*/  @!P4 LDC.64 R42, c[0x0][0x5c0] ;  /* 0x00017000ff2acb82 */ /* 0x000e220000000a00 */
[----:B------:R-:W-:-:S04]  /*ab60*/  LOP3.LUT R229, R229, 0xff7fffff, RZ, 0xc0, !PT ;  /* 0xff7fffffe5e57812 */ /* 0x000fc800078ec0ff */
[----:B------:R-:W-:Y:S02]  /*ab70*/  @P5 LOP3.LUT R229, R229, 0x800000, RZ, 0xfc, !PT ;  /* 0x00800000e5e55812 */ /* 0x000fe400078efcff */
[----:B------:R-:W-:Y:S02]  /*ab80*/  @!P4 IADD3 R44, P3, P5, R2, R24, R3 ;  /* 0x00000018022cc210 */ /* 0x000fe40007d7e003 */
[----:B----4-:R-:W-:-:S04]  /*ab90*/  LOP3.LUT R41, R41, 0xff, RZ, 0xc0, !PT ;  /* 0x000000ff29297812 */ /* 0x010fc800078ec0ff */
[----:B------:R-:W-:-:S05]  /*aba0*/  F2FP.F16.E4M3.UNPACK_B R41, R41 ;  /* 0x00000029ff29723e */ /* 0x000fca00020006ff */
[----:B------:R-:W-:-:S05]  /*abb0*/  HADD2.F32 R41, -RZ, R41.H0_H0 ;  /* 0x20000029ff297230 */ /* 0x000fca0000004100 */
[----:B------:R-:W-:-:S04]  /*abc0*/  FMUL R41, R41, UR40 ;  /* 0x0000002829297c20 */ /* 0x000fc80008400000 */
[----:B------:R-:W-:-:S05]  /*abd0*/  FFMA R41, R202, UR41, R41 ;  /* 0x00000029ca297c23 */ /* 0x000fca0008000029 */
[----:B------:R-:W-:-:S05]  /*abe0*/  F2FP.SATFINITE.E4M3.F32.PACK_AB_MERGE_C R41, RZ, R41, RZ ;  /* 0x00000029ff29723e */ /* 0x000fca00048070ff */
[----:B------:R1:W-:Y:S02]  /*abf0*/  @!P6 STG.E.U8 desc[UR46][R60.64+0x9], R41 ;  /* 0x000009293c00e986 */ /* 0x0003e4000c10112e */
[----:B-1----:R-:W-:Y:S02]  /*ac00*/  @!P4 IADD3.X R41, R6, R40, R4, P3, P5 ;  /* 0x000000280629c210 */ /* 0x002fe40001fea404 */
[----:B0-----:R-:W-:-:S05]  /*ac10*/  @!P4 IADD3 R42, P3, R44, R42, RZ ;  /* 0x0000002a2c2ac210 */ /* 0x001fca0007f7e0ff */
[----:B------:R-:W-:Y:S01]  /*ac20*/  @!P4 IMAD.X R43, R41, 0x1, R43, P3 ;  /* 0x00000001292bc824 */ /* 0x000fe200018e062b */
[----:B------:R-:W-:-:S06]  /*ac30*/  PRMT R41, RZ, 0x7610, R41 ;  /* 0x00007610ff297816 */ /* 0x000fcc0000000029 */
[----:B------:R-:W4:Y:S01]  /*ac40*/  @!P4 LDG.E.U8 R41, desc[UR46][R36.64+0x8] ;  /* 0x0000082e2429c981 */ /* 0x000f22000c1e1100 */
        /* <DEDUP_REMOVED lines=15> */
[C---:B------:R-:W-:Y:S02]  /*ad40*/  LOP3.LUT P1, RZ, R227.reuse, 0x40000000, RZ, 0xc0, !PT ;  /* 0x40000000e3ff7812 */ /* 0x040fe4000782c0ff */
[----:B------:R-:W-:-:S04]  /*ad50*/  LOP3.LUT R227, R227, 0xfbffffff, RZ, 0xc0, !PT ;  /* 0xfbffffffe3e37812 */ /* 0x000fc800078ec0ff */
[----:B------:R-:W-:Y:S02]  /*ad60*/  @P0 LOP3.LUT R227, R227, 0x4000000, RZ, 0xfc, !PT ;  /* 0x04000000e3e30812 */ /* 0x000fe400078efcff */
[----:B------:R-:W-:-:S13]  /*ad70*/  ISETP.LT.OR P0, PT, R38, 0x32, !P2 ;  /* 0x000000322600780c */ /* 0x000fda0005701670 */
[----:B-1----:R-:W0:Y:S02]  /*ad80*/  @!P0 LDC.64 R42, c[0x0][0x5c0] ;  /* 0x00017000ff2a8b82 */ /* 0x002e240000000a00 */
[----:B0-----:R-:W-:-:S04]  /*ad90*/  @!P0 IADD3 R118, P5, P6, R24, R42, R2 ;  /* 0x0000002a18768210 */ /* 0x001fc80007ebe002 */
[----:B------:R-:W-:Y:S02]  /*ada0*/  @!P0 IADD3.X R119, R40, R43, R6, P5, P6 ;  /* 0x0000002b28778210 */ /* 0x000fe40002fec406 */
[----:B------:R-:W-:-:S13]  /*adb0*/  ISETP.LT.OR P6, PT, R38, 0x39, !P2 ;  /* 0x000000392600780c */ /* 0x000fda00057c1670 */
[----:B------:R-:W0:Y:S01]  /*adc0*/  @!P6 LDC.64 R42, c[0x0][0x5c0] ;  /* 0x00017000ff2aeb82 */ /* 0x000e220000000a00 */
[----:B------:R-:W-:-:S04]  /*add0*/  LOP3.LUT R228, R228, 0xffffff7f, RZ, 0xc0, !PT ;  /* 0xffffff7fe4e47812 */ /* 0x000fc800078ec0ff */
[----:B------:R-:W-:Y:S02]  /*ade0*/  @P0 LOP3.LUT R228, R228, 0x80, RZ, 0xfc, !PT ;  /* 0x00000080e4e40812 */ /* 0x000fe400078efcff */
[----:B------:R-:W-:Y:S02]  /*adf0*/  ISETP.GE.AND P0, PT, R39, 0x1, PT ;  /* 0x000000012700780c */ /* 0x000fe40003f06270 */
[----:B----4-:R-:W-:-:S04]  /*ae00*/  LOP3.LUT R41, R41, 0xff, RZ, 0xc0, !PT ;  /* 0x000000ff29297812 */ /* 0x010fc800078ec0ff */
[----:B------:R-:W-:-:S05]  /*ae10*/  F2FP.F16.E4M3.UNPACK_B R41, R41 ;  /* 0x00000029ff29723e */ /* 0x000fca00020006ff */
[----:B------:R-:W-:-:S05]  /*ae20*/  HADD2.F32 R41, -RZ, R41.H0_H0 ;  /* 0x20000029ff297230 */ /* 0x000fca0000004100 */
[----:B------:R-:W-:-:S04]  /*ae30*/  FMUL R41, R41, UR40 ;  /* 0x0000002829297c20 */ /* 0x000fc80008400000 */
[----:B------:R-:W-:-:S05]  /*ae40*/  FFMA R41, R200, UR41, R41 ;  /* 0x00000029c8297c23 */ /* 0x000fca0008000029 */
[----:B------:R-:W-:-:S05]  /*ae50*/  F2FP.SATFINITE.E4M3.F32.PACK_AB_MERGE_C R41, RZ, R41, RZ ;  /* 0x00000029ff29723e */ /* 0x000fca00048070ff */
[----:B------:R1:W-:Y:S01]  /*ae60*/  @!P3 STG.E.U8 desc[UR46][R44.64+0x9], R41 ;  /* 0x000009292c00b986 */ /* 0x0003e2000c10112e */
[----:B0-----:R-:W-:-:S04]  /*ae70*/  @!P6 IADD3 R116, P3, P4, R24, R42, R2 ;  /* 0x0000002a1874e210 */ /* 0x001fc80007c7e002 */
[----:B------:R-:W-:Y:S02]  /*ae80*/  @!P6 IADD3.X R117, R40, R43, R6, P3, P4 ;  /* 0x0000002b2875e210 */ /* 0x000fe40001fe8406 */
[----:B------:R-:W-:Y:S02]  /*ae90*/  ISETP.LT.OR P3, PT, R38, 0x11, !P0 ;  /* 0x000000112600780c */ /* 0x000fe40004761670 */
[----:B-1----:R-:W-:-:S11]  /*aea0*/  PRMT R41, RZ, 0x7610, R41 ;  /* 0x00007610ff297816 */ /* 0x002fd60000000029 */
[----:B------:R-:W4:Y:S01]  /*aeb0*/  @!P3 LDG.E.U8 R41, desc[UR46][R26.64+0x10] ;  /* 0x0000102e1a29b981 */ /* 0x000f22000c1e1100 */
[----:B------:R-:W0:Y:S02]  /*aec0*/  @!P3 LDC.64 R42, c[0x0][0x5c0] ;  /* 0x00017000ff2abb82 */ /* 0x000e240000000a00 */
        /* <DEDUP_REMOVED lines=8> */
[----:B------:R0:W-:Y:S01]  /*af50*/  @!P3 STG.E.U8 desc[UR46][R42.64+0x10], R199 ;  /* 0x000010c72a00b986 */ /* 0x0001e2000c10112e */
[----:B------:R-:W-:Y:S02]  /*af60*/  ISETP.LT.OR P3, PT, R38, 0x12, !P0 ;  /* 0x000000122600780c */ /* 0x000fe40004761670 */
[----:B------:R-:W-:-:S11]  /*af70*/  PRMT R41, RZ, 0x7610, R41 ;  /* 0x00007610ff297816 */ /* 0x000fd60000000029 */
[----:B------:R-:W4:Y:S01]  /*af80*/  @!P3 LDG.E.U8 R41, desc[UR46][R26.64+0x11] ;  /* 0x0000112e1a29b981 */ /* 0x000f22000c1e1100 */
[----:B0-----:R-:W0:Y:S01]  /*af90*/  @!P3 LDC.64 R42, c[0x0][0x5c0] ;  /* 0x00017000ff2abb82 */ /* 0x001e220000000a00 */
[----:B------:R-:W-:-:S04]  /*afa0*/  LOP3.LUT R229, R229, 0xfeffffff, RZ, 0xc0, !PT ;  /* 0xfeffffffe5e57812 */ /* 0x000fc800078ec0ff */
[----:B------:R-:W-:Y:S02]  /*afb0*/  @P6 LOP3.LUT R229, R229, 0x1000000, RZ, 0xfc, !PT ;  /* 0x01000000e5e56812 */ /* 0x000fe400078efcff */
[----:B------:R-:W-:Y:S02]  /*afc0*/  ISETP.LT.OR P6, PT, R38, 0x11, !P2 ;  /* 0x000000112600780c */ /* 0x000fe400057c1670 */
        /* <DEDUP_REMOVED lines=11> */
[----:B------:R-:W-:-:S13]  /*b080*/  ISETP.LT.OR P5, PT, R38, 0x3a, !P2 ;  /* 0x0000003a2600780c */ /* 0x000fda00057a1670 */
[----:B------:R-:W0:Y:S01]  /*b090*/  @!P5 LDC.64 R42, c[0x0][0x5c0] ;  /* 0x00017000ff2adb82 */ /* 0x000e220000000a00 */
[----:B------:R-:W-:-:S04]  /*b0a0*/  LOP3.LUT R229, R229, 0xffbfffff, RZ, 0xc0, !PT ;  /* 0xffbfffffe5e57812 */ /* 0x000fc800078ec0ff */
[----:B------:R-:W-:Y:S02]  /*b0b0*/  @P5 LOP3.LUT R229, R229, 0x400000, RZ, 0xfc, !PT ;  /* 0x00400000e5e55812 */ /* 0x000fe400078efcff */
[----:B0-----:R-:W-:-:S04]  /*b0c0*/  @!P5 IADD3 R112, P3, P4, R24, R42, R2 ;  /* 0x0000002a1870d210 */ /* 0x001fc80007c7e002 */
[----:B------:R-:W-:Y:S02]  /*b0d0*/  @!P5 IADD3.X R113, R40, R43, R6, P3, P4 ;  /* 0x0000002b2871d210 */ /* 0x000fe40001fe8406 */
[----:B------:R-:W-:-:S13]  /*b0e0*/  ISETP.LT.OR P5, PT, R38, 0x31, !P1 ;  /* 0x000000312600780c */ /* 0x000fda0004fa1670 */
[----:B------:R-:W0:Y:S01]  /*b0f0*/  @!P5 LDC.64 R42, c[0x0][0x5c0] ;  /* 0x00017000ff2adb82 */ /* 0x000e220000000a00 */
[----:B----4-:R-:W-:-:S04]  /*b100*/  LOP3.LUT R41, R41, 0xff, RZ, 0xc0, !PT ;  /* 0x000000ff29297812 */ /* 0x010fc800078ec0ff */
[----:B------:R-:W-:-:S05]  /*b110*/  F2FP.F16.E4M3.UNPACK_B R41, R41 ;  /* 0x00000029ff29723e */ /* 0x000fca00020006ff */
[----:B------:R-:W-:-:S05]  /*b120*/  HADD2.F32 R41, -RZ, R41.H0_H0 ;  /* 0x20000029ff297230 */ /* 0x000fca0000004100 */
[----:B------:R-:W-:-:S04]  /*b130*/  FMUL R41, R41, UR40 ;  /* 0x0000002829297c20 */ /* 0x000fc80008400000 */
[----:B------:R-:W-:-:S05]  /*b140*/  FFMA R197, R197, UR41, R41 ;  /* 0x00000029c5c57c23 */ /* 0x000fca0008000029 */
[----:B------:R-:W-:-:S05]  /*b150*/  F2FP.SATFINITE.E4M3.F32.PACK_AB_MERGE_C R197, RZ, R197, RZ ;  /* 0x000000c5ffc5723e */ /* 0x000fca00048070ff */
[----:B------:R-:W-:Y:S01]  /*b160*/  @!P6 STG.E.U8 desc[UR46][R70.64+0x10], R197 ;  /* 0x000010c54600e986 */ /* 0x000fe2000c10112e */
[----:B------:R-:W-:Y:S02]  /*b170*/  ISETP.LT.OR P6, PT, R38, 0x12, !P2 ;  /* 0x000000122600780c */ /* 0x000fe400057c1670 */
[----:B------:R-:W-:-:S11]  /*b180*/  PRMT R41, RZ, 0x7610, R41 ;  /* 0x00007610ff297816 */ /* 0x000fd60000000029 */
[----:B------:R-:W4:Y:S01]  /*b190*/  @!P6 LDG.E.U8 R41, desc[UR46][R28.64+0x11] ;  /* 0x0000112e1c29e981 */ /* 0x000f22000c1e1100 */
[----:B------:R-:W-:Y:S02]  /*b1a0*/  LOP3.LUT R229, R229, 0xfbffffff, RZ, 0xc0, !PT ;  /* 0xfbffffffe5e57812 */ /* 0x000fe400078ec0ff */
[----:B0-----:R-:W-:Y:S02]  /*b1b0*/  @!P5 IADD3 R110, P3, P4, R24, R42, R5 ;  /* 0x0000002a186ed210 */ /* 0x001fe40007c7e005 */
[----:B------:R-:W-:Y:S02]  /*b1c0*/  @P5 LOP3.LUT R229, R229, 0x4000000, RZ, 0xfc, !PT ;  /* 0x04000000e5e55812 */ /* 0x000fe400078efcff */
[----:B------:R-:W-:Y:S02]  /*b1d0*/  @!P5 IADD3.X R111, R40, R43, R7, P3, P4 ;  /* 0x0000002b286fd210 */ /* 0x000fe40001fe8407 */
[----:B------:R-:W-:-:S13]  /*b1e0*/  ISETP.LT.OR P5, PT, R38, 0x32, !P1 ;  /* 0x000000322600780c */ /* 0x000fda0004fa1670 */
[----:B------:R-:W0:Y:S01]  /*b1f0*/  @!P5 LDC.64 R42, c[0x0][0x5c0] ;  /* 0x00017000ff2adb82 */ /* 0x000e220000000a00 */
[----:B------:R-:W-:-:S04]  /*b200*/  LOP3.LUT R228, R228, 0xfffffdff, RZ, 0xc0, !PT ;  /* 0xfffffdffe4e47812 */ /* 0x000fc800078ec0ff */
[----:B------:R-:W-:Y:S02]  /*b210*/  @P5 LOP3.LUT R228, R228, 0x200, RZ, 0xfc, !PT ;  /* 0x00000200e4e45812 */ /* 0x000fe400078efcff */
        /* <DEDUP_REMOVED lines=14> */
[----:B------:R1:W-:Y:S02]  /*b300*/  @!P6 STG.E.U8 desc[UR46][R68.64+0x11], R41 ;  /* 0x000011294400e986 */ /* 0x0003e4000c10112e */
[----:B-1----:R-:W-:-:S06]  /*b310*/  PRMT R41, RZ, 0x7610, R41 ;  /* 0x00007610ff297816 */ /* 0x002fcc0000000029 */
[----:B------:R-:W4:Y:S01]  /*b320*/  @!P3 LDG.E.U8 R41, desc[UR46][R26.64+0x18] ;  /* 0x0000182e1a29b981 */ /* 0x000f22000c1e1100 */
        /* <DEDUP_REMOVED lines=13> */
[C---:B------:R-:W-:Y:S02]  /*b400*/  ISETP.LT.OR P0, PT, R38.reuse, 0x3a, !P1 ;  /* 0x0000003a2600780c */ /* 0x040fe40004f01670 */
        /* <DEDUP_REMOVED lines=10> */
[----:B0-----:R-:W-:Y:S01]  /*b4b0*/  PRMT R41, RZ, 0x7610, R41 ;  /* 0x00007610ff297816 */ /* 0x001fe20000000029 */
[----:B------:R-:W0:Y:S05]  /*b4c0*/  @!P0 LDC.64 R42, c[0x0][0x5c0] ;  /* 0x00017000ff2a8b82 */ /* 0x000e2a0000000a00 */
[----:B------:R-:W4:Y:S02]  /*b4d0*/  @!P1 LDG.E.U8 R41, desc[UR46][R28.64+0x18] ;  /* 0x0000182e1c299981 */ /* 0x000f24000c1e1100 */
        /* <DEDUP_REMOVED lines=10> */
[----:B------:R-:W-:Y:S02]  /*b580*/  LOP3.LUT P6, RZ, R228, 0x2000, RZ, 0xc0, !PT ;  /* 0x00002000e4ff7812 */ /* 0x000fe400078cc0ff */
[----:B------:R-:W-:Y:S02]  /*b590*/  LOP3.LUT R0, R0, 0xfffffff7, RZ, 0xc0, !PT ;  /* 0xfffffff700007812 */ /* 0x000fe400078ec0ff */
[----:B------:R-:W-:Y:S02]  /*b5a0*/  LOP3.LUT R229, R229, 0x7fffffff, RZ, 0xc0, !PT ;  /* 0x7fffffffe5e57812 */ /* 0x000fe400078ec0ff */
[----:B------:R-:W-:Y:S02]  /*b5b0*/  @P5 LOP3.LUT R0, R0, 0x8, RZ, 0xfc, !PT ;  /* 0x0000000800005812 */ /* 0x000fe400078efcff */
[----:B0-----:R-:W-:Y:S02]  /*b5c0*/  @!P0 IADD3 R96, P3, P4, R24, R42, R5 ;  /* 0x0000002a18608210 */ /* 0x001fe40007c7e005 */
[----:B------:R-:W-:-:S02]  /*b5d0*/  ISETP.GE.AND P5, PT, R39, 0x101, PT ;  /* 0x000001012700780c */ /* 0x000fc40003fa6270 */
[----:B------:R-:W-:Y:S02]  /*b5e0*/  @P0 LOP3.LUT R229, R229, 0x80000000, RZ, 0xfc, !PT ;  /* 0x80000000e5e50812 */ /* 0x000fe400078efcff */
        /* <DEDUP_REMOVED lines=22> */
[----:B------:R-:W-:Y:S02]  /*b750*/  LOP3.LUT P0, RZ, R228, 0x400, RZ, 0xc0, !PT ;  /* 0x00000400e4ff7812 */ /* 0x000fe4000780c0ff */
        /* <DEDUP_REMOVED lines=11> */
[----:B------:R-:W-:Y:S02]  /*b810*/  ISETP.LT.OR P5, PT, R38, 0x3a, !P5 ;  /* 0x0000003a2600780c */ /* 0x000fe40006fa1670 */
[----:B0-----:R-:W-:-:S04]  /*b820*/  @!P1 IADD3 R98, P3, P4, R24, R42, R3 ;  /* 0x0000002a18629210 */ /* 0x001fc80007c7e003 */
[----:B------:R-:W-:-:S07]  /*b830*/  @!P1 IADD3.X R99, R40, R43, R4, P3, P4 ;  /* 0x0000002b28639210 */ /* 0x000fce0001fe8404 */
[----:B------:R-:W0:Y:S01]  /*b840*/  @!P5 LDC.64 R42, c[0x0][0x5c0] ;  /* 0x00017000ff2adb82 */ /* 0x000e220000000a00 */
[----:B------:R-:W-:-:S04]  /*b850*/  LOP3.LUT R229, R229, 0xbfffffff, RZ, 0xc0, !PT ;  /* 0xbfffffffe5e57812 */ /* 0x000fc800078ec0ff */
[----:B------:R-:W-:Y:S02]  /*b860*/  @P5 LOP3.LUT R229, R229, 0x40000000, RZ, 0xfc, !PT ;  /* 0x40000000e5e55812 */ /* 0x000fe400078efcff */
[----:B0-----:R-:W-:-:S04]  /*b870*/  @!P5 IADD3 R88, P3, P4, R24, R42, R3 ;  /* 0x0000002a1858d210 */ /* 0x001fc80007c7e003 */
[----:B------:R-:W-:Y:S02]  /*b880*/  @!P5 IADD3.X R89, R40, R43, R4, P3, P4 ;  /* 0x0000002b2859d210 */ /* 0x000fe40001fe8404 */
[----:B------:R-:W-:-:S13]  /*b890*/  ISETP.LT.OR P5, PT, R38, 0x41, !P2 ;  /* 0x000000412600780c */ /* 0x000fda00057a1670 */
[----:B------:R-:W0:Y:S01]  /*b8a0*/  @!P5 LDC.64 R42, c[0x0][0x5c0] ;  /* 0x00017000ff2adb82 */ /* 0x000e220000000a00 */
[----:B------:R-:W-:-:S04]  /*b8b0*/  LOP3.LUT R0, R0, 0xfffffffe, RZ, 0xc0, !PT ;  /* 0xfffffffe00007812 */ /* 0x000fc800078ec0ff */
[----:B------:R-:W-:Y:S02]  /*b8c0*/  @P1 LOP3.LUT R0, R0, 0x1, RZ, 0xfc, !PT ;  /* 0x0000000100001812 */ /* 0x000fe400078efcff */
[----:B------:R-:W-:Y:S02]  /*b8d0*/  LOP3.LUT P1, RZ, R227, 0x10000000, RZ, 0xc0, !PT ;  /* 0x10000000e3ff7812 */ /* 0x000fe4000782c0ff */
[----:B0-----:R-:W-:-:S04]  /*b8e0*/  @!P5 IADD3 R102, P3, P4, R24, R42, R2 ;  /* 0x0000002a1866d210 */ /* 0x001fc80007c7e002 */
[----:B------:R-:W-:Y:S02]  /*b8f0*/  @!P5 IADD3.X R103, R40, R43, R6, P3, P4 ;  /* 0x0000002b2867d210 */ /* 0x000fe40001fe8406 */
        /* <DEDUP_REMOVED lines=25> */
[----:B0-----:R-:W0:Y:S01]  /*ba90*/  @!P3 LDC.64 R42, c[0x0][0x5c0] ;  /* 0x00017000ff2abb82 */ /* 0x001e220000000a00 */
[----:B------:R-:W-:-:S04]  /*baa0*/  @!P3 IADD3 R41, P5, P6, R2, R24, R5 ;  /* 0x000000180229b210 */ /* 0x000fc80007ebe005 */
[----:B------:R-:W-:Y:S02]  /*bab0*/  @!P3 IADD3.X R21, R6, R40, R7, P5, P6 ;  /* 0x000000280615b210 */ /* 0x000fe40002fec407 */
[----:B0-----:R-:W-:-:S05]  /*bac0*/  @!P3 IADD3 R42, P4, R41, R42, RZ ;  /* 0x0000002a292ab210 */ /* 0x001fca0007f9e0ff */
[----:B------:R-:W-:Y:S01]  /*bad0*/  @!P3 IMAD.X R43, R21, 0x1, R43, P4 ;  /* 0x00000001152bb824 */ /* 0x000fe200020e062b */
[----:B------:R-:W-:-:S06]  /*bae0*/  PRMT R21, RZ, 0x7610, R21 ;  /* 0x00007610ff157816 */ /* 0x000fcc0000000015 */
[----:B------:R-:W4:Y:S01]  /*baf0*/  @!P3 LDG.E.U8 R21, desc[UR46][R32.64+0x11] ;  /* 0x0000112e2015b981 */ /* 0x000f22000c1e1100 */
[----:B------:R-:W-:Y:S02]  /*bb00*/  ISETP.LT.OR P0, PT, R38, 0x42, !P2 ;  /* 0x000000422600780c */ /* 0x000fe40005701670 */
[----:B------:R-:W-:-:S04]  /*bb10*/  LOP3.LUT R227, R227, 0xf7ffffff, RZ, 0xc0, !PT ;  /* 0xf7ffffffe3e37812 */ /* 0x000fc800078ec0ff */
[----:B------:R-:W-:Y:S02]  /*bb20*/  @P1 LOP3.LUT R227, R227, 0x8000000, RZ, 0xfc, !PT ;  /* 0x08000000e3e31812 */ /* 0x000fe400078efcff */
[----:B------:R-:W-:-:S05]  /*bb30*/  ISETP.LT.OR P1, PT, R38, 0x49, !P2 ;  /* 0x000000492600780c */ /* 0x000fca0005721670 */
[----:B------:R-:W0:Y:S02]  /*bb40*/  @!P0 LDC.64 R22, c[0x0][0x5c0] ;  /* 0x00017000ff168b82 */ /* 0x000e240000000a00 */
        /* <DEDUP_REMOVED lines=14> */
[----:B------:R-:W-:-:S04]  /*bc30*/  LOP3.LUT R229, R229, 0xdfffffff, RZ, 0xc0, !PT ;  /* 0xdfffffffe5e57812 */ /* 0x000fc800078ec0ff */
[----:B------:R-:W-:Y:S02]  /*bc40*/  @P0 LOP3.LUT R229, R229, 0x20000000, RZ, 0xfc, !PT ;  /* 0x20000000e5e50812 */ /* 0x000fe400078efcff */
[----:B------:R-:W-:Y:S02]  /*bc50*/  LOP3.LUT P0, RZ, R228, 0x4000, RZ, 0xc0, !PT ;  /* 0x00004000e4ff7812 */ /* 0x000fe4000780c0ff */
[----:B------:R-:W-:Y:S02]  /*bc60*/  LOP3.LUT R229, R229, 0xefffffff, RZ, 0xc0, !PT ;  /* 0xefffffffe5e57812 */ /* 0x000fe400078ec0ff */
[----:B------:R-:W-:Y:S02]  /*bc70*/  @!P1 IADD3.X R91, R40, R21, R6, P3, P4 ;  /* 0x00000015285b9210 */ /* 0x000fe40001fe8406 */
[----:B------:R-:W-:Y:S02]  /*bc80*/  @P1 LOP3.LUT R229, R229, 0x10000000, RZ, 0xfc, !PT ;  /* 0x10000000e5e51812 */ /* 0x000fe400078efcff */
[----:B------:R-:W-:-:S02]  /*bc90*/  ISETP.LT.OR P1, PT, R38, 0x4a, !P2 ;  /* 0x0000004a2600780c */ /* 0x000fc40005721670 */
        /* <DEDUP_REMOVED lines=8> */
[----:B-1----:R-:W-:-:S06]  /*bd20*/  PRMT R19, RZ, 0x7610, R19 ;  /* 0x00007610ff137816 */ /* 0x002fcc0000000013 */
[----:B------:R-:W4:Y:S01]  /*bd30*/  @!P0 LDG.E.U8 R19, desc[UR46][R30.64+0x19] ;  /* 0x0000192e1e138981 */ /* 0x000f22000c1e1100 */
[----:B------:R-:W-:Y:S02]  /*bd40*/  LOP3.LUT R227, R227, 0xfeffffff, RZ, 0xc0, !PT ;  /* 0xfeffffffe3e37812 */ /* 0x000fe400078ec0ff */
[----:B------:R-:W-:Y:S02]  /*bd50*/  ISETP.GE.AND P6, PT, R39, 0x81, PT ;  /* 0x000000812700780c */ /* 0x000fe40003fc6270 */
[----:B------:R-:W-:Y:S02]  /*bd60*/  @P2 LOP3.LUT R227, R227, 0x1000000, RZ, 0xfc, !PT ;  /* 0x01000000e3e32812 */ /* 0x000fe400078efcff */
[----:B------:R-:W-:Y:S02]  /*bd70*/  ISETP.LT.OR P2, PT, R38, 0x41, !P6 ;  /* 0x000000412600780c */ /* 0x000fe40007741670 */
[----:B0-----:R-:W-:-:S04]  /*bd80*/  @!P1 IADD3 R86, P3, P4, R24, R20, R2 ;  /* 0x0000001418569210 */ /* 0x001fc80007c7e002 */
[----:B------:R-:W-:-:S07]  /*bd90*/  @!P1 IADD3.X R87, R40, R21, R6, P3, P4 ;  /* 0x0000001528579210 */ /* 0x000fce0001fe8406 */
[----:B------:R-:W0:Y:S01]  /*bda0*/  @!P2 LDC.64 R20, c[0x0][0x5c0] ;  /* 0x00017000ff14ab82 */ /* 0x000e220000000a00 */
[----:B------:R-:W-:-:S04]  /*bdb0*/  LOP3.LUT R229, R229, 0xf7ffffff, RZ, 0xc0, !PT ;  /* 0xf7ffffffe5e57812 */ /* 0x000fc800078ec0ff */
[----:B------:R-:W-:Y:S02]  /*bdc0*/  @P1 LOP3.LUT R229, R229, 0x8000000, RZ, 0xfc, !PT ;  /* 0x08000000e5e51812 */ /* 0x000fe400078efcff */
[----:B------:R-:W-:Y:S02]  /*bdd0*/  LOP3.LUT P1, RZ, R227, 0x8000000, RZ, 0xc0, !PT ;  /* 0x08000000e3ff7812 */ /* 0x000fe4000782c0ff */
[----:B0-----:R-:W-:-:S04]  /*bde0*/  @!P2 IADD3 R80, P3, P4, R24, R20, R5 ;  /* 0x000000141850a210 */ /* 0x001fc80007c7e005 */
        /* <DEDUP_REMOVED lines=16> */
[----:B------:R-:W-:-:S13]  /*bef0*/  ISETP.LT.OR P3, PT, R38, 0x1a, !P1 ;  /* 0x0000001a2600780c */ /* 0x000fda0004f61670 */
        /* <DEDUP_REMOVED lines=9> */
[----:B------:R-:W-:Y:S02]  /*bf90*/  @!P3 IADD3.X R17, R6, R40, R7, P5, P6 ;  /* 0x000000280611b210 */ /* 0x000fe40002fec407 */
[----:B0-----:R-:W-:-:S05]  /*bfa0*/  @!P3 IADD3 R20, P4, R22, R20, RZ ;  /* 0x000000141614b210 */ /* 0x001fca0007f9e0ff */
[----:B------:R-:W-:Y:S01]  /*bfb0*/  @!P3 IMAD.X R21, R17, 0x1, R21, P4 ;  /* 0x000000011115b824 */ /* 0x000fe200020e0615 */
[----:B------:R-:W-:-:S06]  /*bfc0*/  PRMT R17, RZ, 0x7610, R17 ;  /* 0x00007610ff117816 */ /* 0x000fcc0000000011 */
[----:B------:R-:W4:Y:S01]  /*bfd0*/  @!P3 LDG.E.U8 R17, desc[UR46][R32.64+0x19] ;  /* 0x0000192e2011b981 */ /* 0x000f22000c1e1100 */
[----:B------:R-:W-:-:S04]  /*bfe0*/  LOP3.LUT R227, R227, 0xff7fffff, RZ, 0xc0, !PT ;  /* 0xff7fffffe3e37812 */ /* 0x000fc800078ec0ff */
[----:B------:R-:W-:Y:S02]  /*bff0*/  @P1 LOP3.LUT R227, R227, 0x800000, RZ, 0xfc, !PT ;  /* 0x00800000e3e31812 */ /* 0x000fe400078efcff */
[----:B------:R-:W-:-:S04]  /*c000*/  ISETP.GE.AND P1, PT, R39, 0x81, PT ;  /* 0x000000812700780c */ /* 0x000fc80003f26270 */
[----:B------:R-:W-:-:S13]  /*c010*/  ISETP.LT.OR P0, PT, R38, 0x42, !P1 ;  /* 0x000000422600780c */ /* 0x000fda0004f01670 */
[----:B------:R-:W0:Y:S01]  /*c020*/  @!P0 LDC.64 R18, c[0x0][0x5c0] ;  /* 0x00017000ff128b82 */ /* 0x000e220000000a00 */
[----:B------:R-:W-:-:S04]  /*c030*/  LOP3.LUT R229, R229, 0xfdffffff, RZ, 0xc0, !PT ;  /* 0xfdffffffe5e57812 */ /* 0x000fc800078ec0ff */
[----:B------:R-:W-:-:S04]  /*c040*/  @P2 LOP3.LUT R229, R229, 0x2000000, RZ, 0xfc, !PT ;  /* 0x02000000e5e52812 */ /* 0x000fc800078efcff */
[----:B------:R-:W-:-:S04]  /*c050*/  LOP3.LUT R229, R229, 0xffdfffff, RZ, 0xc0, !PT ;  /* 0xffdfffffe5e57812 */ /* 0x000fc800078ec0ff */
[----:B------:R-:W-:Y:S02]  /*c060*/  @P0 LOP3.LUT R229, R229, 0x200000, RZ, 0xfc, !PT ;  /* 0x00200000e5e50812 */ /* 0x000fe400078efcff */
[----:B0-----:R-:W-:-:S04]  /*c070*/  @!P0 IADD3 R78, P5, P6, R24, R18, R5 ;  /* 0x00000012184e8210 */ /* 0x001fc80007ebe005 */
[----:B------:R-:W-:Y:S02]  /*c080*/  @!P0 IADD3.X R79, R40, R19, R7, P5, P6 ;  /* 0x00000013284f8210 */ /* 0x000fe40002fec407 */
[----:B------:R-:W-:Y:S02]  /*c090*/  ISETP.LT.OR P0, PT, R38, 0x49, !P1 ;  /* 0x000000492600780c */ /* 0x000fe40004f01670 */
        /* <DEDUP_REMOVED lines=12> */
[----:B------:R-:W-:Y:S02]  /*c160*/  LOP3.LUT P6, RZ, R228, 0x10000, RZ, 0xc0, !PT ;  /* 0x00010000e4ff7812 */ /* 0x000fe400078cc0ff */
[----:B------:R-:W-:Y:S02]  /*c170*/  LOP3.LUT R229, R229, 0xffefffff, RZ, 0xc0, !PT ;  /* 0xffefffffe5e57812 */ /* 0x000fe400078ec0ff */
[----:B------:R-:W-:Y:S02]  /*c180*/  @!P0 IADD3.X R77, R40, R17, R7, P3, P4 ;  /* 0x00000011284d8210 */ /* 0x000fe40001fe8407 */
[----:B------:R-:W-:Y:S02]  /*c190*/  @P0 LOP3.LUT R229, R229, 0x100000, RZ, 0xfc, !PT ;  /* 0x00100000e5e50812 */ /* 0x000fe400078efcff */
[----:B------:R-:W-:Y:S02]  /*c1a0*/  ISETP.LT.OR P0, PT, R38, 0x4a, !P1 ;  /* 0x0000004a2600780c */ /* 0x000fe40004f01670 */
        /* <DEDUP_REMOVED lines=14> */
[C---:B------:R-:W-:Y:S02]  /*c290*/  LOP3.LUT P0, RZ, R227.reuse, 0x4000000, RZ, 0xc0, !PT ;  /* 0x04000000e3ff7812 */ /* 0x040fe4000780c0ff */
[----:B------:R-:W-:-:S02]  /*c2a0*/  LOP3.LUT R227, R227, 0xfdffffff, RZ, 0xc0, !PT ;  /* 0xfdffffffe3e37812 */ /* 0x000fc400078ec0ff */
[----:B------:R-:W-:Y:S02]  /*c2b0*/  ISETP.GE.AND P2, PT, R39, 0x101, PT ;  /* 0x000001012700780c */ /* 0x000fe40003f46270 */
[----:B------:R-:W-:Y:S02]  /*c2c0*/  @P1 LOP3.LUT R227, R227, 0x2000000, RZ, 0xfc, !PT ;  /* 0x02000000e3e31812 */ /* 0x000fe400078efcff */
[----:B------:R-:W-:-:S13]  /*c2d0*/  ISETP.LT.OR P1, PT, R38, 0x41, !P2 ;  /* 0x000000412600780c */ /* 0x000fda0005721670 */
[----:B------:R-:W0:Y:S02]  /*c2e0*/  @!P1 LDC.64 R16, c[0x0][0x5c0] ;  /* 0x00017000ff109b82 */ /* 0x000e240000000a00 */
        /* <DEDUP_REMOVED lines=34> */
[----:B------:R-:W-:-:S13]  /*c510*/  ISETP.LT.OR P1, PT, R38, 0x42, !P2 ;  /* 0x000000422600780c */ /* 0x000fda0005721670 */
[----:B------:R-:W0:Y:S01]  /*c520*/  @!P1 LDC.64 R14, c[0x0][0x5c0] ;  /* 0x00017000ff0e9b82 */ /* 0x000e220000000a00 */
        /* <DEDUP_REMOVED lines=18> */
[----:B------:R-:W-:Y:S02]  /*c650*/  ISETP.LT.OR P2, PT, R38, 0x4a, !P2 ;  /* 0x0000004a2600780c */ /* 0x000fe40005741670 */
[----:B------:R-:W-:Y:S02]  /*c660*/  @!P1 IADD3.X R69, R40, R13, R4, P3, P4 ;  /* 0x0000000d28459210 */ /* 0x000fe40001fe8404 */
[----:B------:R-:W-:Y:S02]  /*c670*/  LOP3.LUT R229, R229, 0xffffbfff, RZ, 0xc0, !PT ;  /* 0xffffbfffe5e57812 */ /* 0x000fe400078ec0ff */
        /* <DEDUP_REMOVED lines=10> */
[----:B------:R-:W-:Y:S02]  /*c720*/  @P1 LOP3.LUT R229, R229, 0x4000, RZ, 0xfc, !PT ;  /* 0x00004000e5e51812 */ /* 0x000fe400078efcff */
[----:B0-----:R-:W-:Y:S02]  /*c730*/  @!P2 IADD3 R66, P3, P4, R24, R12, R3 ;  /* 0x0000000c1842a210 */ /* 0x001fe40007c7e003 */
[----:B------:R-:W-:Y:S02]  /*c740*/  LOP3.LUT R229, R229, 0xffffefff, RZ, 0xc0, !PT ;  /* 0xffffefffe5e57812 */ /* 0x000fe400078ec0ff */
[----:B------:R-:W-:Y:S02]  /*c750*/  @!P2 IADD3.X R67, R40, R13, R4, P3, P4 ;  /* 0x0000000d2843a210 */ /* 0x000fe40001fe8404 */
[----:B------:R-:W-:Y:S02]  /*c760*/  @P2 LOP3.LUT R229, R229, 0x1000, RZ, 0xfc, !PT ;  /* 0x00001000e5e52812 */ /* 0x000fe400078efcff */
[----:B------:R-:W-:-:S04]  /*c770*/  LOP3.LUT P2, RZ, R227, 0x1000000, RZ, 0xc0, !PT ;  /* 0x01000000e3ff7812 */ /* 0x000fc8000784c0ff */
[----:B------:R-:W-:-:S13]  /*c780*/  ISETP.LT.OR P5, PT, R38, 0x51, !P2 ;  /* 0x000000512600780c */ /* 0x000fda00057a1670 */
[----:B------:R-:W0:Y:S02]  /*c790*/  @!P5 LDC.64 R12, c[0x0][0x5c0] ;  /* 0x00017000ff0cdb82 */ /* 0x000e240000000a00 */
        /* <DEDUP_REMOVED lines=38> */
[----:B------:R-:W0:Y:S02]  /*ca00*/  @!P0 LDC.64 R10, c[0x0][0x5c0] ;  /* 0x00017000ff0a8b82 */ /* 0x000e240000000a00 */
[----:B0-----:R-:W-:-:S04]  /*ca10*/  @!P0 IADD3 R62, P5, P6, R24, R10, R2 ;  /* 0x0000000a183e8210 */ /* 0x001fc80007ebe002 */
[----:B------:R-:W-:Y:S02]  /*ca20*/  @!P0 IADD3.X R63, R40, R11, R6, P5, P6 ;  /* 0x0000000b283f8210 */ /* 0x000fe40002fec406 */
[----:B------:R-:W-:Y:S02]  /*ca30*/  ISETP.LT.OR P6, PT, R38, 0x59, !P2 ;  /* 0x000000592600780c */ /* 0x000fe400057c1670 */
        /* <DEDUP_REMOVED lines=15> */
[----:B------:R-:W4:Y:S02]  /*cb30*/  @!P3 LDG.E.U8 R8, desc[UR46][R26.64+0x20] ;  /* 0x0000202e1a08b981 */ /* 0x000f24000c1e1100 */
[----:B----4-:R-:W-:-:S04]  /*cb40*/  LOP3.LUT R8, R8, 0xff, RZ, 0xc0, !PT ;  /* 0x000000ff08087812 */ /* 0x010fc800078ec0ff */
[----:B------:R-:W-:-:S05]  /*cb50*/  F2FP.F16.E4M3.UNPACK_B R8, R8 ;  /* 0x00000008ff08723e */ /* 0x000fca00020006ff */
[----:B------:R-:W-:-:S05]  /*cb60*/  HADD2.F32 R8, -RZ, R8.H0_H0 ;  /* 0x20000008ff087230 */ /* 0x000fca0000004100 */
[----:B------:R-:W-:-:S04]  /*cb70*/  FMUL R8, R8, UR40 ;  /* 0x0000002808087c20 */ /* 0x000fc80008400000 */
[----:B--2---:R-:W-:Y:S02]  /*cb80*/  FFMA R10, R224, UR41, R8 ;  /* 0x00000029e00a7c23 */ /* 0x004fe40008000008 */
[----:B------:R-:W0:Y:S01]  /*cb90*/  @!P3 LDC.64 R8, c[0x0][0x5c0] ;  /* 0x00017000ff08bb82 */ /* 0x000e220000000a00 */
[----:B------:R-:W-:Y:S01]  /*cba0*/  ISETP.LT.OR P5, PT, R38, 0x5a, !P2 ;  /* 0x0000005a2600780c */ /* 0x000fe200057a1670 */
[----:B------:R-:W2:Y:S01]  /*cbb0*/  LDL.LU R224, [R1+0x8] ;  /* 0x0000080001e07983 */ /* 0x000ea20000300800 */
[----:B------:R-:W-:Y:S02]  /*cbc0*/  F2FP.SATFINITE.E4M3.F32.PACK_AB_MERGE_C R10, RZ, R10, RZ ;  /* 0x0000000aff0a723e */ /* 0x000fe400048070ff */
[----:B0-----:R-:W-:-:S05]  /*cbd0*/  @!P3 IADD3 R8, P4, R24, R8, RZ ;  /* 0x000000081808b210 */ /* 0x001fca0007f9e0ff */
[----:B------:R-:W-:-:S05]  /*cbe0*/  @!P3 IMAD.X R9, R40, 0x1, R9, P4 ;  /* 0x000000012809b824 */ /* 0x000fca00020e0609 */
[----:B------:R0:W-:Y:S01]  /*cbf0*/  @!P3 STG.E.U8 desc[UR46][R8.64+0x20], R10 ;  /* 0x0000200a0800b986 */ /* 0x0001e2000c10112e */
[----:B------:R-:W-:Y:S02]  /*cc00*/  ISETP.LT.OR P3, PT, R38, 0x22, !P0 ;  /* 0x000000222600780c */ /* 0x000fe40004761670 */
[----:B0-----:R-:W-:-:S11]  /*cc10*/  PRMT R10, RZ, 0x7610, R10 ;  /* 0x00007610ff0a7816 */ /* 0x001fd6000000000a */
[----:B------:R-:W0:Y:S01]  /*cc20*/  @!P3 LDC.64 R8, c[0x0][0x5c0] ;  /* 0x00017000ff08bb82 */ /* 0x000e220000000a00 */
[----:B------:R-:W4:Y:S01]  /*cc30*/  @!P3 LDG.E.U8 R10, desc[UR46][R26.64+0x21] ;  /* 0x0000212e1a0ab981 */ /* 0x000f22000c1e1100 */
        /* <DEDUP_REMOVED lines=9> */
[----:B---3--:R-:W-:Y:S01]  /*ccd0*/  FFMA R10, R225, UR41, R10 ;  /* 0x00000029e10a7c23 */ /* 0x008fe2000800000a */
[----:B------:R-:W-:Y:S01]  /*cce0*/  LOP3.LUT R229, R229, 0xffffff7f, RZ, 0xc0, !PT ;  /* 0xffffff7fe5e57812 */ /* 0x000fe200078ec0ff */
[----:B------:R-:W3:Y:S03]  /*ccf0*/  LDL.LU R225, [R1+0xc] ;  /* 0x00000c0001e17983 */ /* 0x000ee60000300800 */
[----:B------:R-:W-:-:S05]  /*cd00*/  F2FP.SATFINITE.E4M3.F32.PACK_AB_MERGE_C R10, RZ, R10, RZ ;  /* 0x0000000aff0a723e */ /* 0x000fca00048070ff */
[----:B------:R0:W-:Y:S02]  /*cd10*/  @!P3 STG.E.U8 desc[UR46][R8.64+0x21], R10 ;  /* 0x0000210a0800b986 */ /* 0x0001e4000c10112e */
[----:B0-----:R-:W0:Y:S02]  /*cd20*/  @!P5 LDC.64 R8, c[0x0][0x5c0] ;  /* 0x00017000ff08db82 */ /* 0x001e240000000a00 */
[----:B0-----:R-:W-:Y:S02]  /*cd30*/  @!P5 IADD3 R58, P3, P4, R24, R8, R2 ;  /* 0x00000008183ad210 */ /* 0x001fe40007c7e002 */
[----:B------:R-:W-:-:S06]  /*cd40*/  PRMT R8, RZ, 0x7610, R8 ;  /* 0x00007610ff087816 */ /* 0x000fcc0000000008 */
[----:B------:R-:W4:Y:S01]  /*cd50*/  @!P6 LDG.E.U8 R8, desc[UR46][R28.64+0x20] ;  /* 0x0000202e1c08e981 */ /* 0x000f22000c1e1100 */
[----:B------:R-:W-:Y:S02]  /*cd60*/  @P5 LOP3.LUT R229, R229, 0x80, RZ, 0xfc, !PT ;  /* 0x00000080e5e55812 */ /* 0x000fe400078efcff */
[----:B------:R-:W-:Y:S02]  /*cd70*/  @!P5 IADD3.X R59, R40, R9, R6, P3, P4 ;  /* 0x00000009283bd210 */ /* 0x000fe40001fe8406 */
[----:B------:R-:W-:Y:S02]  /*cd80*/  ISETP.LT.OR P5, PT, R38, 0x51, !P1 ;  /* 0x000000512600780c */ /* 0x000fe40004fa1670 */
[----:B------:R-:W-:-:S11]  /*cd90*/  LOP3.LUT R229, R229, 0xffffffbf, RZ, 0xc0, !PT ;  /* 0xffffffbfe5e57812 */ /* 0x000fd600078ec0ff */
[----:B------:R-:W-:Y:S02]  /*cda0*/  @P5 LOP3.LUT R229, R229, 0x40, RZ, 0xfc, !PT ;  /* 0x00000040e5e55812 */ /* 0x000fe400078efcff */
[----:B----4-:R-:W-:-:S04]  /*cdb0*/  LOP3.LUT R8, R8, 0xff, RZ, 0xc0, !PT ;  /* 0x000000ff08087812 */ /* 0x010fc800078ec0ff */
[----:B------:R-:W-:-:S05]  /*cdc0*/  F2FP.F16.E4M3.UNPACK_B R8, R8 ;  /* 0x00000008ff08723e */ /* 0x000fca00020006ff */
[----:B------:R-:W-:-:S05]  /*cdd0*/  HADD2.F32 R8, -RZ, R8.H0_H0 ;  /* 0x20000008ff087230 */ /* 0x000fca0000004100 */
[----:B------:R-:W-:-:S04]  /*cde0*/  FMUL R8, R8, UR40 ;  /* 0x0000002808087c20 */ /* 0x000fc80008400000 */
[----:B--2---:R-:W-:Y:S02]  /*cdf0*/  FFMA R10, R224, UR41, R8 ;  /* 0x00000029e00a7c23 */ /* 0x004fe40008000008 */
[----:B------:R-:W0:Y:S01]  /*ce00*/  @!P5 LDC.64 R8, c[0x0][0x5c0] ;  /* 0x00017000ff08db82 */ /* 0x000e220000000a00 */
[----:B------:R-:W-:Y:S01]  /*ce10*/  LOP3.LUT R229, R229, 0xffffffdf, RZ, 0xc0, !PT ;  /* 0xffffffdfe5e57812 */ /* 0x000fe200078ec0ff */
[----:B------:R-:W2:Y:S01]  /*ce20*/  LDL.LU R224, [R1+0x10] ;  /* 0x0000100001e07983 */ /* 0x000ea20000300800 */
[----:B0-----:R-:W-:-:S04]  /*ce30*/  @!P5 IADD3 R56, P3, P4, R24, R8, R5 ;  /* 0x000000081838d210 */ /* 0x001fc80007c7e005 */
[----:B------:R-:W-:Y:S02]  /*ce40*/  @!P5 IADD3.X R57, R40, R9, R7, P3, P4 ;  /* 0x000000092839d210 */ /* 0x000fe40001fe8407 */
[----:B------:R-:W-:-:S13]  /*ce50*/  ISETP.LT.OR P5, PT, R38, 0x52, !P1 ;  /* 0x000000522600780c */ /* 0x000fda0004fa1670 */
[----:B------:R-:W0:Y:S01]  /*ce60*/  @!P5 LDC.64 R8, c[0x0][0x5c0] ;  /* 0x00017000ff08db82 */ /* 0x000e220000000a00 */
[----:B------:R-:W-:-:S05]  /*ce70*/  F2FP.SATFINITE.E4M3.F32.PACK_AB_MERGE_C R10, RZ, R10, RZ ;  /* 0x0000000aff0a723e */ /* 0x000fca00048070ff */
[----:B------:R-:W-:Y:S01]  /*ce80*/  @!P6 STG.E.U8 desc[UR46][R50.64+0x20], R10 ;  /* 0x0000200a3200e986 */ /* 0x000fe2000c10112e */
[----:B------:R-:W-:Y:S02]  /*ce90*/  ISETP.LT.OR P6, PT, R38, 0x22, !P2 ;  /* 0x000000222600780c */ /* 0x000fe400057c1670 */
[----:B0-----:R-:W-:Y:S02]  /*cea0*/  @!P5 IADD3 R54, P3, P4, R24, R8, R5 ;  /* 0x000000081836d210 */ /* 0x001fe40007c7e005 */
[----:B------:R-:W-:-:S09]  /*ceb0*/  PRMT R8, RZ, 0x7610, R8 ;  /* 0x00007610ff087816 */ /* 0x000fd20000000008 */
[----:B------:R-:W4:Y:S01]  /*cec0*/  @!P6 LDG.E.U8 R8, desc[UR46][R28.64+0x21] ;  /* 0x0000212e1c08e981 */ /* 0x000f22000c1e1100 */
[----:B------:R-:W-:Y:S02]  /*ced0*/  @P5 LOP3.LUT R229, R229, 0x20, RZ, 0xfc, !PT ;  /* 0x00000020e5e55812 */ /* 0x000fe400078efcff */
[----:B------:R-:W-:Y:S02]  /*cee0*/  @!P5 IADD3.X R55, R40, R9, R7, P3, P4 ;  /* 0x000000092837d210 */ /* 0x000fe40001fe8407 */
[----:B------:R-:W-:Y:S02]  /*cef0*/  ISETP.LT.OR P5, PT, R38, 0x59, !P1 ;  /* 0x000000592600780c */ /* 0x000fe40004fa1670 */
[----:B----4-:R-:W-:-:S04]  /*cf00*/  LOP3.LUT R8, R8, 0xff, RZ, 0xc0, !PT ;  /* 0x000000ff08087812 */ /* 0x010fc800078ec0ff */
[----:B------:R-:W-:-:S05]  /*cf10*/  F2FP.F16.E4M3.UNPACK_B R8, R8 ;  /* 0x00000008ff08723e */ /* 0x000fca00020006ff */
[----:B------:R-:W-:-:S05]  /*cf20*/  HADD2.F32 R8, -RZ, R8.H0_H0 ;  /* 0x20000008ff087230 */ /* 0x000fca0000004100 */
[----:B------:R-:W-:-:S04]  /*cf30*/  FMUL R8, R8, UR40 ;  /* 0x0000002808087c20 */ /* 0x000fc80008400000 */
[----:B---3--:R-:W-:Y:S02]  /*cf40*/  FFMA R8, R225, UR41, R8 ;  /* 0x00000029e1087c23 */ /* 0x008fe40008000008 */
[----:B------:R-:W3:Y:S03]  /*cf50*/  LDL.LU R225, [R1+0x14] ;  /* 0x0000140001e17983 */ /* 0x000ee60000300800 */
        /* <DEDUP_REMOVED lines=14> */
[----:B------:R-:W2:Y:S02]  /*d040*/  LDL.LU R224, [R1+0x18] ;  /* 0x0000180001e07983 */ /* 0x000ea40000300800 */
        /* <DEDUP_REMOVED lines=8> */
[----:B------:R-:W-:Y:S02]  /*d0d0*/  ISETP.LT.OR P0, PT, R38, 0x5a, !P1 ;  /* 0x0000005a2600780c */ /* 0x000fe40004f01670 */
[----:B0-----:R-:W-:-:S05]  /*d0e0*/  @!P3 IADD3 R8, P4, R24, R8, RZ ;  /* 0x000000081808b210 */ /* 0x001fca0007f9e0ff */
[----:B------:R-:W-:Y:S01]  /*d0f0*/  @!P3 IMAD.X R9, R40, 0x1, R9, P4 ;  /* 0x000000012809b824 */ /* 0x000fe200020e0609 */
        /* <DEDUP_REMOVED lines=15> */
[----:B------:R-:W-:Y:S02]  /*d1f0*/  ISETP.GE.AND P5, PT, R39, 0x101, PT ;  /* 0x000001012700780c */ /* 0x000fe40003fa6270 */
[----:B------:R-:W-:Y:S02]  /*d200*/  LOP3.LUT R229, R229, 0xfffffff7, RZ, 0xc0, !PT ;  /* 0xfffffff7e5e57812 */ /* 0x000fe400078ec0ff */
[----:B------:R-:W-:Y:S02]  /*d210*/  @!P0 IADD3.X R51, R40, R9, R7, P3, P4 ;  /* 0x0000000928338210 */ /* 0x000fe40001fe8407 */
[----:B------:R-:W-:Y:S02]  /*d220*/  @P0 LOP3.LUT R229, R229, 0x8, RZ, 0xfc, !PT ;  /* 0x00000008e5e50812 */ /* 0x000fe400078efcff */
[----:B------:R-:W-:-:S02]  /*d230*/  ISETP.LT.OR P0, PT, R38, 0x51, !P5 ;  /* 0x000000512600780c */ /* 0x000fc40006f01670 */
        /* <DEDUP_REMOVED lines=8> */
[----:B------:R-:W-:Y:S01]  /*d2c0*/  LOP3.LUT P6, RZ, R228, 0x4, RZ, 0xc0, !PT ;  /* 0x00000004e4ff7812 */ /* 0x000fe200078cc0ff */
        /* <DEDUP_REMOVED lines=11> */
[----:B------:R-:W-:Y:S02]  /*d380*/  @!P0 IADD3.X R47, R40, R9, R4, P3, P4 ;  /* 0x00000009282f8210 */ /* 0x000fe40001fe8404 */
        /* <DEDUP_REMOVED lines=8> */
[----:B------:R0:W-:Y:S01]  /*d410*/  @!P1 STG.E.U8 desc[UR46][R128.64+0x29], R8 ;  /* 0x0000290880009986 */ /* 0x0001e2000c10112e */
[----:B------:R-:W-:-:S13]  /*d420*/  ISETP.LT.OR P1, PT, R38, 0x59, !P5 ;  /* 0x000000592600780c */ /* 0x000fda0006f21670 */
[----:B0-----:R-:W0:Y:S02]  /*d430*/  @!P1 LDC.64 R8, c[0x0][0x5c0] ;  /* 0x00017000ff089b82 */ /* 0x001e240000000a00 */
[----:B0-----:R-:W-:Y:S02]  /*d440*/  @!P1 IADD3 R44, P3, P4, R24, R8, R3 ;  /* 0x00000008182c9210 */ /* 0x001fe40007c7e003 */
[----:B------:R-:W-:-:S06]  /*d450*/  PRMT R8, RZ, 0x7610, R8 ;  /* 0x00007610ff087816 */ /* 0x000fcc0000000008 */
[----:B------:R-:W4:Y:S01]  /*d460*/  @!P6 LDG.E.U8 R8, desc[UR46][R30.64+0x20] ;  /* 0x0000202e1e08e981 */ /* 0x000f22000c1e1100 */
[----:B------:R-:W-:Y:S02]  /*d470*/  ISETP.LT.OR P5, PT, R38, 0x5a, !P5 ;  /* 0x0000005a2600780c */ /* 0x000fe40006fa1670 */
[----:B------:R-:W-:Y:S02]  /*d480*/  @!P1 IADD3.X R45, R40, R9, R4, P3, P4 ;  /* 0x00000009282d9210 */ /* 0x000fe40001fe8404 */
[----:B------:R-:W-:Y:S02]  /*d490*/  @P0 LOP3.LUT R229, R229, 0x2, RZ, 0xfc, !PT ;  /* 0x00000002e5e50812 */ /* 0x000fe400078efcff */
[C---:B------:R-:W-:Y:S02]  /*d4a0*/  LOP3.LUT P0, RZ, R228.reuse, 0x1, RZ, 0xc0, !PT ;  /* 0x00000001e4ff7812 */ /* 0x040fe4000780c0ff */
[----:B------:R-:W-:-:S04]  /*d4b0*/  LOP3.LUT R228, R228, 0x7fffffff, RZ, 0xc0, !PT ;  /* 0x7fffffffe4e47812 */ /* 0x000fc800078ec0ff */
[----:B------:R-:W-:-:S04]  /*d4c0*/  @P1 LOP3.LUT R228, R228, 0x80000000, RZ, 0xfc, !PT ;  /* 0x80000000e4e41812 */ /* 0x000fc800078efcff */
[----:B------:R-:W-:-:S04]  /*d4d0*/  LOP3.LUT R228, R228, 0xbfffffff, RZ, 0xc0, !PT ;  /* 0xbfffffffe4e47812 */ /* 0x000fc800078ec0ff */
        /* <DEDUP_REMOVED lines=14> */
[----:B------:R1:W-:Y:S01]  /*d5c0*/  @!P6 STG.E.U8 desc[UR46][R122.64+0x20], R10 ;  /* 0x0000200a7a00e986 */ /* 0x0003e2000c10112e */
[----:B0-----:R-:W-:Y:S02]  /*d5d0*/  @!P5 IADD3 R22, P3, P4, R24, R8, R2 ;  /* 0x000000081816d210 */ /* 0x001fe40007c7e002 */
[----:B------:R-:W-:-:S06]  /*d5e0*/  PRMT R8, RZ, 0x7610, R8 ;  /* 0x00007610ff087816 */ /* 0x000fcc0000000008 */
[----:B------:R-:W4:Y:S01]  /*d5f0*/  @!P0 LDG.E.U8 R8, desc[UR46][R30.64+0x21] ;  /* 0x0000212e1e088981 */ /* 0x000f22000c1e1100 */
[----:B------:R-:W-:Y:S02]  /*d600*/  @!P5 IADD3.X R23, R40, R9, R6, P3, P4 ;  /* 0x000000092817d210 */ /* 0x000fe40001fe8406 */
[----:B------:R-:W-:Y:S02]  /*d610*/  ISETP.LT.OR P4, PT, R38, 0x21, !P1 ;  /* 0x000000212600780c */ /* 0x000fe40004f81670 */
[----:B------:R-:W-:-:S04]  /*d620*/  LOP3.LUT R229, R229, 0xfffffffe, RZ, 0xc0, !PT ;  /* 0xfffffffee5e57812 */ /* 0x000fc800078ec0ff */
[----:B------:R-:W-:-:S07]  /*d630*/  @P5 LOP3.LUT R229, R229, 0x1, RZ, 0xfc, !PT ;  /* 0x00000001e5e55812 */ /* 0x000fce00078efcff */
[----:B------:R-:W-:-:S04]  /*d640*/  @!P4 IADD3 R11, P3, P5, R2, R24, R5 ;  /* 0x00000018020bc210 */ /* 0x000fc80007d7e005 */
[----:B-1----:R-:W-:Y:S02]  /*d650*/  @!P4 IADD3.X R10, R6, R40, R7, P3, P5 ;  /* 0x00000028060ac210 */ /* 0x002fe40001fea407 */
        /* <DEDUP_REMOVED lines=9> */
[----:B0-----:R-:W-:-:S05]  /*d6f0*/  @!P4 IADD3 R8, P3, R11, R8, RZ ;  /* 0x000000080b08c210 */ /* 0x001fca0007f7e0ff */
[----:B------:R-:W-:Y:S01]  /*d700*/  @!P4 IMAD.X R9, R10, 0x1, R9, P3 ;  /* 0x000000010a09c824 */ /* 0x000fe200018e0609 */
[----:B------:R-:W-:-:S06]  /*d710*/  PRMT R10, RZ, 0x7610, R10 ;  /* 0x00007610ff0a7816 */ /* 0x000fcc000000000a */
[----:B------:R-:W4:Y:S01]  /*d720*/  @!P4 LDG.E.U8 R10, desc[UR46][R32.64+0x20] ;  /* 0x0000202e200ac981 */ /* 0x000f22000c1e1100 */
[C---:B------:R-:W-:Y:S02]  /*d730*/  ISETP.LT.OR P0, PT, R38.reuse, 0x62, !P2 ;  /* 0x000000622600780c */ /* 0x040fe40005701670 */
[----:B------:R-:W-:-:S13]  /*d740*/  ISETP.LT.OR P3, PT, R38, 0x22, !P1 ;  /* 0x000000222600780c */ /* 0x000fda0004f61670 */
[----:B------:R-:W-:-:S04]  /*d750*/  @!P3 IADD3 R13, P5, P6, R2, R24, R5 ;  /* 0x00000018020db210 */ /* 0x000fc80007ebe005 */
[----:B------:R-:W-:Y:S02]  /*d760*/  @!P3 IADD3.X R12, R6, R40, R7, P5, P6 ;  /* 0x00000028060cb210 */ /* 0x000fe40002fec407 */
[----:B----4-:R-:W-:-:S04]  /*d770*/  LOP3.LUT R10, R10, 0xff, RZ, 0xc0, !PT ;  /* 0x000000ff0a0a7812 */ /* 0x010fc800078ec0ff */
[----:B------:R-:W-:-:S05]  /*d780*/  F2FP.F16.E4M3.UNPACK_B R10, R10 ;  /* 0x0000000aff0a723e */ /* 0x000fca00020006ff */
[----:B------:R-:W-:-:S05]  /*d790*/  HADD2.F32 R10, -RZ, R10.H0_H0 ;  /* 0x2000000aff0a7230 */ /* 0x000fca0000004100 */
[----:B------:R-:W-:-:S04]  /*d7a0*/  FMUL R10, R10, UR40 ;  /* 0x000000280a0a7c20 */ /* 0x000fc80008400000 */
[----:B--2---:R-:W-:Y:S01]  /*d7b0*/  FFMA R10, R224, UR41, R10 ;  /* 0x00000029e00a7c23 */ /* 0x004fe2000800000a */
[----:B------:R-:W-:Y:S01]  /*d7c0*/  LOP3.LUT R228, R228, 0xdfffffff, RZ, 0xc0, !PT ;  /* 0xdfffffffe4e47812 */ /* 0x000fe200078ec0ff */
[----:B------:R-:W2:Y:S03]  /*d7d0*/  LDL.LU R224, [R1+0x30] ;  /* 0x0000300001e07983 */ /* 0x000ea60000300800 */
[----:B------:R-:W-:-:S05]  /*d7e0*/  F2FP.SATFINITE.E4M3.F32.PACK_AB_MERGE_C R10, RZ, R10, RZ ;  /* 0x0000000aff0a723e */ /* 0x000fca00048070ff */
[----:B------:R0:W-:Y:S02]  /*d7f0*/  @!P4 STG.E.U8 desc[UR46][R8.64+0x20], R10 ;  /* 0x0000200a0800c986 */ /* 0x0001e4000c10112e */
[----:B0-----:R-:W0:Y:S08]  /*d800*/  @!P0 LDC.64 R8, c[0x0][0x5c0] ;  /* 0x00017000ff088b82 */ /* 0x001e300000000a00 */
[----:B------:R-:W1:Y:S01]  /*d810*/  @!P3 LDC.64 R10, c[0x0][0x5c0] ;  /* 0x00017000ff0abb82 */ /* 0x000e620000000a00 */
[----:B0-----:R-:W-:-:S02]  /*d820*/  @!P0 IADD3 R20, P5, P6, R24, R8, R2 ;  /* 0x0000000818148210 */ /* 0x001fc40007ebe002 */
[----:B------:R-:W-:-:S06]  /*d830*/  PRMT R8, RZ, 0x7610, R8 ;  /* 0x00007610ff087816 */ /* 0x000fcc0000000008 */
[----:B------:R-:W4:Y:S01]  /*d840*/  @!P3 LDG.E.U8 R8, desc[UR46][R32.64+0x21] ;  /* 0x0000212e2008b981 */ /* 0x000f22000c1e1100 */
[----:B------:R-:W-:Y:S02]  /*d850*/  @P0 LOP3.LUT R228, R228, 0x20000000, RZ, 0xfc, !PT ;  /* 0x20000000e4e40812 */ /* 0x000fe400078efcff */
[----:B------:R-:W-:Y:S02]  /*d860*/  @!P0 IADD3.X R21, R40, R9, R6, P5, P6 ;  /* 0x0000000928158210 */ /* 0x000fe40002fec406 */
[----:B------:R-:W-:Y:S02]  /*d870*/  ISETP.LT.OR P0, PT, R38, 0x69, !P2 ;  /* 0x000000692600780c */ /* 0x000fe40005701670 */
[----:B-1----:R-:W-:-:S05]  /*d880*/  @!P3 IADD3 R10, P4, R13, R10, RZ ;  /* 0x0000000a0d0ab210 */ /* 0x002fca0007f9e0ff */
[----:B------:R-:W-:Y:S01]  /*d890*/  @!P3 IMAD.X R11, R12, 0x1, R11, P4 ;  /* 0x000000010c0bb824 */ /* 0x000fe200020e060b */
[C---:B------:R-:W-:Y:S02]  /*d8a0*/  LOP3.LUT P5, RZ, R228.reuse, 0x10, RZ, 0xc0, !PT ;  /* 0x00000010e4ff7812 */ /* 0x040fe400078ac0ff */
[----:B------:R-:W-:-:S04]  /*d8b0*/  LOP3.LUT R228, R228, 0xefffffff, RZ, 0xc0, !PT ;  /* 0xefffffffe4e47812 */ /* 0x000fc800078ec0ff */
[----:B------:R-:W-:Y:S02]  /*d8c0*/  @P0 LOP3.LUT R228, R228, 0x10000000, RZ, 0xfc, !PT ;  /* 0x10000000e4e40812 */ /* 0x000fe400078efcff */
[----:B----4-:R-:W-:-:S04]  /*d8d0*/  LOP3.LUT R8, R8, 0xff, RZ, 0xc0, !PT ;  /* 0x000000ff08087812 */ /* 0x010fc800078ec0ff */
[----:B------:R-:W-:-:S05]  /*d8e0*/  F2FP.F16.E4M3.UNPACK_B R8, R8 ;  /* 0x00000008ff08723e */ /* 0x000fca00020006ff */
[----:B------:R-:W-:-:S05]  /*d8f0*/  HADD2.F32 R8, -RZ, R8.H0_H0 ;  /* 0x20000008ff087230 */ /* 0x000fca0000004100 */
[----:B------:R-:W-:-:S04]  /*d900*/  FMUL R8, R8, UR40 ;  /* 0x0000002808087c20 */ /* 0x000fc80008400000 */
[----:B---3--:R-:W-:Y:S01]  /*d910*/  FFMA R8, R225, UR41, R8 ;  /* 0x00000029e1087c23 */ /* 0x008fe20008000008 */
[----:B------:R-:W-:Y:S01]  /*d920*/  ISETP.GE.AND P6, PT, R39, 0x81, PT ;  /* 0x000000812700780c */ /* 0x000fe20003fc6270 */
[----:B------:R-:W3:Y:S03]  /*d930*/  LDL.LU R225, [R1+0x34] ;  /* 0x0000340001e17983 */ /* 0x000ee60000300800 */
[----:B------:R-:W-:-:S05]  /*d940*/  F2FP.SATFINITE.E4M3.F32.PACK_AB_MERGE_C R8, RZ, R8, RZ ;  /* 0x00000008ff08723e */ /* 0x000fca00048070ff */
[----:B------:R0:W-:Y:S02]  /*d950*/  @!P3 STG.E.U8 desc[UR46][R10.64+0x21], R8 ;  /* 0x000021080a00b986 */ /* 0x0001e4000c10112e */
[----:B0-----:R-:W0:Y:S02]  /*d960*/  @!P0 LDC.64 R8, c[0x0][0x5c0] ;  /* 0x00017000ff088b82 */ /* 0x001e240000000a00 */
        /* <DEDUP_REMOVED lines=14> */
[----:B------:R-:W-:-:S05]  /*da50*/  F2FP.SATFINITE.E4M3.F32.PACK_AB_MERGE_C R10, RZ, R10, RZ ;  /* 0x0000000aff0a723e */ /* 0x000fca00048070ff */
[----:B------:R1:W-:Y:S01]  /*da60*/  @!P4 STG.E.U8 desc[UR46][R134.64+0x28], R10 ;  /* 0x0000280a8600c986 */ /* 0x0003e2000c10112e */
[----:B------:R-:W-:Y:S02]  /*da70*/  ISETP.LT.OR P4, PT, R38, 0x61, !P6 ;  /* 0x000000612600780c */ /* 0x000fe40007781670 */
[----:B0-----:R-:W-:-:S04]  /*da80*/  @!P0 IADD3 R16, P2, P3, R24, R8, R2 ;  /* 0x0000000818108210 */ /* 0x001fc80007b5e002 */
[----:B------:R-:W-:-:S07]  /*da90*/  @!P0 IADD3.X R17, R40, R9, R6, P2, P3 ;  /* 0x0000000928118210 */ /* 0x000fce00017e6406 */
[----:B------:R-:W0:Y:S02]  /*daa0*/  @!P4 LDC.64 R8, c[0x0][0x5c0] ;  /* 0x00017000ff08cb82 */ /* 0x000e240000000a00 */
[----:B0-----:R-:W-:Y:S02]  /*dab0*/  @!P4 IADD3 R14, P2, P3, R24, R8, R5 ;  /* 0x00000008180ec210 */ /* 0x001fe40007b5e005 */
[----:B------:R-:W-:-:S06]  /*dac0*/  PRMT R8, RZ, 0x7610, R8 ;  /* 0x00007610ff087816 */ /* 0x000fcc0000000008 */
[----:B------:R-:W4:Y:S01]  /*dad0*/  @!P5 LDG.E.U8 R8, desc[UR46][R30.64+0x29] ;  /* 0x0000292e1e08d981 */ /* 0x000f22000c1e1100 */
[----:B------:R-:W-:Y:S02]  /*dae0*/  @!P4 IADD3.X R15, R40, R9, R7, P2, P3 ;  /* 0x00000009280fc210 */ /* 0x000fe400017e6407 */
[----:B------:R-:W-:Y:S02]  /*daf0*/  ISETP.LT.OR P3, PT, R38, 0x29, !P1 ;  /* 0x000000292600780c */ /* 0x000fe40004f61670 */
[----:B------:R-:W-:-:S04]  /*db00*/  @P0 LOP3.LUT R228, R228, 0x8000000, RZ, 0xfc, !PT ;  /* 0x08000000e4e40812 */ /* 0x000fc800078efcff */
[----:B------:R-:W-:-:S04]  /*db10*/  LOP3.LUT R228, R228, 0xfbffffff, RZ, 0xc0, !PT ;  /* 0xfbffffffe4e47812 */ /* 0x000fc800078ec0ff */
[----:B------:R-:W-:-:S03]  /*db20*/  @P4 LOP3.LUT R228, R228, 0x4000000, RZ, 0xfc, !PT ;  /* 0x04000000e4e44812 */ /* 0x000fc600078efcff */
[----:B------:R-:W-:-:S04]  /*db30*/  @!P3 IADD3 R11, P2, P4, R2, R24, R5 ;  /* 0x00000018020bb210 */ /* 0x000fc80007c5e005 */
[----:B-1----:R-:W-:Y:S02]  /*db40*/  @!P3 IADD3.X R10, R6, R40, R7, P2, P4 ;  /* 0x00000028060ab210 */ /* 0x002fe400017e8407 */
[----:B----4-:R-:W-:-:S04]  /*db50*/  LOP3.LUT R8, R8, 0xff, RZ, 0xc0, !PT ;  /* 0x000000ff08087812 */ /* 0x010fc800078ec0ff */
[----:B------:R-:W-:-:S05]  /*db60*/  F2FP.F16.E4M3.UNPACK_B R8, R8 ;  /* 0x00000008ff08723e */ /* 0x000fca00020006ff */
[----:B------:R-:W-:-:S05]  /*db70*/  HADD2.F32 R8, -RZ, R8.H0_H0 ;  /* 0x20000008ff087230 */ /* 0x000fca0000004100 */
[----:B------:R-:W-:-:S04]  /*db80*/  FMUL R8, R8, UR40 ;  /* 0x0000002808087c20 */ /* 0x000fc80008400000 */
[----:B---3--:R-:W-:Y:S01]  /*db90*/  FFMA R8, R225, UR41, R8 ;  /* 0x00000029e1087c23 */ /* 0x008fe20008000008 */
[----:B------:R-:W-:Y:S01]  /*dba0*/  ISETP.LT.OR P6, PT, R38, 0x62, !P6 ;  /* 0x000000622600780c */ /* 0x000fe200077c1670 */
        /* <DEDUP_REMOVED lines=9> */
[----:B------:R-:W-:-:S04]  /*dc40*/  @!P2 IADD3 R12, P4, P5, R2, R24, R5 ;  /* 0x00000018020ca210 */ /* 0x000fc80007d9e005 */
[----:B------:R-:W-:Y:S02]  /*dc50*/  @!P2 IADD3.X R41, R6, R40, R7, P4, P5 ;  /* 0x000000280629a210 */ /* 0x000fe400027ea407 */
[----:B----4-:R-:W-:-:S04]  /*dc60*/  LOP3.LUT R10, R10, 0xff, RZ, 0xc0, !PT ;  /* 0x000000ff0a0a7812 */ /* 0x010fc800078ec0ff */
[----:B------:R-:W-:-:S05]  /*dc70*/  F2FP.F16.E4M3.UNPACK_B R10, R10 ;  /* 0x0000000aff0a723e */ /* 0x000fca00020006ff */
[----:B------:R-:W-:-:S05]  /*dc80*/  HADD2.F32 R10, -RZ, R10.H0_H0 ;  /* 0x2000000aff0a7230 */ /* 0x000fca0000004100 */
[----:B------:R-:W-:-:S04]  /*dc90*/  FMUL R10, R10, UR40 ;  /* 0x000000280a0a7c20 */ /* 0x000fc80008400000 */
[----:B--2---:R-:W-:Y:S02]  /*dca0*/  FFMA R10, R224, UR41, R10 ;  /* 0x00000029e00a7c23 */ /* 0x004fe4000800000a */
[----:B------:R-:W2:Y:S03]  /*dcb0*/  LDL.LU R224, [R1+0x40] ;  /* 0x0000400001e07983 */ /* 0x000ea60000300800 */
[----:B------:R-:W-:-:S05]  /*dcc0*/  F2FP.SATFINITE.E4M3.F32.PACK_AB_MERGE_C R10, RZ, R10, RZ ;  /* 0x0000000aff0a723e */ /* 0x000fca00048070ff */
[----:B------:R0:W-:Y:S02]  /*dcd0*/  @!P3 STG.E.U8 desc[UR46][R8.64+0x28], R10 ;  /* 0x0000280a0800b986 */ /* 0x0001e4000c10112e */
[----:B0-----:R-:W0:Y:S08]  /*dce0*/  @!P2 LDC.64 R10, c[0x0][0x5c0] ;  /* 0x00017000ff0aab82 */ /* 0x001e300000000a00 */
[----:B------:R-:W1:Y:S01]  /*dcf0*/  @!P6 LDC.64 R8, c[0x0][0x5c0] ;  /* 0x00017000ff08eb82 */ /* 0x000e620000000a00 */
[----:B0-----:R-:W-:-:S02]  /*dd00*/  @!P2 IADD3 R10, P3, R12, R10, RZ ;  /* 0x0000000a0c0aa210 */ /* 0x001fc40007f7e0ff */
[----:B-1----:R-:W-:Y:S02]  /*dd10*/  @!P6 IADD3 R12, P4, P5, R24, R8, R5 ;  /* 0x00000008180ce210 */ /* 0x002fe40007d9e005 */
[----:B------:R-:W-:-:S06]  /*dd20*/  PRMT R8, RZ, 0x7610, R8 ;  /* 0x00007610ff087816 */ /* 0x000fcc0000000008 */
[----:B------:R-:W4:Y:S01]  /*dd30*/  @!P2 LDG.E.U8 R8, desc[UR46][R32.64+0x29] ;  /* 0x0000292e2008a981 */ /* 0x000f22000c1e1100 */
[----:B------:R-:W-:Y:S02]  /*dd40*/  @!P6 IADD3.X R13, R40, R9, R7, P4, P5 ;  /* 0x00000009280de210 */ /* 0x000fe400027ea407 */
[----:B------:R-:W-:-:S04]  /*dd50*/  ISETP.GE.AND P5, PT, R39, 0x81, PT ;  /* 0x000000812700780c */ /* 0x000fc80003fa6270 */
[----:B------:R-:W-:Y:S01]  /*dd60*/  ISETP.LT.OR P5, PT, R38, 0x69, !P5 ;  /* 0x000000692600780c */ /* 0x000fe20006fa1670 */
[----:B------:R-:W-:Y:S01]  /*dd70*/  @!P2 IMAD.X R11, R41, 0x1, R11, P3 ;  /* 0x00000001290ba824 */ /* 0x000fe200018e060b */
[----:B------:R-:W-:Y:S02]  /*dd80*/  LOP3.LUT P4, RZ, R229, 0x800, RZ, 0xc0, !PT ;  /* 0x00000800e5ff7812 */ /* 0x000fe4000788c0ff */
        /* <DEDUP_REMOVED lines=14> */
[----:B------:R-:W-:Y:S02]  /*de70*/  LOP3.LUT P6, RZ, R229, 0x100, RZ, 0xc0, !PT ;  /* 0x00000100e5ff7812 */ /* 0x000fe400078cc0ff */
        /* <DEDUP_REMOVED lines=9> */
[----:B0-----:R-:W-:-:S06]  /*df10*/  PRMT R8, RZ, 0x7610, R8 ;  /* 0x00007610ff087816 */ /* 0x001fcc0000000008 */
[----:B------:R-:W4:Y:S01]  /*df20*/  @!P6 LDG.E.U8 R8, desc[UR46][R34.64+0x21] ;  /* 0x0000212e2208e981 */ /* 0x000f22000c1e1100 */
[----:B------:R-:W-:Y:S02]  /*df30*/  LOP3.LUT P0, RZ, R227, 0x400000, RZ, 0xc0, !PT ;  /* 0x00400000e3ff7812 */ /* 0x000fe4000780c0ff */
[----:B------:R-:W-:Y:S02]  /*df40*/  @P5 LOP3.LUT R228, R228, 0x1000000, RZ, 0xfc, !PT ;  /* 0x01000000e4e45812 */ /* 0x000fe400078efcff */
[----:B------:R-:W-:Y:S02]  /*df50*/  @!P5 IADD3.X R11, R40, R9, R7, P2, P3 ;  /* 0x00000009280bd210 */ /* 0x000fe400017e6407 */
[----:B------:R-:W-:-:S13]  /*df60*/  ISETP.LT.OR P5, PT, R38, 0x21, !P0 ;  /* 0x000000212600780c */ /* 0x000fda00047a1670 */
[----:B------:R-:W-:-:S04]  /*df70*/  @!P5 IADD3 R83, P2, P3, R2, R24, R3 ;  /* 0x000000180253d210 */ /* 0x000fc80007b5e003 */
[----:B------:R-:W-:Y:S02]  /*df80*/  @!P5 IADD3.X R82, R6, R40, R4, P2, P3 ;  /* 0x000000280652d210 */ /* 0x000fe400017e6404 */
[----:B------:R-:W-:-:S13]  /*df90*/  ISETP.LT.OR P2, PT, R38, 0x22, !P0 ;  /* 0x000000222600780c */ /* 0x000fda0004741670 */
[----:B------:R-:W-:-:S04]  /*dfa0*/  @!P2 IADD3 R41, P3, P4, R2, R24, R3 ;  /* 0x000000180229a210 */ /* 0x000fc80007c7e003 */
[----:B------:R-:W-:Y:S02]  /*dfb0*/  @!P2 IADD3.X R85, R6, R40, R4, P3, P4 ;  /* 0x000000280655a210 */ /* 0x000fe40001fe8404 */
        /* <DEDUP_REMOVED lines=17> */
[----:B------:R-:W-:Y:S02]  /*e0d0*/  @P4 LOP3.LUT R227, R227, 0x80000, RZ, 0xfc, !PT ;  /* 0x00080000e3e34812 */ /* 0x000fe400078efcff */
[----:B------:R-:W-:Y:S02]  /*e0e0*/  LOP3.LUT P4, RZ, R229, 0x2000, RZ, 0xc0, !PT ;  /* 0x00002000e5ff7812 */ /* 0x000fe4000788c0ff */
[----:B------:R-:W-:Y:S02]  /*e0f0*/  LOP3.LUT R227, R227, 0xffdfffff, RZ, 0xc0, !PT ;  /* 0xffdfffffe3e37812 */ /* 0x000fe400078ec0ff */
[----:B------:R-:W-:-:S09]  /*e100*/  ISETP.LT.OR P3, PT, R38, 0x2a, !P0 ;  /* 0x0000002a2600780c */ /* 0x000fd20004761670 */
        /* <DEDUP_REMOVED lines=11> */
[----:B0-----:R-:W0:Y:S02]  /*e1c0*/  @!P2 LDC.64 R8, c[0x0][0x5c0] ;  /* 0x00017000ff08ab82 */ /* 0x001e240000000a00 */
[----:B0-----:R-:W-:Y:S02]  /*e1d0*/  @!P2 IADD3 R8, P0, R41, R8, RZ ;  /* 0x000000082908a210 */ /* 0x001fe40007f1e0ff */
[----:B------:R-:W-:-:S06]  /*e1e0*/  PRMT R41, RZ, 0x7610, R41 ;  /* 0x00007610ff297816 */ /* 0x000fcc0000000029 */
[----:B------:R-:W4:Y:S01]  /*e1f0*/  @!P2 LDG.E.U8 R41, desc[UR46][R36.64+0x21] ;  /* 0x0000212e2429a981 */ /* 0x000f22000c1e1100 */
[----:B------:R-:W-:-:S04]  /*e200*/  @!P3 IADD3 R82, P4, P6, R2, R24, R3 ;  /* 0x000000180252b210 */ /* 0x000fc80007e9e003 */
[----:B------:R-:W-:Y:S02]  /*e210*/  @!P3 IADD3.X R83, R6, R40, R4, P4, P6 ;  /* 0x000000280653b210 */ /* 0x000fe400027ec404 */
[----:B------:R-:W-:Y:S01]  /*e220*/  ISETP.LT.OR P4, PT, R38, 0x31, !P1 ;  /* 0x000000312600780c */ /* 0x000fe20004f81670 */
[----:B------:R-:W-:-:S12]  /*e230*/  @!P2 IMAD.X R9, R85, 0x1, R9, P0 ;  /* 0x000000015509a824 */ /* 0x000fd800000e0609 */
[----:B------:R-:W-:-:S04]  /*e240*/  @!P4 IADD3 R109, P5, P6, R2, R24, R5 ;  /* 0x00000018026dc210 */ /* 0x000fc80007ebe005 */
[----:B------:R-:W-:Y:S02]  /*e250*/  @!P4 IADD3.X R114, R6, R40, R7, P5, P6 ;  /* 0x000000280672c210 */ /* 0x000fe40002fec407 */
        /* <DEDUP_REMOVED lines=10> */
[----:B0-----:R-:W-:-:S06]  /*e300*/  PRMT R8, RZ, 0x7610, R8 ;  /* 0x00007610ff087816 */ /* 0x001fcc0000000008 */
[----:B------:R-:W4:Y:S01]  /*e310*/  @!P4 LDG.E.U8 R8, desc[UR46][R34.64+0x28] ;  /* 0x0000282e2208c981 */ /* 0x000f22000c1e1100 */
[----:B------:R-:W-:-:S13]  /*e320*/  ISETP.LT.OR P2, PT, R38, 0x32, !P1 ;  /* 0x000000322600780c */ /* 0x000fda0004f41670 */
[----:B------:R-:W-:Y:S02]  /*e330*/  @!P2 IADD3 R41, P5, P6, R2, R24, R5 ;  /* 0x000000180229a210 */ /* 0x000fe40007ebe005 */
[----:B------:R-:W-:Y:S02]  /*e340*/  @P2 LOP3.LUT R227, R227, 0x10000, RZ, 0xfc, !PT ;  /* 0x00010000e3e32812 */ /* 0x000fe400078efcff */
[----:B------:R-:W-:Y:S02]  /*e350*/  @!P2 IADD3.X R85, R6, R40, R7, P5, P6 ;  /* 0x000000280655a210 */ /* 0x000fe40002fec407 */
[----:B------:R-:W-:Y:S02]  /*e360*/  LOP3.LUT P2, RZ, R229, 0x8000, RZ, 0xc0, !PT ;  /* 0x00008000e5ff7812 */ /* 0x000fe4000784c0ff */
[----:B----4-:R-:W-:-:S04]  /*e370*/  LOP3.LUT R8, R8, 0xff, RZ, 0xc0, !PT ;  /* 0x000000ff08087812 */ /* 0x010fc800078ec0ff */
[----:B------:R-:W-:-:S05]  /*e380*/  F2FP.F16.E4M3.UNPACK_B R8, R8 ;  /* 0x00000008ff08723e */ /* 0x000fca00020006ff */
[----:B------:R-:W-:-:S05]  /*e390*/  HADD2.F32 R8, -RZ, R8.H0_H0 ;  /* 0x20000008ff087230 */ /* 0x000fca0000004100 */
[----:B------:R-:W-:-:S04]  /*e3a0*/  FMUL R8, R8, UR40 ;  /* 0x0000002808087c20 */ /* 0x000fc80008400000 */
[----:B--2---:R-:W-:Y:S01]  /*e3b0*/  FFMA R8, R224, UR41, R8 ;  /* 0x00000029e0087c23 */ /* 0x004fe20008000008 */
[----:B------:R-:W-:Y:S01]  /*e3c0*/  ISETP.LT.OR P0, PT, R38, 0x39, !P1 ;  /* 0x000000392600780c */ /* 0x000fe20004f01670 */
[----:B------:R-:W2:Y:S03]  /*e3d0*/  LDL.LU R224, [R1+0x58] ;  /* 0x0000580001e07983 */ /* 0x000ea60000300800 */
[----:B------:R-:W-:-:S05]  /*e3e0*/  F2FP.SATFINITE.E4M3.F32.PACK_AB_MERGE_C R8, RZ, R8, RZ ;  /* 0x00000008ff08723e */ /* 0x000fca00048070ff */
[----:B------:R0:W-:Y:S02]  /*e3f0*/  @!P4 STG.E.U8 desc[UR46][R124.64+0x28], R8 ;  /* 0x000028087c00c986 */ /* 0x0001e4000c10112e */
[----:B0-----:R-:W-:-:S06]  /*e400*/  PRMT R8, RZ, 0x7610, R8 ;  /* 0x00007610ff087816 */ /* 0x001fcc0000000008 */
[----:B------:R-:W4:Y:S01]  /*e410*/  @!P2 LDG.E.U8 R8, desc[UR46][R34.64+0x29] ;  /* 0x0000292e2208a981 */ /* 0x000f22000c1e1100 */
[----:B------:R-:W-:Y:S02]  /*e420*/  ISETP.LT.OR P4, PT, R38, 0x3a, !P1 ;  /* 0x0000003a2600780c */ /* 0x000fe40004f81670 */
[----:B------:R-:W-:-:S04]  /*e430*/  @!P0 IADD3 R122, P5, P6, R2, R24, R5 ;  /* 0x00000018027a8210 */ /* 0x000fc80007ebe005 */
[----:B------:R-:W-:-:S07]  /*e440*/  @!P0 IADD3.X R123, R6, R40, R7, P5, P6 ;  /* 0x00000028067b8210 */ /* 0x000fce0002fec407 */
[----:B------:R-:W-:-:S04]  /*e450*/  @!P4 IADD3 R125, P5, P6, R2, R24, R5 ;  /* 0x00000018027dc210 */ /* 0x000fc80007ebe005 */
[----:B------:R-:W-:Y:S02]  /*e460*/  @!P4 IADD3.X R130, R6, R40, R7, P5, P6 ;  /* 0x000000280682c210 */ /* 0x000fe40002fec407 */
[C---:B------:R-:W-:Y:S02]  /*e470*/  LOP3.LUT P4, RZ, R227.reuse, 0x80000, RZ, 0xc0, !PT ;  /* 0x00080000e3ff7812 */ /* 0x040fe4000788c0ff */
[----:B------:R-:W-:Y:S02]  /*e480*/  LOP3.LUT P0, RZ, R227, 0x100000, RZ, 0xc0, !PT ;  /* 0x00100000e3ff7812 */ /* 0x000fe4000780c0ff */
[----:B----4-:R-:W-:-:S04]  /*e490*/  LOP3.LUT R8, R8, 0xff, RZ, 0xc0, !PT ;  /* 0x000000ff08087812 */ /* 0x010fc800078ec0ff */
[----:B------:R-:W-:-:S05]  /*e4a0*/  F2FP.F16.E4M3.UNPACK_B R8, R8 ;  /* 0x00000008ff08723e */ /* 0x000fca00020006ff */
[----:B------:R-:W-:-:S05]  /*e4b0*/  HADD2.F32 R8, -RZ, R8.H0_H0 ;  /* 0x20000008ff087230 */ /* 0x000fca0000004100 */
[----:B------:R-:W-:-:S04]  /*e4c0*/  FMUL R8, R8, UR40 ;  /* 0x0000002808087c20 */ /* 0x000fc80008400000 */
[----:B---3--:R-:W-:Y:S02]  /*e4d0*/  FFMA R8, R225, UR41, R8 ;  /* 0x00000029e1087c23 */ /* 0x008fe40008000008 */
[----:B------:R-:W3:Y:S03]  /*e4e0*/  LDL.LU R225, [R1+0x5c] ;  /* 0x00005c0001e17983 */ /* 0x000ee60000300800 */
[----:B------:R-:W-:-:S05]  /*e4f0*/  F2FP.SATFINITE.E4M3.F32.PACK_AB_MERGE_C R8, RZ, R8, RZ ;  /* 0x00000008ff08723e */ /* 0x000fca00048070ff */
[----:B------:R0:W-:Y:S01]  /*e500*/  @!P2 STG.E.U8 desc[UR46][R120.64+0x29], R8 ;  /* 0x000029087800a986 */ /* 0x0001e2000c10112e */
[----:B------:R-:W-:Y:S01]  /*e510*/  ISETP.LT.OR P2, PT, R38, 0x31, !P0 ;  /* 0x000000312600780c */ /* 0x000fe20004741670 */
[----:B0-----:R-:W0:-:S12]  /*e520*/  @!P4 LDC.64 R8, c[0x0][0x5c0] ;  /* 0x00017000ff08cb82 */ /* 0x001e180000000a00 */
[----:B------:R-:W-:-:S04]  /*e530*/  @!P2 IADD3 R127, P5, P6, R2, R24, R3 ;  /* 0x00000018027fa210 */ /* 0x000fc80007ebe003 */
[----:B------:R-:W-:Y:S02]  /*e540*/  @!P2 IADD3.X R131, R6, R40, R4, P5, P6 ;  /* 0x000000280683a210 */ /* 0x000fe40002fec404 */
[----:B0-----:R-:W-:Y:S02]  /*e550*/  @!P4 IADD3 R8, P5, R84, R8, RZ ;  /* 0x000000085408c210 */ /* 0x001fe40007fbe0ff */
[----:B------:R-:W-:-:S06]  /*e560*/  PRMT R84, RZ, 0x7610, R84 ;  /* 0x00007610ff547816 */ /* 0x000fcc0000000054 */
[----:B------:R-:W4:Y:S01]  /*e570*/  @!P4 LDG.E.U8 R84, desc[UR46][R36.64+0x28] ;  /* 0x0000282e2454c981 */ /* 0x000f22000c1e1100 */
[----:B------:R-:W-:Y:S01]  /*e580*/  @!P4 IMAD.X R9, R108, 0x1, R9, P5 ;  /* 0x000000016c09c824 */ /* 0x000fe200028e0609 */
[----:B----4-:R-:W-:-:S04]  /*e590*/  LOP3.LUT R84, R84, 0xff, RZ, 0xc0, !PT ;  /* 0x000000ff54547812 */ /* 0x010fc800078ec0ff */
[----:B------:R-:W-:-:S05]  /*e5a0*/  F2FP.F16.E4M3.UNPACK_B R84, R84 ;  /* 0x00000054ff54723e */ /* 0x000fca00020006ff */
[----:B------:R-:W-:-:S05]  /*e5b0*/  HADD2.F32 R84, -RZ, R84.H0_H0 ;  /* 0x20000054ff547230 */ /* 0x000fca0000004100 */
[----:B------:R-:W-:-:S04]  /*e5c0*/  FMUL R84, R84, UR40 ;  /* 0x0000002854547c20 */ /* 0x000fc80008400000 */
[----:B--2---:R-:W-:Y:S01]  /*e5d0*/  FFMA R84, R224, UR41, R84 ;  /* 0x00000029e0547c23 */ /* 0x004fe20008000054 */
[----:B------:R-:W-:Y:S01]  /*e5e0*/  LOP3.LUT R228, R228, 0xfffeffff, RZ, 0xc0, !PT ;  /* 0xfffeffffe4e47812 */ /* 0x000fe200078ec0ff */
[----:B------:R-:W2:Y:S03]  /*e5f0*/  LDL.LU R224, [R1+0x60] ;  /* 0x0000600001e07983 */ /* 0x000ea60000300800 */
[----:B------:R-:W-:Y:S01]  /*e600*/  F2FP.SATFINITE.E4M3.F32.PACK_AB_MERGE_C R84, RZ, R84, RZ ;  /* 0x00000054ff54723e */ /* 0x000fe200048070ff */
[----:B------:R-:W4:Y:S04]  /*e610*/  LDL.LU R226, [R1+0x64] ;  /* 0x0000640001e27983 */ /* 0x000f280000300800 */
[----:B------:R0:W-:Y:S02]  /*e620*/  @!P4 STG.E.U8 desc[UR46][R8.64+0x28], R84 ;  /* 0x000028540800c986 */ /* 0x0001e4000c10112e */
[----:B0-----:R-:W0:Y:S02]  /*e630*/  @!P3 LDC.64 R8, c[0x0][0x5c0] ;  /* 0x00017000ff08bb82 */ /* 0x001e240000000a00 */
[----:B0-----:R-:W-:-:S02]  /*e640*/  @!P3 IADD3 R8, P4, R82, R8, RZ ;  /* 0x000000085208b210 */ /* 0x001fc40007f9e0ff */
[----:B------:R-:W-:-:S06]  /*e650*/  PRMT R82, RZ, 0x7610, R82 ;  /* 0x00007610ff527816 */ /* 0x000fcc0000000052 */
[----:B------:R-:W3:Y:S01]  /*e660*/  @!P3 LDG.E.U8 R82, desc[UR46][R36.64+0x29] ;  /* 0x0000292e2452b981 */ /* 0x000ee2000c1e1100 */
[----:B------:R-:W-:Y:S02]  /*e670*/  @P2 LOP3.LUT R228, R228, 0x10000, RZ, 0xfc, !PT ;  /* 0x00010000e4e42812 */ /* 0x000fe400078efcff */
[----:B------:R-:W-:Y:S02]  /*e680*/  ISETP.LT.OR P2, PT, R38, 0x32, !P0 ;  /* 0x000000322600780c */ /* 0x000fe40004741670 */
[----:B------:R-:W-:-:S11]  /*e690*/  LOP3.LUT R228, R228, 0xffff7fff, RZ, 0xc0, !PT ;  /* 0xffff7fffe4e47812 */ /* 0x000fd600078ec0ff */
[----:B------:R-:W-:Y:S02]  /*e6a0*/  @!P2 IADD3 R124, P5, P6, R2, R24, R3 ;  /* 0x00000018027ca210 */ /* 0x000fe40007ebe003 */
[----:B------:R-:W-:Y:S02]  /*e6b0*/  @P2 LOP3.LUT R228, R228, 0x8000, RZ, 0xfc, !PT ;  /* 0x00008000e4e42812 */ /* 0x000fe400078efcff */
[----:B------:R-:W-:Y:S02]  /*e6c0*/  @!P2 IADD3.X R129, R6, R40, R4, P5, P6 ;  /* 0x000000280681a210 */ /* 0x000fe40002fec404 */
[----:B------:R-:W-:Y:S01]  /*e6d0*/  ISETP.LT.OR P2, PT, R38, 0x39, !P0 ;  /* 0x000000392600780c */ /* 0x000fe20004741670 */
[----:B------:R-:W-:-:S12]  /*e6e0*/  @!P3 IMAD.X R9, R83, 0x1, R9, P4 ;  /* 0x000000015309b824 */ /* 0x000fd800020e0609 */
[----:B------:R-:W-:-:S04]  /*e6f0*/  @!P2 IADD3 R121, P5, P6, R2, R24, R3 ;  /* 0x000000180279a210 */ /* 0x000fc80007ebe003 */
[----:B------:R-:W-:Y:S02]  /*e700*/  @!P2 IADD3.X R128, R6, R40, R4, P5, P6 ;  /* 0x000000280680a210 */ /* 0x000fe40002fec404 */
[----:B------:R-:W-:Y:S02]  /*e710*/  ISETP.LT.OR P6, PT, R38, 0x3a, !P0 ;  /* 0x0000003a2600780c */ /* 0x000fe400047c1670 */
[----:B------:R-:W-:-:S04]  /*e720*/  LOP3.LUT R228, R228, 0xffffbfff, RZ, 0xc0, !PT ;  /* 0xffffbfffe4e47812 */ /* 0x000fc800078ec0ff */
[----:B------:R-:W-:Y:S02]  /*e730*/  @P2 LOP3.LUT R228, R228, 0x4000, RZ, 0xfc, !PT ;  /* 0x00004000e4e42812 */ /* 0x000fe400078efcff */
[----:B------:R-:W-:Y:S02]  /*e740*/  ISETP.GE.AND P2, PT, R39, 0x1, PT ;  /* 0x000000012700780c */ /* 0x000fe40003f46270 */
[----:B---3--:R-:W-:-:S04]  /*e750*/  LOP3.LUT R82, R82, 0xff, RZ, 0xc0, !PT ;  /* 0x000000ff52527812 */ /* 0x008fc800078ec0ff */
[----:B------:R-:W-:-:S05]  /*e760*/  F2FP.F16.E4M3.UNPACK_B R82, R82 ;  /* 0x00000052ff52723e */ /* 0x000fca00020006ff */
[----:B------:R-:W-:-:S05]  /*e770*/  HADD2.F32 R82, -RZ, R82.H0_H0 ;  /* 0x20000052ff527230 */ /* 0x000fca0000004100 */
[----:B------:R-:W-:-:S04]  /*e780*/  FMUL R82, R82, UR40 ;  /* 0x0000002852527c20 */ /* 0x000fc80008400000 */
[----:B------:R-:W-:Y:S01]  /*e790*/  FFMA R82, R225, UR41, R82 ;  /* 0x00000029e1527c23 */ /* 0x000fe20008000052 */
[----:B------:R-:W-:Y:S01]  /*e7a0*/  LOP3.LUT P5, RZ, R228, 0x80, RZ, 0xc0, !PT ;  /* 0x00000080e4ff7812 */ /* 0x000fe200078ac0ff */
[----:B------:R-:W3:Y:S03]  /*e7b0*/  LDL.LU R225, [R1+0x68] ;  /* 0x0000680001e17983 */ /* 0x000ee60000300800 */
[----:B------:R-:W-:-:S05]  /*e7c0*/  F2FP.SATFINITE.E4M3.F32.PACK_AB_MERGE_C R82, RZ, R82, RZ ;  /* 0x00000052ff52723e */ /* 0x000fca00048070ff */
[----:B------:R0:W-:Y:S01]  /*e7d0*/  @!P3 STG.E.U8 desc[UR46][R8.64+0x29], R82 ;  /* 0x000029520800b986 */ /* 0x0001e2000c10112e */
[----:B------:R-:W-:-:S04]  /*e7e0*/  @!P6 IADD3 R120, P3, P4, R2, R24, R3 ;  /* 0x000000180278e210 */ /* 0x000fc80007c7e003 */
[----:B------:R-:W-:Y:S02]  /*e7f0*/  @!P6 IADD3.X R126, R6, R40, R4, P3, P4 ;  /* 0x00000028067ee210 */ /* 0x000fe40001fe8404 */
[----:B------:R-:W-:Y:S02]  /*e800*/  ISETP.LT.OR P3, PT, R38, 0x31, !P2 ;  /* 0x000000312600780c */ /* 0x000fe40005761670 */
[----:B0-----:R-:W-:-:S11]  /*e810*/  PRMT R8, RZ, 0x7610, R8 ;  /* 0x00007610ff087816 */ /* 0x001fd60000000008 */
[----:B------:R-:W2:Y:S02]  /*e820*/  @!P3 LDG.E.U8 R8, desc[UR46][R26.64+0x30] ;  /* 0x0000302e1a08b981 */ /* 0x000ea4000c1e1100 */
[----:B--2---:R-:W-:-:S04]  /*e830*/  LOP3.LUT R8, R8, 0xff, RZ, 0xc0, !PT ;  /* 0x000000ff08087812 */ /* 0x004fc800078ec0ff */
[----:B------:R-:W-:-:S05]  /*e840*/  F2FP.F16.E4M3.UNPACK_B R8, R8 ;  /* 0x00000008ff08723e */ /* 0x000fca00020006ff */
[----:B------:R-:W-:-:S05]  /*e850*/  HADD2.F32 R8, -RZ, R8.H0_H0 ;  /* 0x20000008ff087230 */ /* 0x000fca0000004100 */
[----:B------:R-:W-:-:S04]  /*e860*/  FMUL R8, R8, UR40 ;  /* 0x0000002808087c20 */ /* 0x000fc80008400000 */
[----:B------:R-:W-:Y:S02]  /*e870*/  FFMA R82, R224, UR41, R8 ;  /* 0x00000029e0527c23 */ /* 0x000fe40008000008 */
[----:B------:R-:W0:Y:S01]  /*e880*/  @!P3 LDC.64 R8, c[0x0][0x5c0] ;  /* 0x00017000ff08bb82 */ /* 0x000e220000000a00 */
[----:B------:R-:W-:Y:S01]  /*e890*/  LOP3.LUT R227, R227, 0xfffbffff, RZ, 0xc0, !PT ;  /* 0xfffbffffe3e37812 */ /* 0x000fe200078ec0ff */
        /* <DEDUP_REMOVED lines=9> */
[----:B------:R-:W-:-:S04]  /*e930*/  @P5 LOP3.LUT R227, R227, 0x40000, RZ, 0xfc, !PT ;  /* 0x00040000e3e35812 */ /* 0x000fc800078efcff */
[----:B------:R-:W-:-:S04]  /*e940*/  LOP3.LUT R227, R227, 0xffff7fff, RZ, 0xc0, !PT ;  /* 0xffff7fffe3e37812 */ /* 0x000fc800078ec0ff */
[----:B------:R-:W-:Y:S02]  /*e950*/  @P6 LOP3.LUT R227, R227, 0x8000, RZ, 0xfc, !PT ;  /* 0x00008000e3e36812 */ /* 0x000fe400078efcff */
[----:B------:R-:W-:Y:S02]  /*e960*/  LOP3.LUT P6, RZ, R229, 0x800000, RZ, 0xc0, !PT ;  /* 0x00800000e5ff7812 */ /* 0x000fe400078cc0ff */
        /* <DEDUP_REMOVED lines=12> */
[----:B------:R-:W-:-:S04]  /*ea30*/  @!P5 IADD3 R138, P3, P4, R2, R24, R5 ;  /* 0x00000018028ad210 */ /* 0x000fc80007c7e005 */
[----:B------:R-:W-:Y:S02]  /*ea40*/  @!P5 IADD3.X R139, R6, R40, R7, P3, P4 ;  /* 0x00000028068bd210 */ /* 0x000fe40001fe8407 */
[----:B------:R-:W-:-:S13]  /*ea50*/  ISETP.LT.OR P5, PT, R38, 0x42, !P1 ;  /* 0x000000422600780c */ /* 0x000fda0004fa1670 */
[----:B------:R-:W-:-:S04]  /*ea60*/  @!P5 IADD3 R141, P3, P4, R2, R24, R5 ;  /* 0x00000018028dd210 */ /* 0x000fc80007c7e005 */
[----:B------:R-:W-:Y:S02]  /*ea70*/  @!P5 IADD3.X R144, R6, R40, R7, P3, P4 ;  /* 0x000000280690d210 */ /* 0x000fe40001fe8407 */
        /* <DEDUP_REMOVED lines=9> */
[----:B0-----:R-:W-:-:S06]  /*eb10*/  PRMT R8, RZ, 0x7610, R8 ;  /* 0x00007610ff087816 */ /* 0x001fcc0000000008 */
        /* <DEDUP_REMOVED lines=11> */
[----:B------:R0:W-:Y:S01]  /*ebd0*/  @!P5 STG.E.U8 desc[UR46][R118.64+0x31], R8 ;  /* 0x000031087600d986 */ /* 0x0001e2000c10112e */
[----:B------:R-:W-:-:S13]  /*ebe0*/  ISETP.LT.OR P5, PT, R38, 0x4a, !P1 ;  /* 0x0000004a2600780c */ /* 0x000fda0004fa1670 */
[----:B------:R-:W-:-:S04]  /*ebf0*/  @!P5 IADD3 R145, P4, P3, R2, R24, R5 ;  /* 0x000000180291d210 */ /* 0x000fc80007b9e005 */
[----:B------:R-:W-:Y:S02]  /*ec00*/  @!P5 IADD3.X R148, R6, R40, R7, P4, P3 ;  /* 0x000000280694d210 */ /* 0x000fe400027e6407 */
[----:B------:R-:W-:Y:S02]  /*ec10*/  ISETP.LT.OR P3, PT, R38, 0x39, !P2 ;  /* 0x000000392600780c */ /* 0x000fe40005761670 */
[----:B0-----:R-:W-:-:S11]  /*ec20*/  PRMT R8, RZ, 0x7610, R8 ;  /* 0x00007610ff087816 */ /* 0x001fd60000000008 */
[----:B------:R-:W4:Y:S02]  /*ec30*/  @!P3 LDG.E.U8 R8, desc[UR46][R26.64+0x38] ;  /* 0x0000382e1a08b981 */ /* 0x000f24000c1e1100 */
[----:B----4-:R-:W-:-:S04]  /*ec40*/  LOP3.LUT R8, R8, 0xff, RZ, 0xc0, !PT ;  /* 0x000000ff08087812 */ /* 0x010fc800078ec0ff */
[----:B------:R-:W-:-:S05]  /*ec50*/  F2FP.F16.E4M3.UNPACK_B R8, R8 ;  /* 0x00000008ff08723e */ /* 0x000fca00020006ff */
[----:B------:R-:W-:-:S05]  /*ec60*/  HADD2.F32 R8, -RZ, R8.H0_H0 ;  /* 0x20000008ff087230 */ /* 0x000fca0000004100 */
[----:B------:R-:W-:-:S04]  /*ec70*/  FMUL R8, R8, UR40 ;  /* 0x0000002808087c20 */ /* 0x000fc80008400000 */
[----:B---3--:R-:W-:Y:S02]  /*ec80*/  FFMA R82, R225, UR41, R8 ;  /* 0x00000029e1527c23 */ /* 0x008fe40008000008 */
[----:B------:R-:W0:Y:S01]  /*ec90*/  @!P3 LDC.64 R8, c[0x0][0x5c0] ;  /* 0x00017000ff08bb82 */ /* 0x000e220000000a00 */
[----:B------:R-:W-:Y:S01]  /*eca0*/  LOP3.LUT P5, RZ, R229, 0x1000000, RZ, 0xc0, !PT ;  /* 0x01000000e5ff7812 */ /* 0x000fe200078ac0ff */
[----:B------:R-:W3:Y:S01]  /*ecb0*/  LDL.LU R225, [R1+0x78] ;  /* 0x0000780001e17983 */ /* 0x000ee20000300800 */
        /* <DEDUP_REMOVED lines=10> */
[----:B----4-:R-:W-:-:S04]  /*ed60*/  LOP3.LUT R82, R82, 0xff, RZ, 0xc0, !PT ;  /* 0x000000ff52527812 */ /* 0x010fc800078ec0ff */
[----:B------:R-:W-:-:S05]  /*ed70*/  F2FP.F16.E4M3.UNPACK_B R82, R82 ;  /* 0x00000052ff52723e */ /* 0x000fca00020006ff */
[----:B------:R-:W-:-:S05]  /*ed80*/  HADD2.F32 R82, -RZ, R82.H0_H0 ;  /* 0x20000052ff527230 */ /* 0x000fca0000004100 */
[----:B------:R-:W-:-:S04]  /*ed90*/  FMUL R82, R82, UR40 ;  /* 0x0000002852527c20 */ /* 0x000fc80008400000 */
[----:B--2---:R-:W-:Y:S01]  /*eda0*/  FFMA R82, R224, UR41, R82 ;  /* 0x00000029e0527c23 */ /* 0x004fe20008000052 */
[----:B------:R-:W-:Y:S01]  /*edb0*/  LOP3.LUT P2, RZ, R229, 0x400000, RZ, 0xc0, !PT ;  /* 0x00400000e5ff7812 */ /* 0x000fe2000784c0ff */
[----:B------:R-:W2:Y:S03]  /*edc0*/  LDL.LU R224, [R1+0x7c] ;  /* 0x00007c0001e07983 */ /* 0x000ea60000300800 */
[----:B------:R-:W-:-:S05]  /*edd0*/  F2FP.SATFINITE.E4M3.F32.PACK_AB_MERGE_C R82, RZ, R82, RZ ;  /* 0x00000052ff52723e */ /* 0x000fca00048070ff */
[----:B------:R0:W-:Y:S02]  /*ede0*/  @!P3 STG.E.U8 desc[UR46][R8.64+0x39], R82 ;  /* 0x000039520800b986 */ /* 0x0001e4000c10112e */
[----:B0-----:R-:W-:-:S06]  /*edf0*/  PRMT R8, RZ, 0x7610, R8 ;  /* 0x00007610ff087816 */ /* 0x001fcc0000000008 */
[----:B------:R-:W4:Y:S02]  /*ee00*/  @!P5 LDG.E.U8 R8, desc[UR46][R28.64+0x38] ;  /* 0x0000382e1c08d981 */ /* 0x000f24000c1e1100 */
[----:B----4-:R-:W-:-:S04]  /*ee10*/  LOP3.LUT R8, R8, 0xff, RZ, 0xc0, !PT ;  /* 0x000000ff08087812 */ /* 0x010fc800078ec0ff */
[----:B------:R-:W-:-:S05]  /*ee20*/  F2FP.F16.E4M3.UNPACK_B R8, R8 ;  /* 0x00000008ff08723e */ /* 0x000fca00020006ff */
[----:B------:R-:W-:-:S05]  /*ee30*/  HADD2.F32 R8, -RZ, R8.H0_H0 ;  /* 0x20000008ff087230 */ /* 0x000fca0000004100 */
[----:B------:R-:W-:-:S04]  /*ee40*/  FMUL R8, R8, UR40 ;  /* 0x0000002808087c20 */ /* 0x000fc80008400000 */
[----:B---3--:R-:W-:Y:S01]  /*ee50*/  FFMA R8, R225, UR41, R8 ;  /* 0x00000029e1087c23 */ /* 0x008fe20008000008 */
[----:B------:R-:W-:Y:S01]  /*ee60*/  LOP3.LUT P6, RZ, R229, 0x4000000, RZ, 0xc0, !PT ;  /* 0x04000000e5ff7812 */ /* 0x000fe200078cc0ff */
[----:B------:R-:W3:Y:S03]  /*ee70*/  LDL.LU R225, [R1+0x80] ;  /* 0x0000800001e17983 */ /* 0x000ee60000300800 */
        /* <DEDUP_REMOVED lines=15> */
[----:B------:R-:W-:Y:S02]  /*ef70*/  @P1 LOP3.LUT R227, R227, 0x20000, RZ, 0xfc, !PT ;  /* 0x00020000e3e31812 */ /* 0x000fe400078efcff */
[----:B------:R-:W-:Y:S02]  /*ef80*/  ISETP.LT.OR P1, PT, R38, 0x41, !P0 ;  /* 0x000000412600780c */ /* 0x000fe40004721670 */
[----:B------:R-:W-:-:S11]  /*ef90*/  LOP3.LUT R228, R228, 0xfffffff7, RZ, 0xc0, !PT ;  /* 0xfffffff7e4e47812 */ /* 0x000fd600078ec0ff */
[----:B------:R-:W-:Y:S02]  /*efa0*/  @!P1 IADD3 R135, P4, P3, R2, R24, R3 ;  /* 0x0000001802879210 */ /* 0x000fe40007b9e003 */
[----:B------:R-:W-:Y:S02]  /*efb0*/  @P1 LOP3.LUT R228, R228, 0x8, RZ, 0xfc, !PT ;  /* 0x00000008e4e41812 */ /* 0x000fe400078efcff */
[----:B------:R-:W-:Y:S02]  /*efc0*/  @!P1 IADD3.X R136, R6, R40, R4, P4, P3 ;  /* 0x0000002806889210 */ /* 0x000fe400027e6404 */
[----:B------:R-:W-:Y:S02]  /*efd0*/  ISETP.LT.OR P1, PT, R38, 0x42, !P0 ;  /* 0x000000422600780c */ /* 0x000fe40004721670 */
[----:B------:R-:W-:-:S11]  /*efe0*/  LOP3.LUT R228, R228, 0xfffffffb, RZ, 0xc0, !PT ;  /* 0xfffffffbe4e47812 */ /* 0x000fd600078ec0ff */
[----:B------:R-:W-:-:S04]  /*eff0*/  @P1 LOP3.LUT R228, R228, 0x4, RZ, 0xfc, !PT ;  /* 0x00000004e4e41812 */ /* 0x000fc800078efcff */
[----:B------:R-:W-:Y:S02]  /*f000*/  LOP3.LUT P5, RZ, R228, 0x200, RZ, 0xc0, !PT ;  /* 0x00000200e4ff7812 */ /* 0x000fe400078ac0ff */
[----:B----4-:R-:W-:-:S04]  /*f010*/  LOP3.LUT R8, R8, 0xff, RZ, 0xc0, !PT ;  /* 0x000000ff08087812 */ /* 0x010fc800078ec0ff */
[----:B------:R-:W-:-:S05]  /*f020*/  F2FP.F16.E4M3.UNPACK_B R8, R8 ;  /* 0x00000008ff08723e */ /* 0x000fca00020006ff */
[----:B------:R-:W-:-:S05]  /*f030*/  HADD2.F32 R8, -RZ, R8.H0_H0 ;  /* 0x20000008ff087230 */ /* 0x000fca0000004100 */
[----:B------:R-:W-:-:S04]  /*f040*/  FMUL R8, R8, UR40 ;  /* 0x0000002808087c20 */ /* 0x000fc80008400000 */
[----:B---3--:R-:W-:Y:S01]  /*f050*/  FFMA R8, R225, UR41, R8 ;  /* 0x00000029e1087c23 */ /* 0x008fe20008000008 */
[----:B------:R-:W-:Y:S01]  /*f060*/  @!P1 IADD3 R140, P4, P3, R2, R24, R3 ;  /* 0x00000018028c9210 */ /* 0x000fe20007b9e003 */
[----:B------:R-:W3:Y:S03]  /*f070*/  LDL.LU R225, [R1+0x88] ;  /* 0x0000880001e17983 */ /* 0x000ee60000300800 */
[----:B------:R-:W-:-:S05]  /*f080*/  F2FP.SATFINITE.E4M3.F32.PACK_AB_MERGE_C R8, RZ, R8, RZ ;  /* 0x00000008ff08723e */ /* 0x000fca00048070ff */
[----:B------:R0:W-:Y:S02]  /*f090*/  @!P6 STG.E.U8 desc[UR46][R110.64+0x30], R8 ;  /* 0x000030086e00e986 */ /* 0x0001e4000c10112e */
[----:B0-----:R-:W-:-:S06]  /*f0a0*/  PRMT R8, RZ, 0x7610, R8 ;  /* 0x00007610ff087816 */ /* 0x001fcc0000000008 */
[----:B------:R-:W4:Y:S01]  /*f0b0*/  @!P5 LDG.E.U8 R8, desc[UR46][R30.64+0x31] ;  /* 0x0000312e1e08d981 */ /* 0x000f22000c1e1100 */
[----:B------:R-:W-:Y:S02]  /*f0c0*/  @!P1 IADD3.X R142, R6, R40, R4, P4, P3 ;  /* 0x00000028068e9210 */ /* 0x000fe400027e6404 */
[----:B------:R-:W-:Y:S02]  /*f0d0*/  ISETP.LT.OR P1, PT, R38, 0x49, !P0 ;  /* 0x000000492600780c */ /* 0x000fe40004721670 */
[----:B------:R-:W-:-:S11]  /*f0e0*/  LOP3.LUT R228, R228, 0xfffffffd, RZ, 0xc0, !PT ;  /* 0xfffffffde4e47812 */ /* 0x000fd600078ec0ff */
[----:B------:R-:W-:Y:S02]  /*f0f0*/  @!P1 IADD3 R137, P4, P3, R2, R24, R3 ;  /* 0x0000001802899210 */ /* 0x000fe40007b9e003 */
[----:B------:R-:W-:Y:S02]  /*f100*/  @P1 LOP3.LUT R228, R228, 0x2, RZ, 0xfc, !PT ;  /* 0x00000002e4e41812 */ /* 0x000fe400078efcff */
[----:B------:R-:W-:Y:S02]  /*f110*/  @!P1 IADD3.X R146, R6, R40, R4, P4, P3 ;  /* 0x0000002806929210 */ /* 0x000fe400027e6404 */
[----:B------:R-:W-:Y:S02]  /*f120*/  LOP3.LUT P1, RZ, R227, 0x20000, RZ, 0xc0, !PT ;  /* 0x00020000e3ff7812 */ /* 0x000fe4000782c0ff */
[----:B------:R-:W-:Y:S02]  /*f130*/  PRMT R82, RZ, 0x7610, R82 ;  /* 0x00007610ff527816 */ /* 0x000fe40000000052 */
        /* <DEDUP_REMOVED lines=8> */
[----:B------:R0:W-:Y:S01]  /*f1c0*/  @!P5 STG.E.U8 desc[UR46][R104.64+0x31], R8 ;  /* 0x000031086800d986 */ /* 0x0001e2000c10112e */
[----:B------:R-:W-:-:S13]  /*f1d0*/  ISETP.LT.OR P5, PT, R38, 0x31, !P1 ;  /* 0x000000312600780c */ /* 0x000fda0004fa1670 */
[----:B------:R-:W4:Y:S01]  /*f1e0*/  @!P5 LDG.E.U8 R82, desc[UR46][R32.64+0x30] ;  /* 0x0000302e2052d981 */ /* 0x000f22000c1e1100 */
[----:B------:R-:W-:Y:S01]  /*f1f0*/  LOP3.LUT R228, R228, 0xfffffffe, RZ, 0xc0, !PT ;  /* 0xfffffffee4e47812 */ /* 0x000fe200078ec0ff */
[----:B0-----:R-:W0:Y:S01]  /*f200*/  @!P5 LDC.64 R8, c[0x0][0x5c0] ;  /* 0x00017000ff08db82 */ /* 0x001e220000000a00 */
[----:B------:R-:W-:Y:S02]  /*f210*/  @!P2 IADD3 R134, P4, P3, R2, R24, R3 ;  /* 0x000000180286a210 */ /* 0x000fe40007b9e003 */
[----:B------:R-:W-:Y:S02]  /*f220*/  @P2 LOP3.LUT R228, R228, 0x1, RZ, 0xfc, !PT ;  /* 0x00000001e4e42812 */ /* 0x000fe400078efcff */
[----:B------:R-:W-:Y:S02]  /*f230*/  @!P2 IADD3.X R133, R6, R40, R4, P4, P3 ;  /* 0x000000280685a210 */ /* 0x000fe400027e6404 */
[C---:B------:R-:W-:Y:S02]  /*f240*/  ISETP.LT.OR P2, PT, R38.reuse, 0x51, !P1 ;  /* 0x000000512600780c */ /* 0x040fe40004f41670 */
[----:B------:R-:W-:-:S11]  /*f250*/  ISETP.LT.OR P6, PT, R38, 0x52, !P1 ;  /* 0x000000522600780c */ /* 0x000fd60004fc1670 */
[----:B------:R-:W-:-:S04]  /*f260*/  @!P2 IADD3 R132, P4, P3, R2, R24, R5 ;  /* 0x000000180284a210 */ /* 0x000fc80007b9e005 */
[----:B------:R-:W-:Y:S02]  /*f270*/  @!P2 IADD3.X R119, R6, R40, R7, P4, P3 ;  /* 0x000000280677a210 */ /* 0x000fe400027e6407 */
[----:B------:R-:W-:-:S04]  /*f280*/  @!P6 IADD3 R118, P4, P3, R2, R24, R5 ;  /* 0x000000180276e210 */ /* 0x000fc80007b9e005 */
[----:B------:R-:W-:Y:S02]  /*f290*/  @!P6 IADD3.X R117, R6, R40, R7, P4, P3 ;  /* 0x000000280675e210 */ /* 0x000fe400027e6407 */
[----:B------:R-:W-:Y:S02]  /*f2a0*/  ISETP.LT.OR P6, PT, R38, 0x59, !P1 ;  /* 0x000000592600780c */ /* 0x000fe40004fc1670 */
[----:B------:R-:W-:-:S11]  /*f2b0*/  LOP3.LUT P2, RZ, R227, 0x10000, RZ, 0xc0, !PT ;  /* 0x00010000e3ff7812 */ /* 0x000fd6000784c0ff */
[----:B------:R-:W-:-:S04]  /*f2c0*/  @!P6 IADD3 R116, P4, P3, R2, R24, R5 ;  /* 0x000000180274e210 */ /* 0x000fc80007b9e005 */
[----:B------:R-:W-:Y:S02]  /*f2d0*/  @!P6 IADD3.X R115, R6, R40, R7, P4, P3 ;  /* 0x000000280673e210 */ /* 0x000fe400027e6407 */
[----:B0-----:R-:W-:-:S05]  /*f2e0*/  @!P5 IADD3 R8, P3, R109, R8, RZ ;  /* 0x000000086d08d210 */ /* 0x001fca0007f7e0ff */
[----:B------:R-:W-:Y:S01]  /*f2f0*/  @!P5 IMAD.X R9, R114, 0x1, R9, P3 ;  /* 0x000000017209d824 */ /* 0x000fe200018e0609 */
        /* <DEDUP_REMOVED lines=30> */
[----:B0-----:R-:W-:-:S06]  /*f4e0*/  PRMT R8, RZ, 0x7610, R8 ;  /* 0x00007610ff087816 */ /* 0x001fcc0000000008 */
[----:B------:R-:W3:Y:S01]  /*f4f0*/  @!P4 LDG.E.U8 R8, desc[UR46][R30.64+0x38] ;  /* 0x0000382e1e08c981 */ /* 0x000ee2000c1e1100 */
[----:B------:R-:W-:Y:S02]  /*f500*/  @P6 LOP3.LUT R228, R228, 0x80, RZ, 0xfc, !PT ;  /* 0x00000080e4e46812 */ /* 0x000fe400078efcff */
[----:B------:R-:W-:Y:S02]  /*f510*/  LOP3.LUT P6, RZ, R229, 0x80000000, RZ, 0xc0, !PT ;  /* 0x80000000e5ff7812 */ /* 0x000fe400078cc0ff */
[----:B---3--:R-:W-:-:S04]  /*f520*/  LOP3.LUT R8, R8, 0xff, RZ, 0xc0, !PT ;  /* 0x000000ff08087812 */ /* 0x008fc800078ec0ff */
[----:B------:R-:W-:-:S05]  /*f530*/  F2FP.F16.E4M3.UNPACK_B R8, R8 ;  /* 0x00000008ff08723e */ /* 0x000fca00020006ff */
[----:B------:R-:W-:-:S05]  /*f540*/  HADD2.F32 R8, -RZ, R8.H0_H0 ;  /* 0x20000008ff087230 */ /* 0x000fca0000004100 */
[----:B------:R-:W-:-:S04]  /*f550*/  FMUL R8, R8, UR40 ;  /* 0x0000002808087c20 */ /* 0x000fc80008400000 */
[----:B------:R-:W-:Y:S01]  /*f560*/  FFMA R8, R225, UR41, R8 ;  /* 0x00000029e1087c23 */ /* 0x000fe20008000008 */
[----:B------:R-:W-:Y:S01]  /*f570*/  PRMT R85, RZ, 0x7610, R85 ;  /* 0x00007610ff557816 */ /* 0x000fe20000000055 */
[----:B------:R-:W3:Y:S03]  /*f580*/  LDL.LU R225, [R1+0x9c] ;  /* 0x00009c0001e17983 */ /* 0x000ee60000300800 */
[----:B------:R-:W-:-:S05]  /*f590*/  F2FP.SATFINITE.E4M3.F32.PACK_AB_MERGE_C R8, RZ, R8, RZ ;  /* 0x00000008ff08723e */ /* 0x000fca00048070ff */
[----:B------:R0:W-:Y:S02]  /*f5a0*/  @!P4 STG.E.U8 desc[UR46][R106.64+0x38], R8 ;  /* 0x000038086a00c986 */ /* 0x0001e4000c10112e */
[----:B0-----:R-:W-:-:S06]  /*f5b0*/  PRMT R8, RZ, 0x7610, R8 ;  /* 0x00007610ff087816 */ /* 0x001fcc0000000008 */
[----:B------:R-:W2:Y:S01]  /*f5c0*/  @!P6 LDG.E.U8 R8, desc[UR46][R30.64+0x39] ;  /* 0x0000392e1e08e981 */ /* 0x000ea2000c1e1100 */
[----:B------:R-:W-:Y:S02]  /*f5d0*/  ISETP.LT.OR P5, PT, R38, 0x52, !P0 ;  /* 0x000000522600780c */ /* 0x000fe400047a1670 */
[----:B------:R-:W-:Y:S02]  /*f5e0*/  LOP3.LUT R228, R228, 0xffffffbf, RZ, 0xc0, !PT ;  /* 0xffffffbfe4e47812 */ /* 0x000fe400078ec0ff */
[----:B--2---:R-:W-:-:S04]  /*f5f0*/  LOP3.LUT R8, R8, 0xff, RZ, 0xc0, !PT ;  /* 0x000000ff08087812 */ /* 0x004fc800078ec0ff */
[----:B------:R-:W-:-:S05]  /*f600*/  F2FP.F16.E4M3.UNPACK_B R8, R8 ;  /* 0x00000008ff08723e */ /* 0x000fca00020006ff */
[----:B------:R-:W-:-:S05]  /*f610*/  HADD2.F32 R8, -RZ, R8.H0_H0 ;  /* 0x20000008ff087230 */ /* 0x000fca0000004100 */
[----:B------:R-:W-:-:S04]  /*f620*/  FMUL R8, R8, UR40 ;  /* 0x0000002808087c20 */ /* 0x000fc80008400000 */
[----:B------:R-:W-:Y:S01]  /*f630*/  FFMA R8, R224, UR41, R8 ;  /* 0x00000029e0087c23 */ /* 0x000fe20008000008 */
[----:B------:R-:W-:Y:S01]  /*f640*/  @!P5 IADD3 R109, P3, P2, R2, R24, R3 ;  /* 0x00000018026dd210 */ /* 0x000fe20007a7e003 */
[----:B------:R-:W2:Y:S03]  /*f650*/  LDL.LU R224, [R1+0xa0] ;  /* 0x0000a00001e07983 */ /* 0x000ea60000300800 */
[----:B------:R-:W-:-:S05]  /*f660*/  F2FP.SATFINITE.E4M3.F32.PACK_AB_MERGE_C R8, RZ, R8, RZ ;  /* 0x00000008ff08723e */ /* 0x000fca00048070ff */
[----:B------:R0:W-:Y:S01]  /*f670*/  @!P6 STG.E.U8 desc[UR46][R96.64+0x39], R8 ;  /* 0x000039086000e986 */ /* 0x0001e2000c10112e */
[----:B------:R-:W-:-:S13]  /*f680*/  ISETP.LT.OR P6, PT, R38, 0x39, !P1 ;  /* 0x000000392600780c */ /* 0x000fda0004fc1670 */
[----:B------:R-:W4:Y:S01]  /*f690*/  @!P6 LDG.E.U8 R85, desc[UR46][R32.64+0x38] ;  /* 0x0000382e2055e981 */ /* 0x000f22000c1e1100 */
[----:B------:R-:W-:Y:S01]  /*f6a0*/  @P5 LOP3.LUT R228, R228, 0x40, RZ, 0xfc, !PT ;  /* 0x00000040e4e45812 */ /* 0x000fe200078efcff */
[----:B0-----:R-:W0:Y:S01]  /*f6b0*/  @!P6 LDC.64 R8, c[0x0][0x5c0] ;  /* 0x00017000ff08eb82 */ /* 0x001e220000000a00 */
[----:B------:R-:W-:Y:S02]  /*f6c0*/  @!P5 IADD3.X R108, R6, R40, R4, P3, P2 ;  /* 0x00000028066cd210 */ /* 0x000fe40001fe4404 */
[C---:B------:R-:W-:Y:S02]  /*f6d0*/  ISETP.LT.OR P5, PT, R38.reuse, 0x59, !P0 ;  /* 0x000000592600780c */ /* 0x040fe400047a1670 */
[----:B------:R-:W-:-:S11]  /*f6e0*/  ISETP.LT.OR P4, PT, R38, 0x5a, !P0 ;  /* 0x0000005a2600780c */ /* 0x000fd60004781670 */
[----:B------:R-:W-:-:S04]  /*f6f0*/  @!P5 IADD3 R105, P3, P2, R2, R24, R3 ;  /* 0x000000180269d210 */ /* 0x000fc80007a7e003 */
[--C-:B------:R-:W-:Y:S02]  /*f700*/  @!P5 IADD3.X R104, R6, R40, R4.reuse, P3, P2 ;  /* 0x000000280668d210 */ /* 0x100fe40001fe4404 */
[----:B------:R-:W-:Y:S02]  /*f710*/  @!P4 IADD3 R41, P3, P2, R2, R24, R3 ;  /* 0x000000180229c210 */ /* 0x000fe40007a7e003 */
[----:B------:R-:W-:Y:S02]  /*f720*/  LOP3.LUT R227, R227, 0xffffefff, RZ, 0xc0, !PT ;  /* 0xffffefffe3e37812 */ /* 0x000fe400078ec0ff */
[----:B------:R-:W-:Y:S02]  /*f730*/  @!P4 IADD3.X R82, R6, R40, R4, P3, P2 ;  /* 0x000000280652c210 */ /* 0x000fe40001fe4404 */
[----:B------:R-:W-:Y:S02]  /*f740*/  ISETP.LT.OR P3, PT, R38, 0x61, !P1 ;  /* 0x000000612600780c */ /* 0x000fe40004f61670 */
[----:B------:R-:W-:-:S04]  /*f750*/  @P5 LOP3.LUT R227, R227, 0x1000, RZ, 0xfc, !PT ;  /* 0x00001000e3e35812 */ /* 0x000fc800078efcff */
[----:B------:R-:W-:-:S04]  /*f760*/  LOP3.LUT R227, R227, 0xfffff7ff, RZ, 0xc0, !PT ;  /* 0xfffff7ffe3e37812 */ /* 0x000fc800078ec0ff */
[----:B------:R-:W-:-:S03]  /*f770*/  @P0 LOP3.LUT R227, R227, 0x800, RZ, 0xfc, !PT ;  /* 0x00000800e3e30812 */ /* 0x000fc600078efcff */
[----:B------:R-:W-:-:S04]  /*f780*/  @!P3 IADD3 R83, P0, P2, R2, R24, R5 ;  /* 0x000000180253b210 */ /* 0x000fc80007a1e005 */
[----:B------:R-:W-:Y:S02]  /*f790*/  @!P3 IADD3.X R84, R6, R40, R7, P0, P2 ;  /* 0x000000280654b210 */ /* 0x000fe400007e4407 */
[----:B0-----:R-:W-:Y:S02]  /*f7a0*/  @!P6 IADD3 R8, P2, R122, R8, RZ ;  /* 0x000000087a08e210 */ /* 0x001fe40007f5e0ff */
[----:B------:R-:W-:-:S03]  /*f7b0*/  LOP3.LUT R227, R227, 0xffffdfff, RZ, 0xc0, !PT ;  /* 0xffffdfffe3e37812 */ /* 0x000fc600078ec0ff */
[----:B------:R-:W-:Y:S01]  /*f7c0*/  @!P6 IMAD.X R9, R123, 0x1, R9, P2 ;  /* 0x000000017b09e824 */ /* 0x000fe200010e0609 */
[----:B------:R-:W-:Y:S02]  /*f7d0*/  ISETP.LT.OR P2, PT, R38, 0x62, !P1 ;  /* 0x000000622600780c */ /* 0x000fe40004f41670 */
[----:B------:R-:W-:-:S04]  /*f7e0*/  @P4 LOP3.LUT R227, R227, 0x2000, RZ, 0xfc, !PT ;  /* 0x00002000e3e34812 */ /* 0x000fc800078efcff */
[----:B------:R-:W-:-:S04]  /*f7f0*/  LOP3.LUT R227, R227, 0xffffbfff, RZ, 0xc0, !PT ;  /* 0xffffbfffe3e37812 */ /* 0x000fc800078ec0ff */
[----:B------:R-:W-:Y:S02]  /*f800*/  @P3 LOP3.LUT R227, R227, 0x4000, RZ, 0xfc, !PT ;  /* 0x00004000e3e33812 */ /* 0x000fe400078efcff */
[----:B----4-:R-:W-:-:S04]  /*f810*/  LOP3.LUT R85, R85, 0xff, RZ, 0xc0, !PT ;  /* 0x000000ff55557812 */ /* 0x010fc800078ec0ff */
[----:B------:R-:W-:-:S05]  /*f820*/  F2FP.F16.E4M3.UNPACK_B R85, R85 ;  /* 0x00000055ff55723e */ /* 0x000fca00020006ff */
[----:B------:R-:W-:-:S05]  /*f830*/  HADD2.F32 R85, -RZ, R85.H0_H0 ;  /* 0x20000055ff557230 */ /* 0x000fca0000004100 */
[----:B------:R-:W-:-:S04]  /*f840*/  FMUL R85, R85, UR40 ;  /* 0x0000002855557c20 */ /* 0x000fc80008400000 */
[----:B------:R-:W-:Y:S01]  /*f850*/  FFMA R97, R226, UR41, R85 ;  /* 0x00000029e2617c23 */ /* 0x000fe20008000055 */
[----:B------:R-:W-:Y:S01]  /*f860*/  @!P2 IADD3 R85, P4, P3, R2, R24, R5 ;  /* 0x000000180255a210 */ /* 0x000fe20007b9e005 */
[----:B------:R-:W4:Y:S03]  /*f870*/  LDL.LU R226, [R1+0xa4] ;  /* 0x0000a40001e27983 */ /* 0x000f260000300800 */
[----:B------:R-:W-:Y:S02]  /*f880*/  @!P2 IADD3.X R96, R6, R40, R7, P4, P3 ;  /* 0x000000280660a210 */ /* 0x000fe400027e6407 */
[----:B------:R-:W-:Y:S02]  /*f890*/  ISETP.LT.OR P4, PT, R38, 0x3a, !P1 ;  /* 0x0000003a2600780c */ /* 0x000fe40004f81670 */
[----:B------:R-:W-:-:S05]  /*f8a0*/  F2FP.SATFINITE.E4M3.F32.PACK_AB_MERGE_C R97, RZ, R97, RZ ;  /* 0x00000061ff61723e */ /* 0x000fca00048070ff */
[----:B------:R0:W-:Y:S02]  /*f8b0*/  @!P6 STG.E.U8 desc[UR46][R8.64+0x38], R97 ;  /* 0x000038610800e986 */ /* 0x0001e4000c10112e */
[----:B0-----:R-:W-:-:S04]  /*f8c0*/  PRMT R97, RZ, 0x7610, R97 ;  /* 0x00007610ff617816 */ /* 0x001fc80000000061 */
[----:B------:R-:W0:Y:S02]  /*f8d0*/  @!P4 LDC.64 R8, c[0x0][0x5c0] ;  /* 0x00017000ff08cb82 */ /* 0x000e240000000a00 */
[----:B------:R-:W3:Y:S01]  /*f8e0*/  @!P4 LDG.E.U8 R97, desc[UR46][R32.64+0x39] ;  /* 0x0000392e2061c981 */ /* 0x000ee2000c1e1100 */
[----:B------:R-:W-:Y:S02]  /*f8f0*/  LOP3.LUT P0, RZ, R0, 0x10, RZ, 0xc0, !PT ;  /* 0x0000001000ff7812 */ /* 0x000fe4000780c0ff */
[----:B0-----:R-:W-:-:S05]  /*f900*/  @!P4 IADD3 R8, P3, R125, R8, RZ ;  /* 0x000000087d08c210 */ /* 0x001fca0007f7e0ff */
[----:B------:R-:W-:Y:S01]  /*f910*/  @!P4 IMAD.X R9, R130, 0x1, R9, P3 ;  /* 0x000000018209c824 */ /* 0x000fe200018e0609 */
[----:B---3--:R-:W-:-:S04]  /*f920*/  LOP3.LUT R97, R97, 0xff, RZ, 0xc0, !PT ;  /* 0x000000ff61617812 */ /* 0x008fc800078ec0ff */
[----:B------:R-:W-:-:S05]  /*f930*/  F2FP.F16.E4M3.UNPACK_B R97, R97 ;  /* 0x00000061ff61723e */ /* 0x000fca00020006ff */
[----:B------:R-:W-:-:S05]  /*f940*/  HADD2.F32 R97, -RZ, R97.H0_H0 ;  /* 0x20000061ff617230 */ /* 0x000fca0000004100 */
[----:B------:R-:W-:-:S04]  /*f950*/  FMUL R97, R97, UR40 ;  /* 0x0000002861617c20 */ /* 0x000fc80008400000 */
[--C-:B------:R-:W-:Y:S01]  /*f960*/  FFMA R106, R225, UR41, R97.reuse ;  /* 0x00000029e16a7c23 */ /* 0x100fe20008000061 */
[----:B------:R-:W-:Y:S01]  /*f970*/  PRMT R97, RZ, 0x7610, R97 ;  /* 0x00007610ff617816 */ /* 0x000fe20000000061 */
[----:B------:R-:W3:Y:S03]  /*f980*/  LDL.LU R225, [R1+0xa8] ;  /* 0x0000a80001e17983 */ /* 0x000ee60000300800 */
[----:B------:R-:W-:-:S05]  /*f990*/  F2FP.SATFINITE.E4M3.F32.PACK_AB_MERGE_C R107, RZ, R106, RZ ;  /* 0x0000006aff6b723e */ /* 0x000fca00048070ff */
[----:B------:R0:W-:Y:S04]  /*f9a0*/  @!P4 STG.E.U8 desc[UR46][R8.64+0x39], R107 ;  /* 0x0000396b0800c986 */ /* 0x0001e8000c10112e */
[----:B------:R-:W2:Y:S01]  /*f9b0*/  @!P0 LDG.E.U8 R97, desc[UR46][R34.64+0x30] ;  /* 0x0000302e22618981 */ /* 0x000ea2000c1e1100 */
[----:B------:R-:W-:Y:S02]  /*f9c0*/  LOP3.LUT P5, RZ, R0, 0x4, RZ, 0xc0, !PT ;  /* 0x0000000400ff7812 */ /* 0x000fe400078ac0ff */
[----:B--2---:R-:W-:-:S04]  /*f9d0*/  LOP3.LUT R97, R97, 0xff, RZ, 0xc0, !PT ;  /* 0x000000ff61617812 */ /* 0x004fc800078ec0ff */
[----:B------:R-:W-:-:S05]  /*f9e0*/  F2FP.F16.E4M3.UNPACK_B R97, R97 ;  /* 0x00000061ff61723e */ /* 0x000fca00020006ff */
[----:B------:R-:W-:-:S05]  /*f9f0*/  HADD2.F32 R97, -RZ, R97.H0_H0 ;  /* 0x20000061ff617230 */ /* 0x000fca0000004100 */
[----:B------:R-:W-:-:S04]  /*fa00*/  FMUL R97, R97, UR40 ;  /* 0x0000002861617c20 */ /* 0x000fc80008400000 */
[----:B------:R-:W-:Y:S01]  /*fa10*/  FFMA R97, R224, UR41, R97 ;  /* 0x00000029e0617c23 */ /* 0x000fe20008000061 */
[----:B------:R-:W-:Y:S01]  /*fa20*/  LOP3.LUT P6, RZ, R228, 0x10000, RZ, 0xc0, !PT ;  /* 0x00010000e4ff7812 */ /* 0x000fe200078cc0ff */
[----:B------:R-:W2:Y:S03]  /*fa30*/  LDL.LU R224, [R1+0xac] ;  /* 0x0000ac0001e07983 */ /* 0x000ea60000300800 */
[----:B------:R-:W-:Y:S02]  /*fa40*/  F2FP.SATFINITE.E4M3.F32.PACK_AB_MERGE_C R123, RZ, R97, RZ ;  /* 0x00000061ff7b723e */ /* 0x000fe400048070ff */
[----:B------:R-:W-:-:S03]  /*fa50*/  PRMT R97, RZ, 0x7610, R97 ;  /* 0x00007610ff617816 */ /* 0x000fc60000000061 */
[----:B------:R-:W-:Y:S04]  /*fa60*/  @!P0 STG.E.U8 desc[UR46][R100.64+0x30], R123 ;  /* 0x0000307b64008986 */ /* 0x000fe8000c10112e */
[----:B------:R-:W4:Y:S01]  /*fa70*/  @!P5 LDG.E.U8 R97, desc[UR46][R34.64+0x31] ;  /* 0x0000312e2261d981 */ /* 0x000f22000c1e1100 */
[----:B0-----:R-:W0:Y:S01]  /*fa80*/  @!P6 LDC.64 R8, c[0x0][0x5c0] ;  /* 0x00017000ff08eb82 */ /* 0x001e220000000a00 */
[----:B----4-:R-:W-:-:S04]  /*fa90*/  LOP3.LUT R97, R97, 0xff, RZ, 0xc0, !PT ;  /* 0x000000ff61617812 */ /* 0x010fc800078ec0ff */
[----:B------:R-:W-:-:S05]  /*faa0*/  F2FP.F16.E4M3.UNPACK_B R97, R97 ;  /* 0x00000061ff61723e */ /* 0x000fca00020006ff */
[----:B------:R-:W-:-:S05]  /*fab0*/  HADD2.F32 R97, -RZ, R97.H0_H0 ;  /* 0x20000061ff617230 */ /* 0x000fca0000004100 */
[----:B------:R-:W-:-:S04]  /*fac0*/  FMUL R97, R97, UR40 ;  /* 0x0000002861617c20 */ /* 0x000fc80008400000 */
[----:B------:R-:W-:Y:S01]  /*fad0*/  FFMA R97, R226, UR41, R97 ;  /* 0x00000029e2617c23 */ /* 0x000fe20008000061 */
[----:B------:R-:W-:Y:S01]  /*fae0*/  LOP3.LUT P3, RZ, R228, 0x8000, RZ, 0xc0, !PT ;  /* 0x00008000e4ff7812 */ /* 0x000fe2000786c0ff */
[----:B------:R-:W4:Y:S03]  /*faf0*/  LDL.LU R226, [R1+0xb0] ;  /* 0x0000b00001e27983 */ /* 0x000f260000300800 */
[----:B------:R-:W-:Y:S02]  /*fb00*/  F2FP.SATFINITE.E4M3.F32.PACK_AB_MERGE_C R107, RZ, R97, RZ ;  /* 0x00000061ff6b723e */ /* 0x000fe400048070ff */
[----:B------:R-:W-:-:S03]  /*fb10*/  PRMT R97, RZ, 0x7610, R97 ;  /* 0x00007610ff617816 */ /* 0x000fc60000000061 */
[----:B------:R1:W-:Y:S04]  /*fb20*/  @!P5 STG.E.U8 desc[UR46][R94.64+0x31], R107 ;  /* 0x0000316b5e00d986 */ /* 0x0003e8000c10112e */
[----:B------:R-:W3:Y:S01]  /*fb30*/  @!P6 LDG.E.U8 R97, desc[UR46][R36.64+0x30] ;  /* 0x0000302e2461e981 */ /* 0x000ee2000c1e1100 */
[----:B0-----:R-:W-:-:S05]  /*fb40*/  @!P6 IADD3 R8, P0, R127, R8, RZ ;  /* 0x000000087f08e210 */ /* 0x001fca0007f1e0ff */
[----:B------:R-:W-:Y:S01]  /*fb50*/  @!P6 IMAD.X R9, R131, 0x1, R9, P0 ;  /* 0x000000018309e824 */ /* 0x000fe200000e0609 */
[----:B-1----:R-:W-:Y:S02]  /*fb60*/  PRMT R94, RZ, 0x7610, R94 ;  /* 0x00007610ff5e7816 */ /* 0x002fe4000000005e */
        /* <DEDUP_REMOVED lines=8> */
[----:B------:R0:W-:Y:S04]  /*fbf0*/  @!P6 STG.E.U8 desc[UR46][R8.64+0x30], R97 ;  /* 0x000030610800e986 */ /* 0x0001e8000c10112e */
[----:B------:R-:W2:Y:S01]  /*fc00*/  @!P3 LDG.E.U8 R94, desc[UR46][R36.64+0x31] ;  /* 0x0000312e245eb981 */ /* 0x000ea2000c1e1100 */
[----:B0-----:R-:W0:Y:S02]  /*fc10*/  @!P3 LDC.64 R8, c[0x0][0x5c0] ;  /* 0x00017000ff08bb82 */ /* 0x001e240000000a00 */
[----:B0-----:R-:W-:-:S05]  /*fc20*/  @!P3 IADD3 R8, P6, R124, R8, RZ ;  /* 0x000000087c08b210 */ /* 0x001fca0007fde0ff */
[----:B------:R-:W-:Y:S01]  /*fc30*/  @!P3 IMAD.X R9, R129, 0x1, R9, P6 ;  /* 0x000000018109b824 */ /* 0x000fe200030e0609 */
        /* <DEDUP_REMOVED lines=9> */
[----:B------:R0:W-:Y:S04]  /*fcd0*/  @!P3 STG.E.U8 desc[UR46][R8.64+0x31], R95 ;  /* 0x0000315f0800b986 */ /* 0x0001e8000c10112e */
[----:B------:R-:W4:Y:S02]  /*fce0*/  @!P4 LDG.E.U8 R94, desc[UR46][R34.64+0x38] ;  /* 0x0000382e225ec981 */ /* 0x000f24000c1e1100 */
        /* <DEDUP_REMOVED lines=9> */
[----:B------:R-:W-:Y:S04]  /*fd80*/  @!P4 STG.E.U8 desc[UR46][R98.64+0x38], R97 ;  /* 0x000038616200c986 */ /* 0x000fe8000c10112e */
[----:B------:R-:W3:Y:S01]  /*fd90*/  @!P0 LDG.E.U8 R94, desc[UR46][R34.64+0x39] ;  /* 0x0000392e225e8981 */ /* 0x000ee2000c1e1100 */
[----:B0-----:R-:W0:Y:S01]  /*fda0*/  @!P5 LDC.64 R8, c[0x0][0x5c0] ;  /* 0x00017000ff08db82 */ /* 0x001e220000000a00 */
[----:B---3--:R-:W-:-:S04]  /*fdb0*/  LOP3.LUT R94, R94, 0xff, RZ, 0xc0, !PT ;  /* 0x000000ff5e5e7812 */ /* 0x008fc800078ec0ff */
[----:B------:R-:W-:-:S05]  /*fdc0*/  F2FP.F16.E4M3.UNPACK_B R94, R94 ;  /* 0x0000005eff5e723e */ /* 0x000fca00020006ff */
[----:B------:R-:W-:-:S05]  /*fdd0*/  HADD2.F32 R94, -RZ, R94.H0_H0 ;  /* 0x2000005eff5e7230 */ /* 0x000fca0000004100 */
[----:B------:R-:W-:-:S04]  /*fde0*/  FMUL R94, R94, UR40 ;  /* 0x000000285e5e7c20 */ /* 0x000fc80008400000 */
[----:B------:R-:W-:Y:S01]  /*fdf0*/  FFMA R94, R225, UR41, R94 ;  /* 0x00000029e15e7c23 */ /* 0x000fe2000800005e */
[----:B------:R-:W-:Y:S01]  /*fe00*/  LOP3.LUT P6, RZ, R227, 0x8000, RZ, 0xc0, !PT ;  /* 0x00008000e3ff7812 */ /* 0x000fe200078cc0ff */
[----:B------:R-:W3:Y:S03]  /*fe10*/  LDL.LU R225, [R1+0xc0] ;  /* 0x0000c00001e17983 */ /* 0x000ee60000300800 */
[----:B------:R-:W-:Y:S02]  /*fe20*/  F2FP.SATFINITE.E4M3.F32.PACK_AB_MERGE_C R95, RZ, R94, RZ ;  /* 0x0000005eff5f723e */ /* 0x000fe400048070ff */
[----:B------:R-:W-:-:S03]  /*fe30*/  PRMT R94, RZ, 0x7610, R94 ;  /* 0x00007610ff5e7816 */ /* 0x000fc6000000005e */
[----:B------:R1:W-:Y:S04]  /*fe40*/  @!P0 STG.E.U8 desc[UR46][R88.64+0x39], R95 ;  /* 0x0000395f58008986 */ /* 0x0003e8000c10112e */
[----:B------:R-:W2:Y:S01]  /*fe50*/  @!P5 LDG.E.U8 R94, desc[UR46][R36.64+0x38] ;  /* 0x0000382e245ed981 */ /* 0x000ea2000c1e1100 */
[----:B0-----:R-:W-:-:S05]  /*fe60*/  @!P5 IADD3 R8, P0, R121, R8, RZ ;  /* 0x000000087908d210 */ /* 0x001fca0007f1e0ff */
[----:B------:R-:W-:Y:S01]  /*fe70*/  @!P5 IMAD.X R9, R128, 0x1, R9, P0 ;  /* 0x000000018009d824 */ /* 0x000fe200000e0609 */
[----:B-1----:R-:W-:Y:S02]  /*fe80*/  PRMT R88, RZ, 0x7610, R88 ;  /* 0x00007610ff587816 */ /* 0x002fe40000000058 */
[----:B--2---:R-:W-:-:S04]  /*fe90*/  LOP3.LUT R94, R94, 0xff, RZ, 0xc0, !PT ;  /* 0x000000ff5e5e7812 */ /* 0x004fc800078ec0ff */
[----:B------:R-:W-:-:S05]  /*fea0*/  F2FP.F16.E4M3.UNPACK_B R94, R94 ;  /* 0x0000005eff5e723e */ /* 0x000fca00020006ff */
[----:B------:R-:W-:-:S05]  /*feb0*/  HADD2.F32 R94, -RZ, R94.H0_H0 ;  /* 0x2000005eff5e7230 */ /* 0x000fca0000004100 */
[----:B------:R-:W-:-:S04]  /*fec0*/  FMUL R94, R94, UR40 ;  /* 0x000000285e5e7c20 */ /* 0x000fc80008400000 */
[----:B------:R-:W-:Y:S02]  /*fed0*/  FFMA R94, R224, UR41, R94 ;  /* 0x00000029e05e7c23 */ /* 0x000fe4000800005e */
[----:B------:R-:W2:Y:S03]  /*fee0*/  LDL.LU R224, [R1+0xc4] ;  /* 0x0000c40001e07983 */ /* 0x000ea60000300800 */
[----:B------:R-:W-:-:S05]  /*fef0*/  F2FP.SATFINITE.E4M3.F32.PACK_AB_MERGE_C R89, RZ, R94, RZ ;  /* 0x0000005eff59723e */ /* 0x000fca00048070ff */
[----:B------:R0:W-:Y:S04]  /*ff00*/  @!P5 STG.E.U8 desc[UR46][R8.64+0x38], R89 ;  /* 0x000038590800d986 */ /* 0x0001e8000c10112e */
[----:B------:R-:W4:Y:S01]  /*ff10*/  @!P6 LDG.E.U8 R88, desc[UR46][R36.64+0x39] ;  /* 0x0000392e2458e981 */ /* 0x000f22000c1e1100 */
[----:B0-----:R-:W0:Y:S01]  /*ff20*/  @!P6 LDC.64 R8, c[0x0][0x5c0] ;  /* 0x00017000ff08eb82 */ /* 0x001e220000000a00 */
[----:B------:R-:W-:Y:S02]  /*ff30*/  ISETP.GE.AND P5, PT, R39, 0x1, PT ;  /* 0x000000012700780c */ /* 0x000fe40003fa6270 */
[----:B0-----:R-:W-:-:S05]  /*ff40*/  @!P6 IADD3 R8, P0, R120, R8, RZ ;  /* 0x000000087808e210 */ /* 0x001fca0007f1e0ff */
[----:B------:R-:W-:Y:S01]  /*ff50*/  @!P6 IMAD.X R9, R126, 0x1, R9, P0 ;  /* 0x000000017e09e824 */ /* 0x000fe200000e0609 */
[----:B----4-:R-:W-:-:S04]  /*ff60*/  LOP3.LUT R88, R88, 0xff, RZ, 0xc0, !PT ;  /* 0x000000ff58587812 */ /* 0x010fc800078ec0ff */
[----:B------:R-:W-:-:S05]  /*ff70*/  F2FP.F16.E4M3.UNPACK_B R88, R88 ;  /* 0x00000058ff58723e */ /* 0x000fca00020006ff */
[----:B------:R-:W-:-:S05]  /*ff80*/  HADD2.F32 R88, -RZ, R88.H0_H0 ;  /* 0x20000058ff587230 */ /* 0x000fca0000004100 */
[----:B------:R-:W-:-:S04]  /*ff90*/  FMUL R88, R88, UR40 ;  /* 0x0000002858587c20 */ /* 0x000fc80008400000 */
[----:B------:R-:W-:Y:S01]  /*ffa0*/  FFMA R88, R226, UR41, R88 ;  /* 0x00000029e2587c23 */ /* 0x000fe20008000058 */
[----:B------:R-:W-:Y:S01]  /*ffb0*/  LOP3.LUT P4, RZ, R0, 0x2, RZ, 0xc0, !PT ;  /* 0x0000000200ff7812 */ /* 0x000fe2000788c0ff */
[----:B------:R-:W4:Y:S03]  /*ffc0*/  LDL.LU R226, [R1+0xc8] ;  /* 0x0000c80001e27983 */ /* 0x000f260000300800 */
[----:B------:R-:W-:-:S05]  /*ffd0*/  F2FP.SATFINITE.E4M3.F32.PACK_AB_MERGE_C R89, RZ, R88, RZ ;  /* 0x00000058ff59723e */ /* 0x000fca00048070ff */
[----:B------:R0:W-:Y:S01]  /*ffe0*/  @!P6 STG.E.U8 desc[UR46][R8.64+0x39], R89 ;  /* 0x000039590800e986 */ /* 0x0001e2000c10112e */
[----:B------:R-:W-:Y:S02]  /*fff0*/  ISETP.LT.OR P6, PT, R38, 0x41, !P5 ;  /* 0x000000412600780c */ /* 0x000fe40006fc1670 */
[----:B------:R-:W-:-:S11]  /*10000*/  PRMT R88, RZ, 0x7610, R88 ;  /* 0x00007610ff587816 */ /* 0x000fd60000000058 */
[----:B------:R-:W3:Y:S01]  /*10010*/  @!P6 LDG.E.U8 R88, desc[UR46][R26.64+0x40] ;  /* 0x0000402e1a58e981 */ /* 0x000ee2000c1e1100 */
[----:B0-----:R-:W0:Y:S02]  /*10020*/  @!P6 LDC.64 R8, c[0x0][0x5c0] ;  /* 0x00017000ff08eb82 */ /* 0x001e240000000a00 */
[----:B0-----:R-:W-:-:S05]  /*10030*/  @!P6 IADD3 R8, P0, R24, R8, RZ ;  /* 0x000000081808e210 */ /* 0x001fca0007f1e0ff */
[----:B------:R-:W-:Y:S01]  /*10040*/  @!P6 IMAD.X R9, R40, 0x1, R9, P0 ;  /* 0x000000012809e824 */ /* 0x000fe200000e0609 */
        /* <DEDUP_REMOVED lines=9> */
[----:B------:R-:W-:Y:S02]  /*100e0*/  ISETP.LT.OR P6, PT, R38, 0x42, !P5 ;  /* 0x000000422600780c */ /* 0x000fe40006fc1670 */
[----:B------:R-:W-:-:S11]  /*100f0*/  PRMT R88, RZ, 0x7610, R88 ;  /* 0x00007610ff587816 */ /* 0x000fd60000000058 */
        /* <DEDUP_REMOVED lines=8> */
[----:B------:R-:W-:Y:S02]  /*10180*/  FFMA R88, R224, UR41, R88 ;  /* 0x00000029e0587c23 */ /* 0x000fe40008000058 */
        /* <DEDUP_REMOVED lines=9> */
[----:B------:R-:W-:-:S05]  /*10220*/  FFMA R88, R226, UR41, R88 ;  /* 0x00000029e2587c23 */ /* 0x000fca0008000058 */
[----:B------:R-:W-:Y:S02]  /*10230*/  F2FP.SATFINITE.E4M3.F32.PACK_AB_MERGE_C R95, RZ, R88, RZ ;  /* 0x00000058ff5f723e */ /* 0x000fe400048070ff */
[----:B------:R-:W-:-:S03]  /*10240*/  PRMT R88, RZ, 0x7610, R88 ;  /* 0x00007610ff587816 */ /* 0x000fc60000000058 */
[----:B------:R-:W-:Y:S04]  /*10250*/  @!P4 STG.E.U8 desc[UR46][R102.64+0x40], R95 ;  /* 0x0000405f6600c986 */ /* 0x000fe8000c10112e */
[----:B------:R-:W4:Y:S01]  /*10260*/  @!P0 LDG.E.U8 R88, desc[UR46][R28.64+0x41] ;  /* 0x0000412e1c588981 */ /* 0x000f22000c1e1100 */
[----:B------:R-:W-:-:S13]  /*10270*/  ISETP.LT.OR P6, PT, R38, 0x49, !P5 ;  /* 0x000000492600780c */ /* 0x000fda0006fc1670 */
[----:B0-----:R-:W0:Y:S01]  /*10280*/  @!P6 LDC.64 R8, c[0x0][0x5c0] ;  /* 0x00017000ff08eb82 */ /* 0x001e220000000a00 */
[----:B----4-:R-:W-:-:S04]  /*10290*/  LOP3.LUT R88, R88, 0xff, RZ, 0xc0, !PT ;  /* 0x000000ff58587812 */ /* 0x010fc800078ec0ff */
[----:B------:R-:W-:-:S05]  /*102a0*/  F2FP.F16.E4M3.UNPACK_B R88, R88 ;  /* 0x00000058ff58723e */ /* 0x000fca00020006ff */
[----:B------:R-:W-:-:S05]  /*102b0*/  HADD2.F32 R88, -RZ, R88.H0_H0 ;  /* 0x20000058ff587230 */ /* 0x000fca0000004100 */
[----:B------:R-:W-:-:S04]  /*102c0*/  FMUL R88, R88, UR40 ;  /* 0x0000002858587c20 */ /* 0x000fc80008400000 */
[----:B---3--:R-:W-:Y:S02]  /*102d0*/  FFMA R88, R225, UR41, R88 ;  /* 0x00000029e1587c23 */ /* 0x008fe40008000058 */
[----:B------:R-:W3:Y:S03]  /*102e0*/  LDL.LU R225, [R1+0xd4] ;  /* 0x0000d40001e17983 */ /* 0x000ee60000300800 */
[----:B------:R-:W-:Y:S01]  /*102f0*/  F2FP.SATFINITE.E4M3.F32.PACK_AB_MERGE_C R89, RZ, R88, RZ ;  /* 0x00000058ff59723e */ /* 0x000fe200048070ff */
[----:B------:R-:W4:Y:S01]  /*10300*/  LDL.LU R223, [R1+0xd8] ;  /* 0x0000d80001df7983 */ /* 0x000f220000300800 */
[----:B------:R-:W-:-:S03]  /*10310*/  PRMT R88, RZ, 0x7610, R88 ;  /* 0x00007610ff587816 */ /* 0x000fc60000000058 */
[----:B------:R1:W-:Y:S04]  /*10320*/  @!P0 STG.E.U8 desc[UR46][R92.64+0x41], R89 ;  /* 0x000041595c008986 */ /* 0x0003e8000c10112e */
[----:B------:R-:W2:Y:S01]  /*10330*/  @!P6 LDG.E.U8 R88, desc[UR46][R26.64+0x48] ;  /* 0x0000482e1a58e981 */ /* 0x000ea2000c1e1100 */
        /* <DEDUP_REMOVED lines=9> */
[----:B-1----:R-:W-:Y:S01]  /*103d0*/  F2FP.SATFINITE.E4M3.F32.PACK_AB_MERGE_C R89, RZ, R88, RZ ;  /* 0x00000058ff59723e */ /* 0x002fe200048070ff */
[----:B------:R-:W2:Y:S04]  /*103e0*/  LDL.LU R226, [R1+0xe0] ;  /* 0x0000e00001e27983 */ /* 0x000ea80000300800 */
[----:B------:R0:W-:Y:S01]  /*103f0*/  @!P6 STG.E.U8 desc[UR46][R8.64+0x48], R89 ;  /* 0x000048590800e986 */ /* 0x0001e2000c10112e */
[----:B------:R-:W-:-:S02]  /*10400*/  ISETP.LT.OR P6, PT, R38, 0x4a, !P5 ;  /* 0x0000004a2600780c */ /* 0x000fc40006fc1670 */
        /* <DEDUP_REMOVED lines=14> */
[----:B------:R-:W-:Y:S02]  /*104f0*/  LOP3.LUT P6, RZ, R229, 0x10000000, RZ, 0xc0, !PT ;  /* 0x10000000e5ff7812 */ /* 0x000fe400078cc0ff */
[----:B------:R-:W-:-:S11]  /*10500*/  PRMT R88, RZ, 0x7610, R88 ;  /* 0x00007610ff587816 */ /* 0x000fd60000000058 */
        /* <DEDUP_REMOVED lines=10> */
[----:B0-----:R-:W-:Y:S02]  /*105b0*/  PRMT R8, RZ, 0x7610, R8 ;  /* 0x00007610ff087816 */ /* 0x001fe40000000008 */
        /* <DEDUP_REMOVED lines=8> */
[----:B------:R-:W-:Y:S04]  /*10640*/  @!P3 STG.E.U8 desc[UR46][R86.64+0x49], R9 ;  /* 0x000049095600b986 */ /* 0x000fe8000c10112e */
[----:B------:R-:W4:Y:S02]  /*10650*/  @!P4 LDG.E.U8 R8, desc[UR46][R30.64+0x40] ;  /* 0x0000402e1e08c981 */ /* 0x000f24000c1e1100 */
[----:B----4-:R-:W-:-:S04]  /*10660*/  LOP3.LUT R8, R8, 0xff, RZ, 0xc0, !PT ;  /* 0x000000ff08087812 */ /* 0x010fc800078ec0ff */
[----:B------:R-:W-:-:S05]  /*10670*/  F2FP.F16.E4M3.UNPACK_B R8, R8 ;  /* 0x00000008ff08723e */ /* 0x000fca00020006ff */
[----:B------:R-:W-:-:S05]  /*10680*/  HADD2.F32 R8, -RZ, R8.H0_H0 ;  /* 0x20000008ff087230 */ /* 0x000fca0000004100 */
[----:B------:R-:W-:-:S04]  /*10690*/  FMUL R8, R8, UR40 ;  /* 0x0000002808087c20 */ /* 0x000fc80008400000 */
[----:B------:R-:W-:Y:S01]  /*106a0*/  FFMA R8, R226, UR41, R8 ;  /* 0x00000029e2087c23 */ /* 0x000fe20008000008 */
[----:B------:R-:W-:Y:S01]  /*106b0*/  ISETP.LT.OR P3, PT, R38, 0x41, !P1 ;  /* 0x000000412600780c */ /* 0x000fe20004f61670 */
[----:B------:R-:W4:Y:S03]  /*106c0*/  LDL.LU R226, [R1+0xec] ;  /* 0x0000ec0001e27983 */ /* 0x000f260000300800 */
[----:B------:R-:W-:Y:S02]  /*106d0*/  F2FP.SATFINITE.E4M3.F32.PACK_AB_MERGE_C R89, RZ, R8, RZ ;  /* 0x00000008ff59723e */ /* 0x000fe400048070ff */
[----:B------:R-:W-:-:S03]  /*106e0*/  PRMT R8, RZ, 0x7610, R8 ;  /* 0x00007610ff087816 */ /* 0x000fc60000000008 */
[----:B------:R0:W-:Y:S04]  /*106f0*/  @!P4 STG.E.U8 desc[UR46][R80.64+0x40], R89 ;  /* 0x000040595000c986 */ /* 0x0001e8000c10112e */
[----:B------:R-:W3:Y:S01]  /*10700*/  @!P0 LDG.E.U8 R8, desc[UR46][R30.64+0x41] ;  /* 0x0000412e1e088981 */ /* 0x000ee2000c1e1100 */
[----:B0-----:R-:W-:Y:S02]  /*10710*/  PRMT R80, RZ, 0x7610, R80 ;  /* 0x00007610ff507816 */ /* 0x001fe40000000050 */
        /* <DEDUP_REMOVED lines=8> */
[----:B------:R-:W0:Y:S03]  /*107a0*/  @!P3 LDC.64 R8, c[0x0][0x5c0] ;  /* 0x00017000ff08bb82 */ /* 0x000e260000000a00 */
[----:B------:R1:W-:Y:S01]  /*107b0*/  @!P0 STG.E.U8 desc[UR46][R78.64+0x41], R87 ;  /* 0x000041574e008986 */ /* 0x0003e2000c10112e */
[----:B0-----:R-:W-:-:S05]  /*107c0*/  @!P3 IADD3 R8, P6, R138, R8, RZ ;  /* 0x000000088a08b210 */ /* 0x001fca0007fde0ff */
[----:B------:R-:W-:Y:S01]  /*107d0*/  @!P3 IMAD.X R9, R139, 0x1, R9, P6 ;  /* 0x000000018b09b824 */ /* 0x000fe200030e0609 */
[----:B------:R-:W-:-:S13]  /*107e0*/  ISETP.LT.OR P6, PT, R38, 0x41, !P1 ;  /* 0x000000412600780c */ /* 0x000fda0004fc1670 */
[----:B------:R-:W2:Y:S01]  /*107f0*/  @!P6 LDG.E.U8 R80, desc[UR46][R32.64+0x40] ;  /* 0x0000402e2050e981 */ /* 0x000ea2000c1e1100 */
[----:B------:R-:W-:Y:S02]  /*10800*/  ISETP.LT.OR P3, PT, R38, 0x42, !P1 ;  /* 0x000000422600780c */ /* 0x000fe40004f61670 */
[----:B-1----:R-:W-:Y:S02]  /*10810*/  PRMT R78, RZ, 0x7610, R78 ;  /* 0x00007610ff4e7816 */ /* 0x002fe4000000004e */
[----:B--2---:R-:W-:-:S04]  /*10820*/  LOP3.LUT R80, R80, 0xff, RZ, 0xc0, !PT ;  /* 0x000000ff50507812 */ /* 0x004fc800078ec0ff */
[----:B------:R-:W-:-:S05]  /*10830*/  F2FP.F16.E4M3.UNPACK_B R80, R80 ;  /* 0x00000050ff50723e */ /* 0x000fca00020006ff */
[----:B------:R-:W-:-:S05]  /*10840*/  HADD2.F32 R80, -RZ, R80.H0_H0 ;  /* 0x20000050ff507230 */ /* 0x000fca0000004100 */
[----:B------:R-:W-:-:S04]  /*10850*/  FMUL R80, R80, UR40 ;  /* 0x0000002850507c20 */ /* 0x000fc80008400000 */
[----:B------:R-:W-:Y:S01]  /*10860*/  FFMA R80, R224, UR41, R80 ;  /* 0x00000029e0507c23 */ /* 0x000fe20008000050 */
[----:B------:R-:W-:Y:S01]  /*10870*/  LOP3.LUT P0, RZ, R229, 0x80000, RZ, 0xc0, !PT ;  /* 0x00080000e5ff7812 */ /* 0x000fe2000780c0ff */
[----:B------:R-:W2:Y:S03]  /*10880*/  LDL.LU R224, [R1+0xf4] ;  /* 0x0000f40001e07983 */ /* 0x000ea60000300800 */
[----:B------:R-:W-:-:S05]  /*10890*/  F2FP.SATFINITE.E4M3.F32.PACK_AB_MERGE_C R79, RZ, R80, RZ ;  /* 0x00000050ff4f723e */ /* 0x000fca00048070ff */
[----:B------:R0:W-:Y:S04]  /*108a0*/  @!P6 STG.E.U8 desc[UR46][R8.64+0x40], R79 ;  /* 0x0000404f0800e986 */ /* 0x0001e8000c10112e */
        /* <DEDUP_REMOVED lines=8> */
[----:B------:R-:W-:Y:S02]  /*10930*/  FFMA R78, R226, UR41, R78 ;  /* 0x00000029e24e7c23 */ /* 0x000fe4000800004e */
[----:B------:R-:W4:Y:S03]  /*10940*/  LDL.LU R226, [R1+0xf8] ;  /* 0x0000f80001e27983 */ /* 0x000f260000300800 */
[----:B------:R-:W-:Y:S02]  /*10950*/  F2FP.SATFINITE.E4M3.F32.PACK_AB_MERGE_C R79, RZ, R78, RZ ;  /* 0x0000004eff4f723e */ /* 0x000fe400048070ff */
[----:B------:R-:W-:-:S03]  /*10960*/  PRMT R78, RZ, 0x7610, R78 ;  /* 0x00007610ff4e7816 */ /* 0x000fc6000000004e */
[----:B------:R-:W-:Y:S04]  /*10970*/  @!P3 STG.E.U8 desc[UR46][R8.64+0x41], R79 ;  /* 0x0000414f0800b986 */ /* 0x000fe8000c10112e */
[----:B------:R-:W3:Y:S02]  /*10980*/  @!P4 LDG.E.U8 R78, desc[UR46][R30.64+0x48] ;  /* 0x0000482e1e4ec981 */ /* 0x000ee4000c1e1100 */
[----:B---3--:R-:W-:-:S04]  /*10990*/  LOP3.LUT R78, R78, 0xff, RZ, 0xc0, !PT ;  /* 0x000000ff4e4e7812 */ /* 0x008fc800078ec0ff */
[----:B------:R-:W-:-:S05]  /*109a0*/  F2FP.F16.E4M3.UNPACK_B R78, R78 ;  /* 0x0000004eff4e723e */ /* 0x000fca00020006ff */
[----:B------:R-:W-:-:S05]  /*109b0*/  HADD2.F32 R78, -RZ, R78.H0_H0 ;  /* 0x2000004eff4e7230 */ /* 0x000fca0000004100 */
[----:B------:R-:W-:-:S04]  /*109c0*/  FMUL R78, R78, UR40 ;  /* 0x000000284e4e7c20 */ /* 0x000fc80008400000 */
[----:B------:R-:W-:Y:S02]  /*109d0*/  FFMA R78, R225, UR41, R78 ;  /* 0x00000029e14e7c23 */ /* 0x000fe4000800004e */
[----:B------:R-:W3:Y:S03]  /*109e0*/  LDL.LU R225, [R1+0xfc] ;  /* 0x0000fc0001e17983 */ /* 0x000ee60000300800 */
[----:B------:R-:W-:Y:S02]  /*109f0*/  F2FP.SATFINITE.E4M3.F32.PACK_AB_MERGE_C R81, RZ, R78, RZ ;  /* 0x0000004eff51723e */ /* 0x000fe400048070ff */
[----:B------:R-:W-:-:S03]  /*10a00*/  PRMT R78, RZ, 0x7610, R78 ;  /* 0x00007610ff4e7816 */ /* 0x000fc6000000004e */
[----:B------:R0:W-:Y:S04]  /*10a10*/  @!P4 STG.E.U8 desc[UR46][R76.64+0x48], R81 ;  /* 0x000048514c00c986 */ /* 0x0001e8000c10112e */
[----:B------:R-:W2:Y:S01]  /*10a20*/  @!P0 LDG.E.U8 R78, desc[UR46][R30.64+0x49] ;  /* 0x0000492e1e4e8981 */ /* 0x000ea2000c1e1100 */
[----:B------:R-:W-:Y:S02]  /*10a30*/  ISETP.LT.OR P4, PT, R38, 0x49, !P1 ;  /* 0x000000492600780c */ /* 0x000fe40004f81670 */
[----:B0-----:R-:W-:-:S11]  /*10a40*/  PRMT R76, RZ, 0x7610, R76 ;  /* 0x00007610ff4c7816 */ /* 0x001fd6000000004c */
[----:B------:R-:W0:Y:S01]  /*10a50*/  @!P4 LDC.64 R8, c[0x0][0x5c0] ;  /* 0x00017000ff08cb82 */ /* 0x000e220000000a00 */
[----:B--2---:R-:W-:-:S04]  /*10a60*/  LOP3.LUT R78, R78, 0xff, RZ, 0xc0, !PT ;  /* 0x000000ff4e4e7812 */ /* 0x004fc800078ec0ff */
[----:B------:R-:W-:-:S05]  /*10a70*/  F2FP.F16.E4M3.UNPACK_B R78, R78 ;  /* 0x0000004eff4e723e */ /* 0x000fca00020006ff */
[----:B------:R-:W-:-:S05]  /*10a80*/  HADD2.F32 R78, -RZ, R78.H0_H0 ;  /* 0x2000004eff4e7230 */ /* 0x000fca0000004100 */
[----:B------:R-:W-:-:S04]  /*10a90*/  FMUL R78, R78, UR40 ;  /* 0x000000284e4e7c20 */ /* 0x000fc80008400000 */
[----:B------:R-:W-:Y:S01]  /*10aa0*/  FFMA R78, R224, UR41, R78 ;  /* 0x00000029e04e7c23 */ /* 0x000fe2000800004e */
[----:B0-----:R-:W-:Y:S01]  /*10ab0*/  @!P4 IADD3 R8, P6, R143, R8, RZ ;  /* 0x000000088f08c210 */ /* 0x001fe20007fde0ff */
[----:B------:R-:W2:Y:S03]  /*10ac0*/  LDL.LU R224, [R1+0x100] ;  /* 0x0001000001e07983 */ /* 0x000ea60000300800 */
[----:B------:R-:W-:-:S05]  /*10ad0*/  F2FP.SATFINITE.E4M3.F32.PACK_AB_MERGE_C R79, RZ, R78, RZ ;  /* 0x0000004eff4f723e */ /* 0x000fca00048070ff */
[----:B------:R0:W-:Y:S04]  /*10ae0*/  @!P0 STG.E.U8 desc[UR46][R74.64+0x49], R79 ;  /* 0x0000494f4a008986 */ /* 0x0001e8000c10112e */
[----:B------:R-:W4:Y:S01]  /*10af0*/  @!P4 LDG.E.U8 R76, desc[UR46][R32.64+0x48] ;  /* 0x0000482e204cc981 */ /* 0x000f22000c1e1100 */
[----:B------:R-:W-:Y:S01]  /*10b00*/  ISETP.LT.OR P0, PT, R38, 0x4a, !P1 ;  /* 0x0000004a2600780c */ /* 0x000fe20004f01670 */
[----:B------:R-:W-:Y:S01]  /*10b10*/  @!P4 IMAD.X R9, R147, 0x1, R9, P6 ;  /* 0x000000019309c824 */ /* 0x000fe200030e0609 */
[----:B0-----:R-:W-:Y:S02]  /*10b20*/  PRMT R74, RZ, 0x7610, R74 ;  /* 0x00007610ff4a7816 */ /* 0x001fe4000000004a */
        /* <DEDUP_REMOVED lines=8> */
[----:B------:R0:W-:Y:S04]  /*10bb0*/  @!P4 STG.E.U8 desc[UR46][R8.64+0x48], R75 ;  /* 0x0000484b0800c986 */ /* 0x0001e8000c10112e */
[----:B------:R-:W3:Y:S01]  /*10bc0*/  @!P0 LDG.E.U8 R74, desc[UR46][R32.64+0x49] ;  /* 0x0000492e204a8981 */ /* 0x000ee2000c1e1100 */
[----:B0-----:R-:W0:Y:S02]  /*10bd0*/  @!P0 LDC.64 R8, c[0x0][0x5c0] ;  /* 0x00017000ff088b82 */ /* 0x001e240000000a00 */
[----:B0-----:R-:W-:-:S05]  /*10be0*/  @!P0 IADD3 R8, P6, R145, R8, RZ ;  /* 0x0000000891088210 */ /* 0x001fca0007fde0ff */
[----:B------:R-:W-:Y:S01]  /*10bf0*/  @!P0 IMAD.X R9, R148, 0x1, R9, P6 ;  /* 0x0000000194098824 */ /* 0x000fe200030e0609 */
[----:B------:R-:W-:Y:S02]  /*10c00*/  LOP3.LUT P6, RZ, R229, 0x40000, RZ, 0xc0, !PT ;  /* 0x00040000e5ff7812 */ /* 0x000fe400078cc0ff */
        /* <DEDUP_REMOVED lines=11> */
[----:B0-----:R-:W0:Y:S01]  /*10cc0*/  @!P4 LDC.64 R8, c[0x0][0x5c0] ;  /* 0x00017000ff08cb82 */ /* 0x001e220000000a00 */
        /* <DEDUP_REMOVED lines=10> */
[----:B------:R-:W4:Y:S01]  /*10d70*/  @!P3 LDG.E.U8 R74, desc[UR46][R34.64+0x41] ;  /* 0x0000412e224ab981 */ /* 0x000f22000c1e1100 */
[----:B-1----:R-:W-:Y:S02]  /*10d80*/  PRMT R72, RZ, 0x7610, R72 ;  /* 0x00007610ff487816 */ /* 0x002fe40000000048 */
[----:B----4-:R-:W-:-:S04]  /*10d90*/  LOP3.LUT R74, R74, 0xff, RZ, 0xc0, !PT ;  /* 0x000000ff4a4a7812 */ /* 0x010fc800078ec0ff */
[----:B------:R-:W-:-:S05]  /*10da0*/  F2FP.F16.E4M3.UNPACK_B R74, R74 ;  /* 0x0000004aff4a723e */ /* 0x000fca00020006ff */
[----:B------:R-:W-:-:S05]  /*10db0*/  HADD2.F32 R74, -RZ, R74.H0_H0 ;  /* 0x2000004aff4a7230 */ /* 0x000fca0000004100 */
[----:B------:R-:W-:-:S04]  /*10dc0*/  FMUL R74, R74, UR40 ;  /* 0x000000284a4a7c20 */ /* 0x000fc80008400000 */
[----:B------:R-:W-:Y:S01]  /*10dd0*/  FFMA R74, R226, UR41, R74 ;  /* 0x00000029e24a7c23 */ /* 0x000fe2000800004a */
[----:B0-----:R-:W-:Y:S01]  /*10de0*/  @!P4 IADD3 R8, P6, R135, R8, RZ ;  /* 0x000000088708c210 */ /* 0x001fe20007fde0ff */
[----:B------:R-:W4:Y:S03]  /*10df0*/  LDL.LU R226, [R1+0x110] ;  /* 0x0001100001e27983 */ /* 0x000f260000300800 */
[----:B------:R-:W-:-:S05]  /*10e00*/  F2FP.SATFINITE.E4M3.F32.PACK_AB_MERGE_C R75, RZ, R74, RZ ;  /* 0x0000004aff4b723e */ /* 0x000fca00048070ff */
[----:B------:R0:W-:Y:S04]  /*10e10*/  @!P3 STG.E.U8 desc[UR46][R70.64+0x41], R75 ;  /* 0x0000414b4600b986 */ /* 0x0001e8000c10112e */
[----:B------:R-:W3:Y:S01]  /*10e20*/  @!P4 LDG.E.U8 R72, desc[UR46][R36.64+0x40] ;  /* 0x0000402e2448c981 */ /* 0x000ee2000c1e1100 */
[----:B------:R-:W-:Y:S01]  /*10e30*/  @!P4 IMAD.X R9, R136, 0x1, R9, P6 ;  /* 0x000000018809c824 */ /* 0x000fe200030e0609 */
        /* <DEDUP_REMOVED lines=38> */
[----:B-1----:R-:W-:Y:S02]  /*110a0*/  PRMT R68, RZ, 0x7610, R68 ;  /* 0x00007610ff447816 */ /* 0x002fe40000000044 */
[----:B---3--:R-:W-:-:S04]  /*110b0*/  LOP3.LUT R70, R70, 0xff, RZ, 0xc0, !PT ;  /* 0x000000ff46467812 */ /* 0x008fc800078ec0ff */
[----:B------:R-:W-:-:S05]  /*110c0*/  F2FP.F16.E4M3.UNPACK_B R70, R70 ;  /* 0x00000046ff46723e */ /* 0x000fca00020006ff */
[----:B------:R-:W-:-:S05]  /*110d0*/  HADD2.F32 R70, -RZ, R70.H0_H0 ;  /* 0x20000046ff467230 */ /* 0x000fca0000004100 */
[----:B------:R-:W-:-:S04]  /*110e0*/  FMUL R70, R70, UR40 ;  /* 0x0000002846467c20 */ /* 0x000fc80008400000 */
[----:B------:R-:W-:Y:S01]  /*110f0*/  FFMA R70, R225, UR41, R70 ;  /* 0x00000029e1467c23 */ /* 0x000fe20008000046 */
[----:B0-----:R-:W-:Y:S01]  /*11100*/  @!P4 IADD3 R8, P6, R137, R8, RZ ;  /* 0x000000088908c210 */ /* 0x001fe20007fde0ff */
[----:B------:R-:W3:Y:S03]  /*11110*/  LDL.LU R225, [R1+0x120] ;  /* 0x0001200001e17983 */ /* 0x000ee60000300800 */
[----:B------:R-:W-:-:S05]  /*11120*/  F2FP.SATFINITE.E4M3.F32.PACK_AB_MERGE_C R71, RZ, R70, RZ ;  /* 0x00000046ff47723e */ /* 0x000fca00048070ff */
[----:B------:R0:W-:Y:S04]  /*11130*/  @!P3 STG.E.U8 desc[UR46][R66.64+0x49], R71 ;  /* 0x000049474200b986 */ /* 0x0001e8000c10112e */
[----:B------:R-:W2:Y:S01]  /*11140*/  @!P4 LDG.E.U8 R68, desc[UR46][R36.64+0x48] ;  /* 0x0000482e2444c981 */ /* 0x000ea2000c1e1100 */
[----:B------:R-:W-:Y:S01]  /*11150*/  @!P4 IMAD.X R9, R146, 0x1, R9, P6 ;  /* 0x000000019209c824 */ /* 0x000fe200030e0609 */
[----:B0-----:R-:W-:Y:S02]  /*11160*/  PRMT R66, RZ, 0x7610, R66 ;  /* 0x00007610ff427816 */ /* 0x001fe40000000042 */
        /* <DEDUP_REMOVED lines=10> */
[----:B------:R-:W-:Y:S02]  /*11210*/  PRMT R68, RZ, 0x7610, R68 ;  /* 0x00007610ff447816 */ /* 0x000fe40000000044 */
[----:B0-----:R-:W-:-:S05]  /*11220*/  @!P0 IADD3 R8, P6, R134, R8, RZ ;  /* 0x0000000886088210 */ /* 0x001fca0007fde0ff */
[----:B------:R-:W-:Y:S01]  /*11230*/  @!P0 IMAD.X R9, R133, 0x1, R9, P6 ;  /* 0x0000000185098824 */ /* 0x000fe200030e0609 */
[----:B------:R-:W-:Y:S02]  /*11240*/  ISETP.LT.OR P6, PT, R38, 0x51, !P5 ;  /* 0x000000512600780c */ /* 0x000fe40006fc1670 */
        /* <DEDUP_REMOVED lines=8> */
[----:B------:R-:W0:Y:S03]  /*112d0*/  @!P6 LDC.64 R66, c[0x0][0x5c0] ;  /* 0x00017000ff42eb82 */ /* 0x000e260000000a00 */
[----:B------:R1:W-:Y:S04]  /*112e0*/  @!P0 STG.E.U8 desc[UR46][R8.64+0x49], R69 ;  /* 0x0000494508008986 */ /* 0x0003e8000c10112e */
[----:B------:R-:W3:Y:S01]  /*112f0*/  @!P6 LDG.E.U8 R68, desc[UR46][R26.64+0x50] ;  /* 0x0000502e1a44e981 */ /* 0x000ee2000c1e1100 */
        /* <DEDUP_REMOVED lines=9> */
[----:B-1----:R-:W-:-:S05]  /*11390*/  F2FP.SATFINITE.E4M3.F32.PACK_AB_MERGE_C R69, RZ, R68, RZ ;  /* 0x00000044ff45723e */ /* 0x002fca00048070ff */
[----:B------:R0:W-:Y:S01]  /*113a0*/  @!P6 STG.E.U8 desc[UR46][R66.64+0x50], R69 ;  /* 0x000050454200e986 */ /* 0x0001e2000c10112e */
[----:B------:R-:W-:Y:S02]  /*113b0*/  ISETP.LT.OR P6, PT, R38, 0x52, !P5 ;  /* 0x000000522600780c */ /* 0x000fe40006fc1670 */
[----:B------:R-:W-:-:S11]  /*113c0*/  PRMT R68, RZ, 0x7610, R68 ;  /* 0x00007610ff447816 */ /* 0x000fd60000000044 */
[----:B------:R-:W2:Y:S01]  /*113d0*/  @!P6 LDG.E.U8 R68, desc[UR46][R26.64+0x51] ;  /* 0x0000512e1a44e981 */ /* 0x000ea2000c1e1100 */
[----:B------:R-:W1:Y:S01]  /*113e0*/  @!P6 LDC.64 R8, c[0x0][0x5c0] ;  /* 0x00017000ff08eb82 */ /* 0x000e620000000a00 */
[----:B0-----:R-:W-:Y:S02]  /*113f0*/  PRMT R66, RZ, 0x7610, R66 ;  /* 0x00007610ff427816 */ /* 0x001fe40000000042 */
[----:B-1----:R-:W-:-:S05]  /*11400*/  @!P6 IADD3 R8, P3, R24, R8, RZ ;  /* 0x000000081808e210 */ /* 0x002fca0007f7e0ff */
[----:B------:R-:W-:Y:S01]  /*11410*/  @!P6 IMAD.X R9, R40, 0x1, R9, P3 ;  /* 0x000000012809e824 */ /* 0x000fe200018e0609 */
        /* <DEDUP_REMOVED lines=16> */
[----:B------:R-:W-:Y:S01]  /*11520*/  F2FP.SATFINITE.E4M3.F32.PACK_AB_MERGE_C R69, RZ, R66, RZ ;  /* 0x00000042ff45723e */ /* 0x000fe200048070ff */
[----:B------:R-:W4:Y:S01]  /*11530*/  LDL.LU R223, [R1+0x138] ;  /* 0x0001380001df7983 */ /* 0x000f220000300800 */
[----:B------:R-:W-:-:S03]  /*11540*/  PRMT R66, RZ, 0x7610, R66 ;  /* 0x00007610ff427816 */ /* 0x000fc60000000042 */
[----:B------:R1:W-:Y:S04]  /*11550*/  @!P4 STG.E.U8 desc[UR46][R64.64+0x50], R69 ;  /* 0x000050454000c986 */ /* 0x0003e8000c10112e */
[----:B------:R-:W3:Y:S01]  /*11560*/  @!P0 LDG.E.U8 R66, desc[UR46][R28.64+0x51] ;  /* 0x0000512e1c428981 */ /* 0x000ee2000c1e1100 */
[----:B0-----:R-:W0:Y:S01]  /*11570*/  @!P6 LDC.64 R8, c[0x0][0x5c0] ;  /* 0x00017000ff08eb82 */ /* 0x001e220000000a00 */
[----:B-1----:R-:W-:Y:S02]  /*11580*/  PRMT R64, RZ, 0x7610, R64 ;  /* 0x00007610ff407816 */ /* 0x002fe40000000040 */
[----:B---3--:R-:W-:-:S04]  /*11590*/  LOP3.LUT R66, R66, 0xff, RZ, 0xc0, !PT ;  /* 0x000000ff42427812 */ /* 0x008fc800078ec0ff */
[----:B------:R-:W-:-:S05]  /*115a0*/  F2FP.F16.E4M3.UNPACK_B R66, R66 ;  /* 0x00000042ff42723e */ /* 0x000fca00020006ff */
[----:B------:R-:W-:-:S05]  /*115b0*/  HADD2.F32 R66, -RZ, R66.H0_H0 ;  /* 0x20000042ff427230 */ /* 0x000fca0000004100 */
[----:B------:R-:W-:-:S04]  /*115c0*/  FMUL R66, R66, UR40 ;  /* 0x0000002842427c20 */ /* 0x000fc80008400000 */
[----:B------:R-:W-:-:S05]  /*115d0*/  FFMA R66, R225, UR41, R66 ;  /* 0x00000029e1427c23 */ /* 0x000fca0008000042 */
[----:B------:R-:W-:-:S05]  /*115e0*/  F2FP.SATFINITE.E4M3.F32.PACK_AB_MERGE_C R67, RZ, R66, RZ ;  /* 0x00000042ff43723e */ /* 0x000fca00048070ff */
        /* <DEDUP_REMOVED lines=8> */
[----:B--2---:R-:W-:Y:S01]  /*11670*/  FFMA R64, R224, UR41, R64 ;  /* 0x00000029e0407c23 */ /* 0x004fe20008000040 */
[----:B------:R-:W-:Y:S01]  /*11680*/  LOP3.LUT P4, RZ, R229, 0x80, RZ, 0xc0, !PT ;  /* 0x00000080e5ff7812 */ /* 0x000fe2000788c0ff */
[----:B------:R-:W2:Y:S03]  /*11690*/  LDL.LU R224, [R1+0x13c] ;  /* 0x00013c0001e07983 */ /* 0x000ea60000300800 */
[----:B------:R-:W-:Y:S01]  /*116a0*/  F2FP.SATFINITE.E4M3.F32.PACK_AB_MERGE_C R65, RZ, R64, RZ ;  /* 0x00000040ff41723e */ /* 0x000fe200048070ff */
[----:B------:R-:W3:Y:S04]  /*116b0*/  LDL.LU R225, [R1+0x140] ;  /* 0x0001400001e17983 */ /* 0x000ee80000300800 */
[----:B------:R0:W-:Y:S01]  /*116c0*/  @!P6 STG.E.U8 desc[UR46][R8.64+0x58], R65 ;  /* 0x000058410800e986 */ /* 0x0001e2000c10112e */
[----:B------:R-:W-:-:S02]  /*116d0*/  ISETP.LT.OR P6, PT, R38, 0x5a, !P5 ;  /* 0x0000005a2600780c */ /* 0x000fc40006fc1670 */
[----:B------:R-:W-:-:S11]  /*116e0*/  PRMT R64, RZ, 0x7610, R64 ;  /* 0x00007610ff407816 */ /* 0x000fd60000000040 */
[----:B------:R-:W4:Y:S01]  /*116f0*/  @!P6 LDG.E.U8 R64, desc[UR46][R26.64+0x59] ;  /* 0x0000592e1a40e981 */ /* 0x000f22000c1e1100 */
[----:B-1----:R-:W1:Y:S01]  /*11700*/  @!P6 LDC.64 R62, c[0x0][0x5c0] ;  /* 0x00017000ff3eeb82 */ /* 0x002e620000000a00 */
[----:B0-----:R-:W-:Y:S02]  /*11710*/  PRMT R8, RZ, 0x7610, R8 ;  /* 0x00007610ff087816 */ /* 0x001fe40000000008 */
[----:B-1----:R-:W-:-:S05]  /*11720*/  @!P6 IADD3 R62, P5, R24, R62, RZ ;  /* 0x0000003e183ee210 */ /* 0x002fca0007fbe0ff */
        /* <DEDUP_REMOVED lines=10> */
[----:B------:R-:W-:-:S13]  /*117d0*/  LOP3.LUT P6, RZ, R229, 0x200, RZ, 0xc0, !PT ;  /* 0x00000200e5ff7812 */ /* 0x000fda00078cc0ff */
[----:B------:R-:W2:Y:S02]  /*117e0*/  @!P6 LDG.E.U8 R8, desc[UR46][R28.64+0x58] ;  /* 0x0000582e1c08e981 */ /* 0x000ea4000c1e1100 */
[----:B--2---:R-:W-:-:S04]  /*117f0*/  LOP3.LUT R8, R8, 0xff, RZ, 0xc0, !PT ;  /* 0x000000ff08087812 */ /* 0x004fc800078ec0ff */
[----:B------:R-:W-:-:S05]  /*11800*/  F2FP.F16.E4M3.UNPACK_B R8, R8 ;  /* 0x00000008ff08723e */ /* 0x000fca00020006ff */
[----:B------:R-:W-:-:S05]  /*11810*/  HADD2.F32 R8, -RZ, R8.H0_H0 ;  /* 0x20000008ff087230 */ /* 0x000fca0000004100 */
[----:B------:R-:W-:-:S04]  /*11820*/  FMUL R8, R8, UR40 ;  /* 0x0000002808087c20 */ /* 0x000fc80008400000 */
[----:B------:R-:W-:-:S05]  /*11830*/  FFMA R8, R223, UR41, R8 ;  /* 0x00000029df087c23 */ /* 0x000fca0008000008 */
[----:B------:R-:W-:Y:S02]  /*11840*/  F2FP.SATFINITE.E4M3.F32.PACK_AB_MERGE_C R65, RZ, R8, RZ ;  /* 0x00000008ff41723e */ /* 0x000fe400048070ff */
[----:B------:R-:W-:-:S03]  /*11850*/  PRMT R8, RZ, 0x7610, R8 ;  /* 0x00007610ff087816 */ /* 0x000fc60000000008 */
[----:B------:R1:W-:Y:S04]  /*11860*/  @!P6 STG.E.U8 desc[UR46][R60.64+0x58], R65 ;  /* 0x000058413c00e986 */ /* 0x0003e8000c10112e */
[----:B------:R-:W2:Y:S02]  /*11870*/  @!P4 LDG.E.U8 R8, desc[UR46][R28.64+0x59] ;  /* 0x0000592e1c08c981 */ /* 0x000ea4000c1e1100 */
[----:B--2---:R-:W-:-:S04]  /*11880*/  LOP3.LUT R8, R8, 0xff, RZ, 0xc0, !PT ;  /* 0x000000ff08087812 */ /* 0x004fc800078ec0ff */
[----:B------:R-:W-:-:S05]  /*11890*/  F2FP.F16.E4M3.UNPACK_B R8, R8 ;  /* 0x00000008ff08723e */ /* 0x000fca00020006ff */
[----:B------:R-:W-:-:S05]  /*118a0*/  HADD2.F32 R8, -RZ, R8.H0_H0 ;  /* 0x20000008ff087230 */ /* 0x000fca0000004100 */
[----:B------:R-:W-:-:S04]  /*118b0*/  FMUL R8, R8, UR40 ;  /* 0x0000002808087c20 */ /* 0x000fc80008400000 */
[----:B------:R-:W-:Y:S01]  /*118c0*/  FFMA R8, R224, UR41, R8 ;  /* 0x00000029e0087c23 */ /* 0x000fe20008000008 */
[----:B------:R-:W-:Y:S01]  /*118d0*/  LOP3.LUT P5, RZ, R229, 0x20, RZ, 0xc0, !PT ;  /* 0x00000020e5ff7812 */ /* 0x000fe200078ac0ff */
[----:B------:R-:W2:Y:S03]  /*118e0*/  LDL.LU R224, [R1+0x148] ;  /* 0x0001480001e07983 */ /* 0x000ea60000300800 */
[----:B0-----:R-:W-:Y:S02]  /*118f0*/  F2FP.SATFINITE.E4M3.F32.PACK_AB_MERGE_C R9, RZ, R8, RZ ;  /* 0x00000008ff09723e */ /* 0x001fe400048070ff */
[----:B------:R-:W-:-:S03]  /*11900*/  PRMT R8, RZ, 0x7610, R8 ;  /* 0x00007610ff087816 */ /* 0x000fc60000000008 */
[----:B------:R0:W-:Y:S04]  /*11910*/  @!P4 STG.E.U8 desc[UR46][R58.64+0x59], R9 ;  /* 0x000059093a00c986 */ /* 0x0001e8000c10112e */
[----:B------:R-:W3:Y:S02]  /*11920*/  @!P0 LDG.E.U8 R8, desc[UR46][R30.64+0x50] ;  /* 0x0000502e1e088981 */ /* 0x000ee4000c1e1100 */
[----:B---3--:R-:W-:-:S04]  /*11930*/  LOP3.LUT R8, R8, 0xff, RZ, 0xc0, !PT ;  /* 0x000000ff08087812 */ /* 0x008fc800078ec0ff */
[----:B------:R-:W-:-:S05]  /*11940*/  F2FP.F16.E4M3.UNPACK_B R8, R8 ;  /* 0x00000008ff08723e */ /* 0x000fca00020006ff */
[----:B------:R-:W-:-:S05]  /*11950*/  HADD2.F32 R8, -RZ, R8.H0_H0 ;  /* 0x20000008ff087230 */ /* 0x000fca0000004100 */
[----:B------:R-:W-:-:S04]  /*11960*/  FMUL R8, R8, UR40 ;  /* 0x0000002808087c20 */ /* 0x000fc80008400000 */
[----:B------:R-:W-:Y:S01]  /*11970*/  FFMA R8, R225, UR41, R8 ;  /* 0x00000029e1087c23 */ /* 0x000fe20008000008 */
[----:B------:R-:W-:Y:S01]  /*11980*/  ISETP.LT.OR P4, PT, R38, 0x51, !P1 ;  /* 0x000000512600780c */ /* 0x000fe20004f81670 */
[----:B------:R-:W3:Y:S03]  /*11990*/  LDL.LU R225, [R1+0x14c] ;  /* 0x00014c0001e17983 */ /* 0x000ee60000300800 */
[----:B-1----:R-:W-:Y:S02]  /*119a0*/  F2FP.SATFINITE.E4M3.F32.PACK_AB_MERGE_C R61, RZ, R8, RZ ;  /* 0x00000008ff3d723e */ /* 0x002fe400048070ff */
[----:B------:R-:W-:-:S03]  /*119b0*/  PRMT R8, RZ, 0x7610, R8 ;  /* 0x00007610ff087816 */ /* 0x000fc60000000008 */
[----:B------:R-:W-:Y:S04]  /*119c0*/  @!P0 STG.E.U8 desc[UR46][R56.64+0x50], R61 ;  /* 0x0000503d38008986 */ /* 0x000fe8000c10112e */
[----:B------:R-:W4:Y:S01]  /*119d0*/  @!P5 LDG.E.U8 R8, desc[UR46][R30.64+0x51] ;  /* 0x0000512e1e08d981 */ /* 0x000f22000c1e1100 */
[----:B0-----:R-:W0:Y:S02]  /*119e0*/  @!P4 LDC.64 R58, c[0x0][0x5c0] ;  /* 0x00017000ff3acb82 */ /* 0x001e240000000a00 */
        /* <DEDUP_REMOVED lines=35> */
[----:B-1----:R-:W-:Y:S02]  /*11c20*/  F2FP.SATFINITE.E4M3.F32.PACK_AB_MERGE_C R9, RZ, R8, RZ ;  /* 0x00000008ff09723e */ /* 0x002fe400048070ff */
        /* <DEDUP_REMOVED lines=13> */
[----:B------:R-:W1:Y:S01]  /*11d00*/  @!P4 LDC.64 R56, c[0x0][0x5c0] ;  /* 0x00017000ff38cb82 */ /* 0x000e620000000a00 */
[----:B----4-:R-:W-:-:S04]  /*11d10*/  LOP3.LUT R8, R8, 0xff, RZ, 0xc0, !PT ;  /* 0x000000ff08087812 */ /* 0x010fc800078ec0ff */
[----:B------:R-:W-:-:S05]  /*11d20*/  F2FP.F16.E4M3.UNPACK_B R8, R8 ;  /* 0x00000008ff08723e */ /* 0x000fca00020006ff */
[----:B------:R-:W-:-:S05]  /*11d30*/  HADD2.F32 R8, -RZ, R8.H0_H0 ;  /* 0x20000008ff087230 */ /* 0x000fca0000004100 */
[----:B------:R-:W-:-:S04]  /*11d40*/  FMUL R8, R8, UR40 ;  /* 0x0000002808087c20 */ /* 0x000fc80008400000 */
[----:B--2---:R-:W-:Y:S01]  /*11d50*/  FFMA R8, R224, UR41, R8 ;  /* 0x00000029e0087c23 */ /* 0x004fe20008000008 */
[----:B-1----:R-:W-:Y:S01]  /*11d60*/  @!P4 IADD3 R116, P6, R116, R56, RZ ;  /* 0x000000387474c210 */ /* 0x002fe20007fde0ff */
[----:B------:R-:W2:Y:S03]  /*11d70*/  LDL.LU R224, [R1+0x15c] ;  /* 0x00015c0001e07983 */ /* 0x000ea60000300800 */
[----:B0-----:R-:W-:Y:S01]  /*11d80*/  F2FP.SATFINITE.E4M3.F32.PACK_AB_MERGE_C R9, RZ, R8, RZ ;  /* 0x00000008ff09723e */ /* 0x001fe200048070ff */
[----:B------:R-:W-:Y:S01]  /*11d90*/  @!P4 IMAD.X R117, R115, 0x1, R57, P6 ;  /* 0x000000017375c824 */ /* 0x000fe200030e0639 */
[----:B------:R-:W-:Y:S01]  /*11da0*/  PRMT R8, RZ, 0x7610, R8 ;  /* 0x00007610ff087816 */ /* 0x000fe20000000008 */
[----:B------:R-:W4:Y:S04]  /*11db0*/  LDL.LU R226, [R1+0x160] ;  /* 0x0001600001e27983 */ /* 0x000f280000300800 */
[----:B------:R0:W-:Y:S04]  /*11dc0*/  @!P5 STG.E.U8 desc[UR46][R50.64+0x59], R9 ;  /* 0x000059093200d986 */ /* 0x0001e8000c10112e */
[----:B------:R-:W3:Y:S01]  /*11dd0*/  @!P4 LDG.E.U8 R8, desc[UR46][R32.64+0x58] ;  /* 0x0000582e2008c981 */ /* 0x000ee2000c1e1100 */
[----:B------:R-:W-:-:S02]  /*11de0*/  ISETP.LT.OR P5, PT, R38, 0x5a, !P1 ;  /* 0x0000005a2600780c */ /* 0x000fc40004fa1670 */
        /* <DEDUP_REMOVED lines=10> */
[----:B------:R1:W-:Y:S04]  /*11e90*/  @!P4 STG.E.U8 desc[UR46][R116.64+0x58], R51 ;  /* 0x000058337400c986 */ /* 0x0003e8000c10112e */
[----:B------:R-:W2:Y:S01]  /*11ea0*/  @!P5 LDG.E.U8 R50, desc[UR46][R32.64+0x59] ;  /* 0x0000592e2032d981 */ /* 0x000ea2000c1e1100 */
        /* <DEDUP_REMOVED lines=10> */
[----:B-1----:R-:W-:Y:S02]  /*11f50*/  F2FP.SATFINITE.E4M3.F32.PACK_AB_MERGE_C R51, RZ, R50, RZ ;  /* 0x00000032ff33723e */ /* 0x002fe400048070ff */
        /* <DEDUP_REMOVED lines=27> */
[----:B0-----:R-:W0:Y:S01]  /*12110*/  @!P5 LDC.64 R46, c[0x0][0x5c0] ;  /* 0x00017000ff2edb82 */ /* 0x001e220000000a00 */
[----:B--2---:R-:W-:-:S04]  /*12120*/  LOP3.LUT R48, R48, 0xff, RZ, 0xc0, !PT ;  /* 0x000000ff30307812 */ /* 0x004fc800078ec0ff */
[----:B------:R-:W-:-:S05]  /*12130*/  F2FP.F16.E4M3.UNPACK_B R48, R48 ;  /* 0x00000030ff30723e */ /* 0x000fca00020006ff */
[----:B------:R-:W-:-:S05]  /*12140*/  HADD2.F32 R48, -RZ, R48.H0_H0 ;  /* 0x20000030ff307230 */ /* 0x000fca0000004100 */
[----:B------:R-:W-:-:S04]  /*12150*/  FMUL R48, R48, UR40 ;  /* 0x0000002830307c20 */ /* 0x000fc80008400000 */
[----:B------:R-:W-:Y:S01]  /*12160*/  FFMA R48, R224, UR41, R48 ;  /* 0x00000029e0307c23 */ /* 0x000fe20008000030 */
[----:B0-----:R-:W-:Y:S01]  /*12170*/  @!P5 IADD3 R46, P6, R109, R46, RZ ;  /* 0x0000002e6d2ed210 */ /* 0x001fe20007fde0ff */
[----:B------:R-:W2:Y:S03]  /*12180*/  LDL.LU R224, [R1+0x174] ;  /* 0x0001740001e07983 */ /* 0x000ea60000300800 */
[----:B------:R-:W-:Y:S02]  /*12190*/  F2FP.SATFINITE.E4M3.F32.PACK_AB_MERGE_C R49, RZ, R48, RZ ;  /* 0x00000030ff31723e */ /* 0x000fe400048070ff */
[----:B------:R-:W-:-:S03]  /*121a0*/  PRMT R48, RZ, 0x7610, R48 ;  /* 0x00007610ff307816 */ /* 0x000fc60000000030 */
[----:B------:R0:W-:Y:S04]  /*121b0*/  @!P4 STG.E.U8 desc[UR46][R8.64+0x50], R49 ;  /* 0x000050310800c986 */ /* 0x0001e8000c10112e */
[----:B------:R-:W4:Y:S01]  /*121c0*/  @!P5 LDG.E.U8 R48, desc[UR46][R36.64+0x51] ;  /* 0x0000512e2430d981 */ /* 0x000f22000c1e1100 */
[----:B------:R-:W-:Y:S01]  /*121d0*/  @!P5 IMAD.X R47, R108, 0x1, R47, P6 ;  /* 0x000000016c2fd824 */ /* 0x000fe200030e062f */
[----:B------:R-:W-:Y:S02]  /*121e0*/  LOP3.LUT P6, RZ, R228, 0x80000000, RZ, 0xc0, !PT ;  /* 0x80000000e4ff7812 */ /* 0x000fe400078cc0ff */
        /* <DEDUP_REMOVED lines=9> */
[----:B------:R-:W-:Y:S04]  /*12280*/  @!P5 STG.E.U8 desc[UR46][R46.64+0x51], R9 ;  /* 0x000051092e00d986 */ /* 0x000fe8000c10112e */
[----:B------:R-:W3:Y:S02]  /*12290*/  @!P6 LDG.E.U8 R8, desc[UR46][R34.64+0x58] ;  /* 0x0000582e2208e981 */ /* 0x000ee4000c1e1100 */
        /* <DEDUP_REMOVED lines=11> */
[----:B0-----:R-:W-:Y:S02]  /*12350*/  PRMT R44, RZ, 0x7610, R44 ;  /* 0x00007610ff2c7816 */ /* 0x001fe4000000002c */
        /* <DEDUP_REMOVED lines=8> */
[----:B------:R-:W0:Y:S03]  /*123e0*/  @!P5 LDC.64 R8, c[0x0][0x5c0] ;  /* 0x00017000ff08db82 */ /* 0x000e260000000a00 */
[----:B------:R1:W-:Y:S04]  /*123f0*/  @!P0 STG.E.U8 desc[UR46][R42.64+0x59], R47 ;  /* 0x0000592f2a008986 */ /* 0x0003e8000c10112e */
[----:B------:R-:W4:Y:S01]  /*12400*/  @!P5 LDG.E.U8 R44, desc[UR46][R36.64+0x58] ;  /* 0x0000582e242cd981 */ /* 0x000f22000c1e1100 */
[----:B-1----:R-:W1:Y:S01]  /*12410*/  @!P4 LDC.64 R42, c[0x0][0x5c0] ;  /* 0x00017000ff2acb82 */ /* 0x002e620000000a00 */
[----:B0-----:R-:W-:-:S05]  /*12420*/  @!P5 IADD3 R8, P6, R105, R8, RZ ;  /* 0x000000086908d210 */ /* 0x001fca0007fde0ff */
[----:B------:R-:W-:Y:S01]  /*12430*/  @!P5 IMAD.X R9, R104, 0x1, R9, P6 ;  /* 0x000000016809d824 */ /* 0x000fe200030e0609 */
[----:B----4-:R-:W-:-:S04]  /*12440*/  LOP3.LUT R44, R44, 0xff, RZ, 0xc0, !PT ;  /* 0x000000ff2c2c7812 */ /* 0x010fc800078ec0ff */
[----:B------:R-:W-:-:S05]  /*12450*/  F2FP.F16.E4M3.UNPACK_B R44, R44 ;  /* 0x0000002cff2c723e */ /* 0x000fca00020006ff */
[----:B------:R-:W-:-:S05]  /*12460*/  HADD2.F32 R44, -RZ, R44.H0_H0 ;  /* 0x2000002cff2c7230 */ /* 0x000fca0000004100 */
[----:B------:R-:W-:-:S04]  /*12470*/  FMUL R44, R44, UR40 ;  /* 0x000000282c2c7c20 */ /* 0x000fc80008400000 */
[----:B------:R-:W-:Y:S01]  /*12480*/  FFMA R44, R226, UR41, R44 ;  /* 0x00000029e22c7c23 */ /* 0x000fe2000800002c */
[----:B------:R-:W-:Y:S01]  /*12490*/  ISETP.GE.AND P6, PT, R39, 0x1, PT ;  /* 0x000000012700780c */ /* 0x000fe20003fc6270 */
[----:B------:R-:W4:Y:S03]  /*124a0*/  LDL.LU R226, [R1+0x184] ;  /* 0x0001840001e27983 */ /* 0x000f260000300800 */
[----:B------:R-:W-:-:S05]  /*124b0*/  F2FP.SATFINITE.E4M3.F32.PACK_AB_MERGE_C R45, RZ, R44, RZ ;  /* 0x0000002cff2d723e */ /* 0x000fca00048070ff */
[----:B------:R0:W-:Y:S01]  /*124c0*/  @!P5 STG.E.U8 desc[UR46][R8.64+0x58], R45 ;  /* 0x0000582d0800d986 */ /* 0x0001e2000c10112e */
[----:B-1----:R-:W-:Y:S02]  /*124d0*/  @!P4 IADD3 R42, P5, R41, R42, RZ ;  /* 0x0000002a292ac210 */ /* 0x002fe40007fbe0ff */
[----:B------:R-:W-:-:S06]  /*124e0*/  PRMT R41, RZ, 0x7610, R41 ;  /* 0x00007610ff297816 */ /* 0x000fcc0000000029 */
[----:B------:R-:W3:Y:S01]  /*124f0*/  @!P4 LDG.E.U8 R41, desc[UR46][R36.64+0x59] ;  /* 0x0000592e2429c981 */ /* 0x000ee2000c1e1100 */
[----:B------:R-:W-:Y:S01]  /*12500*/  @!P4 IMAD.X R43, R82, 0x1, R43, P5 ;  /* 0x00000001522bc824 */ /* 0x000fe200028e062b */
[----:B---3--:R-:W-:-:S04]  /*12510*/  LOP3.LUT R41, R41, 0xff, RZ, 0xc0, !PT ;  /* 0x000000ff29297812 */ /* 0x008fc800078ec0ff */
[----:B------:R-:W-:-:S05]  /*12520*/  F2FP.F16.E4M3.UNPACK_B R41, R41 ;  /* 0x00000029ff29723e */ /* 0x000fca00020006ff */
[----:B------:R-:W-:-:S05]  /*12530*/  HADD2.F32 R41, -RZ, R41.H0_H0 ;  /* 0x20000029ff297230 */ /* 0x000fca0000004100 */
[----:B------:R-:W-:-:S04]  /*12540*/  FMUL R41, R41, UR40 ;  /* 0x0000002829297c20 */ /* 0x000fc80008400000 */
[----:B------:R-:W-:Y:S02]  /*12550*/  FFMA R41, R225, UR41, R41 ;  /* 0x00000029e1297c23 */ /* 0x000fe40008000029 */
[----:B------:R-:W3:Y:S03]  /*12560*/  LDL.LU R225, [R1+0x188] ;  /* 0x0001880001e17983 */ /* 0x000ee60000300800 */
[----:B0-----:R-:W-:-:S05]  /*12570*/  F2FP.SATFINITE.E4M3.F32.PACK_AB_MERGE_C R45, RZ, R41, RZ ;  /* 0x00000029ff2d723e */ /* 0x001fca00048070ff */
[----:B------:R0:W-:Y:S01]  /*12580*/  @!P4 STG.E.U8 desc[UR46][R42.64+0x59], R45 ;  /* 0x0000592d2a00c986 */ /* 0x0001e2000c10112e */
[----:B------:R-:W-:Y:S02]  /*12590*/  ISETP.LT.OR P4, PT, R38, 0x61, !P6 ;  /* 0x000000612600780c */ /* 0x000fe40007781670 */
[----:B------:R-:W-:-:S11]  /*125a0*/  PRMT R41, RZ, 0x7610, R41 ;  /* 0x00007610ff297816 */ /* 0x000fd60000000029 */
[----:B------:R-:W2:Y:S01]  /*125b0*/  @!P4 LDG.E.U8 R41, desc[UR46][R26.64+0x60] ;  /* 0x0000602e1a29c981 */ /* 0x000ea2000c1e1100 */
[----:B------:R-:W1:Y:S02]  /*125c0*/  @!P4 LDC.64 R8, c[0x0][0x5c0] ;  /* 0x00017000ff08cb82 */ /* 0x000e640000000a00 */
[----:B-1----:R-:W-:-:S05]  /*125d0*/  @!P4 IADD3 R8, P5, R24, R8, RZ ;  /* 0x000000081808c210 */ /* 0x002fca0007fbe0ff */
        /* <DEDUP_REMOVED lines=8> */
[----:B0-----:R-:W-:-:S05]  /*12660*/  F2FP.SATFINITE.E4M3.F32.PACK_AB_MERGE_C R45, RZ, R41, RZ ;  /* 0x00000029ff2d723e */ /* 0x001fca00048070ff */
[----:B------:R0:W-:Y:S01]  /*12670*/  @!P4 STG.E.U8 desc[UR46][R8.64+0x60], R45 ;  /* 0x0000602d0800c986 */ /* 0x0001e2000c10112e */
[----:B------:R-:W-:Y:S02]  /*12680*/  ISETP.LT.OR P4, PT, R38, 0x62, !P6 ;  /* 0x000000622600780c */ /* 0x000fe40007781670 */
[----:B------:R-:W-:-:S11]  /*12690*/  PRMT R41, RZ, 0x7610, R41 ;  /* 0x00007610ff297816 */ /* 0x000fd60000000029 */
[----:B------:R-:W4:Y:S01]  /*126a0*/  @!P4 LDG.E.U8 R41, desc[UR46][R26.64+0x61] ;  /* 0x0000612e1a29c981 */ /* 0x000f22000c1e1100 */
[----:B------:R-:W1:Y:S01]  /*126b0*/  @!P4 LDC.64 R42, c[0x0][0x5c0] ;  /* 0x00017000ff2acb82 */ /* 0x000e620000000a00 */
[----:B0-----:R-:W-:Y:S02]  /*126c0*/  PRMT R8, RZ, 0x7610, R8 ;  /* 0x00007610ff087816 */ /* 0x001fe40000000008 */
[----:B-1----:R-:W-:-:S05]  /*126d0*/  @!P4 IADD3 R42, P5, R24, R42, RZ ;  /* 0x0000002a182ac210 */ /* 0x002fca0007fbe0ff */
[----:B------:R-:W-:Y:S01]  /*126e0*/  @!P4 IMAD.X R43, R40, 0x1, R43, P5 ;  /* 0x00000001282bc824 */ /* 0x000fe200028e062b */
[----:B------:R-:W-:Y:S02]  /*126f0*/  LOP3.LUT P5, RZ, R229, 0x1, RZ, 0xc0, !PT ;  /* 0x00000001e5ff7812 */ /* 0x000fe400078ac0ff */
[----:B----4-:R-:W-:-:S04]  /*12700*/  LOP3.LUT R41, R41, 0xff, RZ, 0xc0, !PT ;  /* 0x000000ff29297812 */ /* 0x010fc800078ec0ff */
[----:B------:R-:W-:-:S05]  /*12710*/  F2FP.F16.E4M3.UNPACK_B R41, R41 ;  /* 0x00000029ff29723e */ /* 0x000fca00020006ff */
[----:B------:R-:W-:-:S05]  /*12720*/  HADD2.F32 R41, -RZ, R41.H0_H0 ;  /* 0x20000029ff297230 */ /* 0x000fca0000004100 */
[----:B------:R-:W-:-:S04]  /*12730*/  FMUL R41, R41, UR40 ;  /* 0x0000002829297c20 */ /* 0x000fc80008400000 */
[----:B------:R-:W-:Y:S02]  /*12740*/  FFMA R41, R226, UR41, R41 ;  /* 0x00000029e2297c23 */ /* 0x000fe40008000029 */
        /* <DEDUP_REMOVED lines=8> */
[----:B------:R-:W-:-:S05]  /*127d0*/  FFMA R8, R225, UR41, R8 ;  /* 0x00000029e1087c23 */ /* 0x000fca0008000008 */
[----:B------:R-:W-:Y:S02]  /*127e0*/  F2FP.SATFINITE.E4M3.F32.PACK_AB_MERGE_C R9, RZ, R8, RZ ;  /* 0x00000008ff09723e */ /* 0x000fe400048070ff */
[----:B------:R-:W-:-:S03]  /*127f0*/  PRMT R8, RZ, 0x7610, R8 ;  /* 0x00007610ff087816 */ /* 0x000fc60000000008 */
[----:B------:R0:W-:Y:S04]  /*12800*/  @!P5 STG.E.U8 desc[UR46][R22.64+0x60], R9 ;  /* 0x000060091600d986 */ /* 0x0001e8000c10112e */
[----:B------:R-:W3:Y:S01]  /*12810*/  @!P0 LDG.E.U8 R8, desc[UR46][R28.64+0x61] ;  /* 0x0000612e1c088981 */ /* 0x000ee2000c1e1100 */
[----:B------:R-:W-:Y:S02]  /*12820*/  ISETP.LT.OR P4, PT, R38, 0x69, !P6 ;  /* 0x000000692600780c */ /* 0x000fe40007781670 */
[----:B0-----:R-:W-:Y:S02]  /*12830*/  PRMT R22, RZ, 0x7610, R22 ;  /* 0x00007610ff167816 */ /* 0x001fe40000000016 */
[----:B---3--:R-:W-:-:S04]  /*12840*/  LOP3.LUT R8, R8, 0xff, RZ, 0xc0, !PT ;  /* 0x000000ff08087812 */ /* 0x008fc800078ec0ff */
[----:B------:R-:W-:-:S05]  /*12850*/  F2FP.F16.E4M3.UNPACK_B R8, R8 ;  /* 0x00000008ff08723e */ /* 0x000fca00020006ff */
[----:B------:R-:W-:-:S05]  /*12860*/  HADD2.F32 R8, -RZ, R8.H0_H0 ;  /* 0x20000008ff087230 */ /* 0x000fca0000004100 */
[----:B------:R-:W-:-:S04]  /*12870*/  FMUL R8, R8, UR40 ;  /* 0x0000002808087c20 */ /* 0x000fc80008400000 */
[----:B--2---:R-:W-:Y:S02]  /*12880*/  FFMA R8, R224, UR41, R8 ;  /* 0x00000029e0087c23 */ /* 0x004fe40008000008 */
[----:B------:R-:W2:Y:S03]  /*12890*/  LDL.LU R224, [R1+0x194] ;  /* 0x0001940001e07983 */ /* 0x000ea60000300800 */
[----:B------:R-:W-:Y:S01]  /*128a0*/  F2FP.SATFINITE.E4M3.F32.PACK_AB_MERGE_C R41, RZ, R8, RZ ;  /* 0x00000008ff29723e */ /* 0x000fe200048070ff */
[----:B------:R-:W3:Y:S01]  /*128b0*/  LDL.LU R225, [R1+0x198] ;  /* 0x0001980001e17983 */ /* 0x000ee20000300800 */
[----:B------:R-:W0:Y:S03]  /*128c0*/  @!P4 LDC.64 R8, c[0x0][0x5c0] ;  /* 0x00017000ff08cb82 */ /* 0x000e260000000a00 */
[----:B------:R1:W-:Y:S04]  /*128d0*/  @!P0 STG.E.U8 desc[UR46][R20.64+0x61], R41 ;  /* 0x0000612914008986 */ /* 0x0003e8000c10112e */
[----:B------:R-:W4:Y:S01]  /*128e0*/  @!P4 LDG.E.U8 R22, desc[UR46][R26.64+0x68] ;  /* 0x0000682e1a16c981 */ /* 0x000f22000c1e1100 */
        /* <DEDUP_REMOVED lines=13> */
[----:B------:R-:W2:Y:S01]  /*129c0*/  @!P4 LDG.E.U8 R22, desc[UR46][R26.64+0x69] ;  /* 0x0000692e1a16c981 */ /* 0x000ea2000c1e1100 */
[----:B-1----:R-:W1:Y:S01]  /*129d0*/  @!P4 LDC.64 R20, c[0x0][0x5c0] ;  /* 0x00017000ff14cb82 */ /* 0x002e620000000a00 */
[----:B0-----:R-:W-:Y:S02]  /*129e0*/  PRMT R8, RZ, 0x7610, R8 ;  /* 0x00007610ff087816 */ /* 0x001fe40000000008 */
        /* <DEDUP_REMOVED lines=11> */
[----:B------:R-:W3:Y:S01]  /*12aa0*/  @!P0 LDG.E.U8 R8, desc[UR46][R28.64+0x68] ;  /* 0x0000682e1c088981 */ /* 0x000ee2000c1e1100 */
        /* <DEDUP_REMOVED lines=10> */
[----:B------:R-:W-:Y:S04]  /*12b50*/  @!P0 STG.E.U8 desc[UR46][R18.64+0x68], R23 ;  /* 0x0000681712008986 */ /* 0x000fe8000c10112e */
        /* <DEDUP_REMOVED lines=8> */
[----:B0-----:R-:W-:Y:S02]  /*12be0*/  F2FP.SATFINITE.E4M3.F32.PACK_AB_MERGE_C R9, RZ, R8, RZ ;  /* 0x00000008ff09723e */ /* 0x001fe400048070ff */
        /* <DEDUP_REMOVED lines=8> */
[----:B0-----:R-:W-:Y:S01]  /*12c70*/  PRMT R16, RZ, 0x7610, R16 ;  /* 0x00007610ff107816 */ /* 0x001fe20000000010 */
[----:B------:R-:W2:Y:S03]  /*12c80*/  LDL.LU R224, [R1+0x1ac] ;  /* 0x0001ac0001e07983 */ /* 0x000ea60000300800 */
[----:B------:R-:W-:Y:S02]  /*12c90*/  F2FP.SATFINITE.E4M3.F32.PACK_AB_MERGE_C R19, RZ, R8, RZ ;  /* 0x00000008ff13723e */ /* 0x000fe400048070ff */
[----:B------:R-:W-:-:S03]  /*12ca0*/  PRMT R8, RZ, 0x7610, R8 ;  /* 0x00007610ff087816 */ /* 0x000fc60000000008 */
[----:B------:R0:W-:Y:S04]  /*12cb0*/  @!P6 STG.E.U8 desc[UR46][R14.64+0x60], R19 ;  /* 0x000060130e00e986 */ /* 0x0001e8000c10112e */
        /* <DEDUP_REMOVED lines=10> */
[----:B------:R-:W1:Y:S03]  /*12d60*/  @!P3 LDC.64 R8, c[0x0][0x5c0] ;  /* 0x00017000ff08bb82 */ /* 0x000e660000000a00 */
[----:B------:R4:W-:Y:S04]  /*12d70*/  @!P5 STG.E.U8 desc[UR46][R12.64+0x61], R17 ;  /* 0x000061110c00d986 */ /* 0x0009e8000c10112e */
[----:B------:R-:W2:Y:S01]  /*12d80*/  @!P3 LDG.E.U8 R16, desc[UR46][R32.64+0x60] ;  /* 0x0000602e2010b981 */ /* 0x000ea2000c1e1100 */
[----:B----4-:R-:W-:-:S02]  /*12d90*/  PRMT R12, RZ, 0x7610, R12 ;  /* 0x00007610ff0c7816 */ /* 0x010fc4000000000c */
[----:B-1----:R-:W-:-:S05]  /*12da0*/  @!P3 IADD3 R8, P4, R83, R8, RZ ;  /* 0x000000085308b210 */ /* 0x002fca0007f9e0ff */
[----:B------:R-:W-:Y:S01]  /*12db0*/  @!P3 IMAD.X R9, R84, 0x1, R9, P4 ;  /* 0x000000015409b824 */ /* 0x000fe200020e0609 */
        /* <DEDUP_REMOVED lines=18> */
[----:B------:R-:W-:Y:S02]  /*12ee0*/  F2FP.SATFINITE.E4M3.F32.PACK_AB_MERGE_C R17, RZ, R12, RZ ;  /* 0x0000000cff11723e */ /* 0x000fe400048070ff */
[----:B------:R-:W-:-:S03]  /*12ef0*/  PRMT R12, RZ, 0x7610, R12 ;  /* 0x00007610ff0c7816 */ /* 0x000fc6000000000c */
[----:B------:R1:W-:Y:S04]  /*12f00*/  @!P2 STG.E.U8 desc[UR46][R14.64+0x61], R17 ;  /* 0x000061110e00a986 */ /* 0x0003e8000c10112e */
[----:B------:R-:W3:Y:S01]  /*12f10*/  @!P6 LDG.E.U8 R12, desc[UR46][R30.64+0x68] ;  /* 0x0000682e1e0ce981 */ /* 0x000ee2000c1e1100 */
[----:B------:R-:W-:Y:S02]  /*12f20*/  ISETP.LT.OR P3, PT, R38, 0x6a, !P5 ;  /* 0x0000006a2600780c */ /* 0x000fe40006f61670 */
[----:B0-----:R-:W-:-:S11]  /*12f30*/  PRMT R8, RZ, 0x7610, R8 ;  /* 0x00007610ff087816 */ /* 0x001fd60000000008 */
[----:B-1----:R-:W0:Y:S01]  /*12f40*/  @!P3 LDC.64 R14, c[0x0][0x5c0] ;  /* 0x00017000ff0ebb82 */ /* 0x002e220000000a00 */
[----:B---3--:R-:W-:-:S04]  /*12f50*/  LOP3.LUT R12, R12, 0xff, RZ, 0xc0, !PT ;  /* 0x000000ff0c0c7812 */ /* 0x008fc800078ec0ff */
[----:B------:R-:W-:-:S05]  /*12f60*/  F2FP.F16.E4M3.UNPACK_B R12, R12 ;  /* 0x0000000cff0c723e */ /* 0x000fca00020006ff */
[----:B------:R-:W-:-:S05]  /*12f70*/  HADD2.F32 R12, -RZ, R12.H0_H0 ;  /* 0x2000000cff0c7230 */ /* 0x000fca0000004100 */
[----:B------:R-:W-:-:S04]  /*12f80*/  FMUL R12, R12, UR40 ;  /* 0x000000280c0c7c20 */ /* 0x000fc80008400000 */
[----:B------:R-:W-:Y:S02]  /*12f90*/  FFMA R12, R225, UR41, R12 ;  /* 0x00000029e10c7c23 */ /* 0x000fe4000800000c */
[----:B------:R-:W3:Y:S03]  /*12fa0*/  LDL.LU R225, [R1+0x1bc] ;  /* 0x0001bc0001e17983 */ /* 0x000ee60000300800 */
[----:B------:R-:W-:-:S05]  /*12fb0*/  F2FP.SATFINITE.E4M3.F32.PACK_AB_MERGE_C R13, RZ, R12, RZ ;  /* 0x0000000cff0d723e */ /* 0x000fca00048070ff */
[----:B------:R1:W-:Y:S04]  /*12fc0*/  @!P6 STG.E.U8 desc[UR46][R10.64+0x68], R13 ;  /* 0x0000680d0a00e986 */ /* 0x0003e8000c10112e */
[----:B------:R-:W2:Y:S01]  /*12fd0*/  @!P3 LDG.E.U8 R8, desc[UR46][R30.64+0x69] ;  /* 0x0000692e1e08b981 */ /* 0x000ea2000c1e1100 */
[----:B-1----:R-:W-:Y:S02]  /*12fe0*/  PRMT R10, RZ, 0x7610, R10 ;  /* 0x00007610ff0a7816 */ /* 0x002fe4000000000a */
[----:B--2---:R-:W-:-:S04]  /*12ff0*/  LOP3.LUT R8, R8, 0xff, RZ, 0xc0, !PT ;  /* 0x000000ff08087812 */ /* 0x004fc800078ec0ff */
[----:B------:R-:W-:-:S05]  /*13000*/  F2FP.F16.E4M3.UNPACK_B R8, R8 ;  /* 0x00000008ff08723e */ /* 0x000fca00020006ff */
[----:B------:R-:W-:Y:S01]  /*13010*/  HADD2.F32 R9, -RZ, R8.H0_H0 ;  /* 0x20000008ff097230 */ /* 0x000fe20000004100 */
[----:B0-----:R-:W-:-:S04]  /*13020*/  @!P3 IADD3 R8, P2, P4, R24, R14, R5 ;  /* 0x0000000e1808b210 */ /* 0x001fc80007c5e005 */
[----:B------:R-:W-:Y:S01]  /*13030*/  FMUL R12, R9, UR40 ;  /* 0x00000028090c7c20 */ /* 0x000fe20008400000 */
[----:B------:R-:W-:Y:S02]  /*13040*/  @!P3 IADD3.X R9, R40, R15, R7, P2, P4 ;  /* 0x0000000f2809b210 */ /* 0x000fe400017e8407 */
[----:B------:R-:W-:Y:S01]  /*13050*/  ISETP.LT.OR P2, PT, R38, 0x69, !P1 ;  /* 0x000000692600780c */ /* 0x000fe20004f41670 */
[----:B------:R-:W-:Y:S01]  /*13060*/  FFMA R12, R226, UR41, R12 ;  /* 0x00000029e20c7c23 */ /* 0x000fe2000800000c */
[----:B------:R-:W-:Y:S01]  /*13070*/  ISETP.LT.OR P1, PT, R38, 0x6a, !P1 ;  /* 0x0000006a2600780c */ /* 0x000fe20004f21670 */
[----:B------:R-:W2:Y:S03]  /*13080*/  LDL.LU R226, [R1+0x1c0] ;  /* 0x0001c00001e27983 */ /* 0x000ea60000300800 */
[----:B------:R-:W-:-:S05]  /*13090*/  F2FP.SATFINITE.E4M3.F32.PACK_AB_MERGE_C R13, RZ, R12, RZ ;  /* 0x0000000cff0d723e */ /* 0x000fca00048070ff */
[----:B------:R4:W-:Y:S02]  /*130a0*/  @!P3 STG.E.U8 desc[UR46][R8.64+0x69], R13 ;  /* 0x0000690d0800b986 */ /* 0x0009e4000c10112e */
[----:B------:R-:W0:Y:S02]  /*130b0*/  @!P2 LDC.64 R16, c[0x0][0x5c0] ;  /* 0x00017000ff10ab82 */ /* 0x000e240000000a00 */
[----:B------:R-:W3:Y:S01]  /*130c0*/  @!P2 LDG.E.U8 R10, desc[UR46][R32.64+0x68] ;  /* 0x0000682e200aa981 */ /* 0x000ee2000c1e1100 */
[----:B------:R-:W-:-:S04]  /*130d0*/  @!P2 IADD3 R15, P3, P4, R2, R24, R5 ;  /* 0x00000018020fa210 */ /* 0x000fc80007c7e005 */
[----:B------:R-:W-:Y:S02]  /*130e0*/  @!P2 IADD3.X R12, R6, R40, R7, P3, P4 ;  /* 0x00000028060ca210 */ /* 0x000fe40001fe8407 */
[----:B---3--:R-:W-:-:S04]  /*130f0*/  LOP3.LUT R10, R10, 0xff, RZ, 0xc0, !PT ;  /* 0x000000ff0a0a7812 */ /* 0x008fc800078ec0ff */
[----:B------:R-:W-:-:S05]  /*13100*/  F2FP.F16.E4M3.UNPACK_B R10, R10 ;  /* 0x0000000aff0a723e */ /* 0x000fca00020006ff */
[----:B------:R-:W-:-:S05]  /*13110*/  HADD2.F32 R10, -RZ, R10.H0_H0 ;  /* 0x2000000aff0a7230 */ /* 0x000fca0000004100 */
[----:B------:R-:W-:Y:S01]  /*13120*/  FMUL R11, R10, UR40 ;  /* 0x000000280a0b7c20 */ /* 0x000fe20008400000 */
[----:B0-----:R-:W-:-:S03]  /*13130*/  @!P2 IADD3 R10, P3, R15, R16, RZ ;  /* 0x000000100f0aa210 */ /* 0x001fc60007f7e0ff */
[----:B----4-:R-:W-:Y:S02]  /*13140*/  FFMA R8, R224, UR41, R11 ;  /* 0x00000029e0087c23 */ /* 0x010fe4000800000b */
[----:B------:R-:W-:Y:S01]  /*13150*/  @!P2 IMAD.X R11, R12, 0x1, R17, P3 ;  /* 0x000000010c0ba824 */ /* 0x000fe200018e0611 */
[----:B------:R-:W-:Y:S01]  /*13160*/  ISETP.GE.AND P6, PT, R39, 0x101, PT ;  /* 0x000001012700780c */ /* 0x000fe20003fc6270 */
[----:B------:R-:W0:Y:S01]  /*13170*/  @!P1 LDC.64 R16, c[0x0][0x5c0] ;  /* 0x00017000ff109b82 */ /* 0x000e220000000a00 */
[----:B------:R-:W-:Y:S01]  /*13180*/  F2FP.SATFINITE.E4M3.F32.PACK_AB_MERGE_C R9, RZ, R8, RZ ;  /* 0x00000008ff09723e */ /* 0x000fe200048070ff */
[----:B------:R-:W3:Y:S01]  /*13190*/  LDL.LU R224, [R1+0x1c4] ;  /* 0x0001c40001e07983 */ /* 0x000ee20000300800 */
[----:B------:R-:W-:-:S03]  /*131a0*/  PRMT R8, RZ, 0x7610, R8 ;  /* 0x00007610ff087816 */ /* 0x000fc60000000008 */
[----:B------:R1:W-:Y:S04]  /*131b0*/  @!P2 STG.E.U8 desc[UR46][R10.64+0x68], R9 ;  /* 0x000068090a00a986 */ /* 0x0003e8000c10112e */
[----:B------:R-:W4:Y:S01]  /*131c0*/  @!P1 LDG.E.U8 R8, desc[UR46][R32.64+0x69] ;  /* 0x0000692e20089981 */ /* 0x000f22000c1e1100 */
[----:B------:R-:W-:Y:S02]  /*131d0*/  @!P1 IADD3 R13, P3, P4, R2, R24, R5 ;  /* 0x00000018020d9210 */ /* 0x000fe40007c7e005 */
[----:B------:R-:W-:Y:S02]  /*131e0*/  ISETP.LT.OR P2, PT, R38, 0x61, !P6 ;  /* 0x000000612600780c */ /* 0x000fe40007741670 */
[----:B------:R-:W-:Y:S02]  /*131f0*/  @!P1 IADD3.X R14, R6, R40, R7, P3, P4 ;  /* 0x00000028060e9210 */ /* 0x000fe40001fe8407 */
[----:B-1----:R-:W-:-:S02]  /*13200*/  PRMT R10, RZ, 0x7610, R10 ;  /* 0x00007610ff0a7816 */ /* 0x002fc4000000000a */
[----:B----4-:R-:W-:-:S04]  /*13210*/  LOP3.LUT R8, R8, 0xff, RZ, 0xc0, !PT ;  /* 0x000000ff08087812 */ /* 0x010fc800078ec0ff */
[----:B------:R-:W-:-:S05]  /*13220*/  F2FP.F16.E4M3.UNPACK_B R8, R8 ;  /* 0x00000008ff08723e */ /* 0x000fca00020006ff */
[----:B------:R-:W-:-:S05]  /*13230*/  HADD2.F32 R8, -RZ, R8.H0_H0 ;  /* 0x20000008ff087230 */ /* 0x000fca0000004100 */
[----:B------:R-:W-:-:S04]  /*13240*/  FMUL R8, R8, UR40 ;  /* 0x0000002808087c20 */ /* 0x000fc80008400000 */
[----:B------:R-:W-:Y:S01]  /*13250*/  FFMA R12, R225, UR41, R8 ;  /* 0x00000029e10c7c23 */ /* 0x000fe20008000008 */
[----:B0-----:R-:W-:Y:S01]  /*13260*/  @!P1 IADD3 R8, P3, R13, R16, RZ ;  /* 0x000000100d089210 */ /* 0x001fe20007f7e0ff */
[----:B------:R-:W4:Y:S03]  /*13270*/  LDL.LU R225, [R1+0x1c8] ;  /* 0x0001c80001e17983 */ /* 0x000f260000300800 */
[----:B------:R-:W-:Y:S01]  /*13280*/  F2FP.SATFINITE.E4M3.F32.PACK_AB_MERGE_C R13, RZ, R12, RZ ;  /* 0x0000000cff0d723e */ /* 0x000fe200048070ff */
[----:B------:R-:W-:Y:S02]  /*13290*/  @!P1 IMAD.X R9, R14, 0x1, R17, P3 ;  /* 0x000000010e099824 */ /* 0x000fe400018e0611 */
[----:B------:R-:W0:Y:S03]  /*132a0*/  @!P2 LDC.64 R14, c[0x0][0x5c0] ;  /* 0x00017000ff0eab82 */ /* 0x000e260000000a00 */
[----:B------:R1:W-:Y:S04]  /*132b0*/  @!P1 STG.E.U8 desc[UR46][R8.64+0x69], R13 ;  /* 0x0000690d08009986 */ /* 0x0003e8000c10112e */
[----:B------:R-:W2:Y:S01]  /*132c0*/  @!P2 LDG.E.U8 R10, desc[UR46][R34.64+0x60] ;  /* 0x0000602e220aa981 */ /* 0x000ea2000c1e1100 */
[----:B------:R-:W-:-:S02]  /*132d0*/  ISETP.LT.OR P1, PT, R38, 0x62, !P6 ;  /* 0x000000622600780c */ /* 0x000fc40007721670 */
[----:B-1----:R-:W-:Y:S02]  /*132e0*/  PRMT R8, RZ, 0x7610, R8 ;  /* 0x00007610ff087816 */ /* 0x002fe40000000008 */
[----:B--2---:R-:W-:-:S04]  /*132f0*/  LOP3.LUT R10, R10, 0xff, RZ, 0xc0, !PT ;  /* 0x000000ff0a0a7812 */ /* 0x004fc800078ec0ff */
[----:B------:R-:W-:-:S05]  /*13300*/  F2FP.F16.E4M3.UNPACK_B R10, R10 ;  /* 0x0000000aff0a723e */ /* 0x000fca00020006ff */
[----:B------:R-:W-:-:S05]  /*13310*/  HADD2.F32 R10, -RZ, R10.H0_H0 ;  /* 0x2000000aff0a7230 */ /* 0x000fca0000004100 */
[----:B------:R-:W-:Y:S01]  /*13320*/  FMUL R11, R10, UR40 ;  /* 0x000000280a0b7c20 */ /* 0x000fe20008400000 */
[----:B0-----:R-:W-:-:S03]  /*13330*/  @!P2 IADD3 R10, P3, P4, R24, R14, R3 ;  /* 0x0000000e180aa210 */ /* 0x001fc60007c7e003 */
[----:B------:R-:W-:Y:S01]  /*13340*/  FFMA R12, R226, UR41, R11 ;  /* 0x00000029e20c7c23 */ /* 0x000fe2000800000b */
[----:B------:R-:W-:Y:S02]  /*13350*/  @!P2 IADD3.X R11, R40, R15, R4, P3, P4 ;  /* 0x0000000f280ba210 */ /* 0x000fe40001fe8404 */
[----:B------:R-:W0:Y:S02]  /*13360*/  @!P1 LDC.64 R14, c[0x0][0x5c0] ;  /* 0x00017000ff0e9b82 */ /* 0x000e240000000a00 */
[----:B------:R-:W-:-:S05]  /*13370*/  F2FP.SATFINITE.E4M3.F32.PACK_AB_MERGE_C R13, RZ, R12, RZ ;  /* 0x0000000cff0d723e */ /* 0x000fca00048070ff */
[----:B------:R1:W-:Y:S04]  /*13380*/  @!P2 STG.E.U8 desc[UR46][R10.64+0x60], R13 ;  /* 0x0000600d0a00a986 */ /* 0x0003e8000c10112e */
[----:B------:R-:W2:Y:S01]  /*13390*/  @!P1 LDG.E.U8 R8, desc[UR46][R34.64+0x61] ;  /* 0x0000612e22089981 */ /* 0x000ea2000c1e1100 */
[----:B------:R-:W-:-:S04]  /*133a0*/  LOP3.LUT P0, RZ, R227, 0x800, RZ, 0xc0, !PT ;  /* 0x00000800e3ff7812 */ /* 0x000fc8000780c0ff */
[----:B------:R-:W-:Y:S02]  /*133b0*/  ISETP.LT.OR P2, PT, R38, 0x61, !P0 ;  /* 0x000000612600780c */ /* 0x000fe40004741670 */
[----:B-1----:R-:W-:-:S11]  /*133c0*/  PRMT R10, RZ, 0x7610, R10 ;  /* 0x00007610ff0a7816 */ /* 0x002fd6000000000a */
[----:B------:R-:W1:Y:S01]  /*133d0*/  @!P2 LDC.64 R16, c[0x0][0x5c0] ;  /* 0x00017000ff10ab82 */ /* 0x000e620000000a00 */
[----:B--2---:R-:W-:-:S04]  /*133e0*/  LOP3.LUT R8, R8, 0xff, RZ, 0xc0, !PT ;  /* 0x000000ff08087812 */ /* 0x004fc800078ec0ff */
[----:B------:R-:W-:-:S05]  /*133f0*/  F2FP.F16.E4M3.UNPACK_B R8, R8 ;  /* 0x00000008ff08723e */ /* 0x000fca00020006ff */
[----:B------:R-:W-:-:S05]  /*13400*/  HADD2.F32 R8, -RZ, R8.H0_H0 ;  /* 0x20000008ff087230 */ /* 0x000fca0000004100 */
[----:B------:R-:W-:Y:S01]  /*13410*/  FMUL R9, R8, UR40 ;  /* 0x0000002808097c20 */ /* 0x000fe20008400000 */
[----:B0-----:R-:W-:-:S03]  /*13420*/  @!P1 IADD3 R8, P3, P4, R24, R14, R3 ;  /* 0x0000000e18089210 */ /* 0x001fc60007c7e003 */
[----:B---3--:R-:W-:Y:S01]  /*13430*/  FFMA R12, R224, UR41, R9 ;  /* 0x00000029e00c7c23 */ /* 0x008fe20008000009 */
[----:B------:R-:W-:Y:S01]  /*13440*/  @!P1 IADD3.X R9, R40, R15, R4, P3, P4 ;  /* 0x0000000f28099210 */ /* 0x000fe20001fe8404 */
[----:B------:R-:W2:Y:S03]  /*13450*/  LDL.LU R224, [R1+0x1cc] ;  /* 0x0001cc0001e07983 */ /* 0x000ea60000300800 */
[----:B------:R-:W-:Y:S01]  /*13460*/  F2FP.SATFINITE.E4M3.F32.PACK_AB_MERGE_C R13, RZ, R12, RZ ;  /* 0x0000000cff0d723e */ /* 0x000fe200048070ff */
[----:B------:R-:W3:Y:S04]  /*13470*/  LDL.LU R226, [R1+0x1d0] ;  /* 0x0001d00001e27983 */ /* 0x000ee80000300800 */
[----:B------:R4:W-:Y:S04]  /*13480*/  @!P1 STG.E.U8 desc[UR46][R8.64+0x61], R13 ;  /* 0x0000610d08009986 */ /* 0x0009e8000c10112e */
[----:B------:R-:W4:Y:S01]  /*13490*/  @!P2 LDG.E.U8 R10, desc[UR46][R36.64+0x60] ;  /* 0x0000602e240aa981 */ /* 0x000f22000c1e1100 */
[----:B------:R-:W-:-:S02]  /*134a0*/  @!P2 IADD3 R15, P3, P4, R2, R24, R3 ;  /* 0x00000018020fa210 */ /* 0x000fc40007c7e003 */
[----:B------:R-:W-:Y:S02]  /*134b0*/  ISETP.LT.OR P1, PT, R38, 0x62, !P0 ;  /* 0x000000622600780c */ /* 0x000fe40004721670 */
[----:B------:R-:W-:Y:S02]  /*134c0*/  @!P2 IADD3.X R12, R6, R40, R4, P3, P4 ;  /* 0x00000028060ca210 */ /* 0x000fe40001fe8404 */
[----:B----4-:R-:W-:-:S04]  /*134d0*/  LOP3.LUT R10, R10, 0xff, RZ, 0xc0, !PT ;  /* 0x000000ff0a0a7812 */ /* 0x010fc800078ec0ff */
[----:B------:R-:W-:-:S05]  /*134e0*/  F2FP.F16.E4M3.UNPACK_B R10, R10 ;  /* 0x0000000aff0a723e */ /* 0x000fca00020006ff */
[----:B------:R-:W-:-:S05]  /*134f0*/  HADD2.F32 R10, -RZ, R10.H0_H0 ;  /* 0x2000000aff0a7230 */ /* 0x000fca0000004100 */
[----:B------:R-:W-:Y:S01]  /*13500*/  FMUL R11, R10, UR40 ;  /* 0x000000280a0b7c20 */ /* 0x000fe20008400000 */
[----:B-1----:R-:W-:-:S03]  /*13510*/  @!P2 IADD3 R10, P3, R15, R16, RZ ;  /* 0x000000100f0aa210 */ /* 0x002fc60007f7e0ff */
[----:B------:R-:W-:Y:S02]  /*13520*/  FFMA R8, R225, UR41, R11 ;  /* 0x00000029e1087c23 */ /* 0x000fe4000800000b */
[----:B------:R-:W-:Y:S01]  /*13530*/  @!P2 IMAD.X R11, R12, 0x1, R17, P3 ;  /* 0x000000010c0ba824 */ /* 0x000fe200018e0611 */
[----:B------:R-:W4:Y:S01]  /*13540*/  LDL.LU R225, [R1+0x1d4] ;  /* 0x0001d40001e17983 */ /* 0x000f220000300800 */
[----:B------:R-:W0:Y:S01]  /*13550*/  @!P1 LDC.64 R16, c[0x0][0x5c0] ;  /* 0x00017000ff109b82 */ /* 0x000e220000000a00 */
[----:B------:R-:W-:Y:S02]  /*13560*/  F2FP.SATFINITE.E4M3.F32.PACK_AB_MERGE_C R13, RZ, R8, RZ ;  /* 0x00000008ff0d723e */ /* 0x000fe400048070ff */
[----:B------:R-:W-:-:S03]  /*13570*/  PRMT R8, RZ, 0x7610, R8 ;  /* 0x00007610ff087816 */ /* 0x000fc60000000008 */
[----:B------:R2:W-:Y:S04]  /*13580*/  @!P2 STG.E.U8 desc[UR46][R10.64+0x60], R13 ;  /* 0x0000600d0a00a986 */ /* 0x0005e8000c10112e */
[----:B------:R-:W3:Y:S01]  /*13590*/  @!P1 LDG.E.U8 R8, desc[UR46][R36.64+0x61] ;  /* 0x0000612e24089981 */ /* 0x000ee2000c1e1100 */
[----:B------:R-:W-:Y:S02]  /*135a0*/  @!P1 IADD3 R15, P3, P4, R2, R24, R3 ;  /* 0x00000018020f9210 */ /* 0x000fe40007c7e003 */
[----:B------:R-:W-:Y:S02]  /*135b0*/  ISETP.LT.OR P2, PT, R38, 0x69, !P6 ;  /* 0x000000692600780c */ /* 0x000fe40007741670 */
[----:B------:R-:W-:Y:S02]  /*135c0*/  @!P1 IADD3.X R12, R6, R40, R4, P3, P4 ;  /* 0x00000028060c9210 */ /* 0x000fe40001fe8404 */
[----:B---3--:R-:W-:-:S04]  /*135d0*/  LOP3.LUT R8, R8, 0xff, RZ, 0xc0, !PT ;  /* 0x000000ff08087812 */ /* 0x008fc800078ec0ff */
[----:B------:R-:W-:-:S05]  /*135e0*/  F2FP.F16.E4M3.UNPACK_B R8, R8 ;  /* 0x00000008ff08723e */ /* 0x000fca00020006ff */
[----:B------:R-:W-:-:S05]  /*135f0*/  HADD2.F32 R8, -RZ, R8.H0_H0 ;  /* 0x20000008ff087230 */ /* 0x000fca0000004100 */
[----:B------:R-:W-:Y:S01]  /*13600*/  FMUL R9, R8, UR40 ;  /* 0x0000002808097c20 */ /* 0x000fe20008400000 */
[----:B0-----:R-:W-:Y:S02]  /*13610*/  @!P1 IADD3 R8, P3, R15, R16, RZ ;  /* 0x000000100f089210 */ /* 0x001fe40007f7e0ff */
[----:B------:R-:W0:Y:S01]  /*13620*/  @!P2 LDC.64 R14, c[0x0][0x5c0] ;  /* 0x00017000ff0eab82 */ /* 0x000e220000000a00 */
[----:B--2---:R-:W-:Y:S02]  /*13630*/  FFMA R10, R224, UR41, R9 ;  /* 0x00000029e00a7c23 */ /* 0x004fe40008000009 */
[----:B------:R-:W-:Y:S01]  /*13640*/  @!P1 IMAD.X R9, R12, 0x1, R17, P3 ;  /* 0x000000010c099824 */ /* 0x000fe200018e0611 */
[----:B------:R-:W2:Y:S02]  /*13650*/  LDL.LU R224, [R1+0x1d8] ;  /* 0x0001d80001e07983 */ /* 0x000ea40000300800 */
[----:B------:R-:W-:Y:S02]  /*13660*/  F2FP.SATFINITE.E4M3.F32.PACK_AB_MERGE_C R13, RZ, R10, RZ ;  /* 0x0000000aff0d723e */ /* 0x000fe400048070ff */
[----:B------:R-:W-:-:S03]  /*13670*/  PRMT R10, RZ, 0x7610, R10 ;  /* 0x00007610ff0a7816 */ /* 0x000fc6000000000a */
[----:B------:R1:W-:Y:S04]  /*13680*/  @!P1 STG.E.U8 desc[UR46][R8.64+0x61], R13 ;  /* 0x0000610d08009986 */ /* 0x0003e8000c10112e */
[----:B------:R-:W3:Y:S01]  /*13690*/  @!P2 LDG.E.U8 R10, desc[UR46][R34.64+0x68] ;  /* 0x0000682e220aa981 */ /* 0x000ee2000c1e1100 */
[----:B------:R-:W-:Y:S02]  /*136a0*/  ISETP.LT.OR P1, PT, R38, 0x6a, !P6 ;  /* 0x0000006a2600780c */ /* 0x000fe40007721670 */
[----:B-1----:R-:W-:Y:S02]  /*136b0*/  PRMT R8, RZ, 0x7610, R8 ;  /* 0x00007610ff087816 */ /* 0x002fe40000000008 */
[----:B---3--:R-:W-:-:S04]  /*136c0*/  LOP3.LUT R10, R10, 0xff, RZ, 0xc0, !PT ;  /* 0x000000ff0a0a7812 */ /* 0x008fc800078ec0ff */
        /* <DEDUP_REMOVED lines=9> */
[----:B------:R-:W3:Y:S01]  /*13760*/  @!P1 LDG.E.U8 R8, desc[UR46][R34.64+0x69] ;  /* 0x0000692e22089981 */ /* 0x000ee2000c1e1100 */
[----:B------:R-:W-:Y:S02]  /*13770*/  ISETP.LT.OR P2, PT, R38, 0x69, !P0 ;  /* 0x000000692600780c */ /* 0x000fe40004741670 */
[----:B-1----:R-:W-:-:S11]  /*13780*/  PRMT R10, RZ, 0x7610, R10 ;  /* 0x00007610ff0a7816 */ /* 0x002fd6000000000a */
[----:B------:R-:W1:Y:S01]  /*13790*/  @!P2 LDC.64 R16, c[0x0][0x5c0] ;  /* 0x00017000ff10ab82 */ /* 0x000e620000000a00 */
[----:B---3--:R-:W-:-:S04]  /*137a0*/  LOP3.LUT R8, R8, 0xff, RZ, 0xc0, !PT ;  /* 0x000000ff08087812 */ /* 0x008fc800078ec0ff */
[----:B------:R-:W-:-:S05]  /*137b0*/  F2FP.F16.E4M3.UNPACK_B R8, R8 ;  /* 0x00000008ff08723e */ /* 0x000fca00020006ff */
[----:B------:R-:W-:-:S05]  /*137c0*/  HADD2.F32 R8, -RZ, R8.H0_H0 ;  /* 0x20000008ff087230 */ /* 0x000fca0000004100 */
[----:B------:R-:W-:Y:S01]  /*137d0*/  FMUL R9, R8, UR40 ;  /* 0x0000002808097c20 */ /* 0x000fe20008400000 */
[----:B0-----:R-:W-:-:S03]  /*137e0*/  @!P1 IADD3 R8, P3, P4, R24, R14, R3 ;  /* 0x0000000e18089210 */ /* 0x001fc60007c7e003 */
[----:B----4-:R-:W-:Y:S01]  /*137f0*/  FFMA R12, R225, UR41, R9 ;  /* 0x00000029e10c7c23 */ /* 0x010fe20008000009 */
[----:B------:R-:W-:-:S04]  /*13800*/  @!P1 IADD3.X R9, R40, R15, R4, P3, P4 ;  /* 0x0000000f28099210 */ /* 0x000fc80001fe8404 */
[----:B------:R-:W-:-:S05]  /*13810*/  F2FP.SATFINITE.E4M3.F32.PACK_AB_MERGE_C R13, RZ, R12, RZ ;  /* 0x0000000cff0d723e */ /* 0x000fca00048070ff */
[----:B------:R0:W-:Y:S04]  /*13820*/  @!P1 STG.E.U8 desc[UR46][R8.64+0x69], R13 ;  /* 0x0000690d08009986 */ /* 0x0001e8000c10112e */
[----:B------:R-:W3:Y:S01]  /*13830*/  @!P2 LDG.E.U8 R10, desc[UR46][R36.64+0x68] ;  /* 0x0000682e240aa981 */ /* 0x000ee2000c1e1100 */
[----:B------:R-:W-:-:S04]  /*13840*/  @!P2 IADD3 R15, P1, P3, R2, R24, R3 ;  /* 0x00000018020fa210 */ /* 0x000fc80007b3e003 */
[----:B------:R-:W-:Y:S02]  /*13850*/  @!P2 IADD3.X R14, R6, R40, R4, P1, P3 ;  /* 0x00000028060ea210 */ /* 0x000fe40000fe6404 */
[----:B------:R-:W-:Y:S01]  /*13860*/  ISETP.LT.OR P0, PT, R38, 0x6a, !P0 ;  /* 0x0000006a2600780c */ /* 0x000fe20004701670 */
[----:B------:R-:W-:Y:S01]  /*13870*/  BSSY B1, `(.L_x_34) ;  /* 0x000000d000017945 */ /* 0x000fe20003800000 */
[----:B0-----:R-:W-:Y:S02]  /*13880*/  PRMT R8, RZ, 0x7610, R8 ;  /* 0x00007610ff087816 */ /* 0x001fe40000000008 */
[----:B---3--:R-:W-:-:S04]  /*13890*/  LOP3.LUT R10, R10, 0xff, RZ, 0xc0, !PT ;  /* 0x000000ff0a0a7812 */ /* 0x008fc800078ec0ff */
[----:B------:R-:W-:-:S05]  /*138a0*/  F2FP.F16.E4M3.UNPACK_B R10, R10 ;  /* 0x0000000aff0a723e */ /* 0x000fca00020006ff */
[----:B------:R-:W-:-:S05]  /*138b0*/  HADD2.F32 R10, -RZ, R10.H0_H0 ;  /* 0x2000000aff0a7230 */ /* 0x000fca0000004100 */
[----:B------:R-:W-:Y:S01]  /*138c0*/  FMUL R11, R10, UR40 ;  /* 0x000000280a0b7c20 */ /* 0x000fe20008400000 */
[----:B-1----:R-:W-:-:S03]  /*138d0*/  @!P2 IADD3 R10, P4, R15, R16, RZ ;  /* 0x000000100f0aa210 */ /* 0x002fc60007f9e0ff */
[----:B--2---:R-:W-:Y:S02]  /*138e0*/  FFMA R12, R224, UR41, R11 ;  /* 0x00000029e00c7c23 */ /* 0x004fe4000800000b */
[----:B------:R-:W-:-:S03]  /*138f0*/  @!P2 IMAD.X R11, R14, 0x1, R17, P4 ;  /* 0x000000010e0ba824 */ /* 0x000fc600020e0611 */
[----:B------:R-:W-:-:S05]  /*13900*/  F2FP.SATFINITE.E4M3.F32.PACK_AB_MERGE_C R9, RZ, R12, RZ ;  /* 0x0000000cff09723e */ /* 0x000fca00048070ff */
[----:B------:R0:W-:Y:S01]  /*13910*/  @!P2 STG.E.U8 desc[UR46][R10.64+0x68], R9 ;  /* 0x000068090a00a986 */ /* 0x0001e2000c10112e */
[----:B------:R-:W-:Y:S05]  /*13920*/  @P0 BRA `(.L_x_35) ;  /* 0x0000000000040947 */ /* 0x000fea0003800000 */
[----:B------:R1:W5:Y:S02]  /*13930*/  LDG.E.U8 R8, desc[UR46][R36.64+0x69] ;  /* 0x0000692e24087981 */ /* 0x000364000c1e1100 */
.L_x_35:
[----:B------:R-:W-:Y:S05]  /*13940*/  BSYNC B1 ;  /* 0x0000000000017941 */ /* 0x000fea0003800000 */
.L_x_34:
[----:B------:R-:W-:Y:S05]  /*13950*/  @P0 BRA `(.L_x_36) ;  /* 0x00000070006c0947 */ /* 0x000fea0003800000 */
[----:B0-----:R-:W2:Y:S01]  /*13960*/  LDL.LU R10, [R1+0x1dc] ;  /* 0x0001dc00010a7983 */ /* 0x001ea20000300800 */
[----:B-----5:R-:W-:Y:S01]  /*13970*/  LOP3.LUT R8, R8, 0xff, RZ, 0xc0, !PT ;  /* 0x000000ff08087812 */ /* 0x020fe200078ec0ff */
[----:B------:R-:W-:Y:S01]  /*13980*/  ULDC.64 UR12, c[0x0][0x5c0] ;  /* 0x00017000000c7ab9 */ /* 0x000fe20000000a00 */
[----:B------:R-:W-:Y:S02]  /*13990*/  IADD3 R24, P0, P1, R2, R24, R3 ;  /* 0x0000001802187210 */ /* 0x000fe4000791e003 */
[----:B------:R-:W-:Y:S02]  /*139a0*/  F2FP.F16.E4M3.UNPACK_B R8, R8 ;  /* 0x00000008ff08723e */ /* 0x000fe400020006ff */
[----:B------:R-:W-:-:S03]  /*139b0*/  IADD3.X R40, R6, R40, R4, P0, P1 ;  /* 0x0000002806287210 */ /* 0x000fc600007e2404 */
[----:B------:R-:W-:-:S05]  /*139c0*/  HADD2.F32 R8, -RZ, R8.H0_H0 ;  /* 0x20000008ff087230 */ /* 0x000fca0000004100 */
[----:B------:R-:W-:Y:S01]  /*139d0*/  FMUL R9, R8, UR40 ;  /* 0x0000002808097c20 */ /* 0x000fe20008400000 */
[----:B------:R-:W-:-:S03]  /*139e0*/  IADD3 R8, P0, R24, UR12, RZ ;  /* 0x0000000c18087c10 */ /* 0x000fc6000ff1e0ff */
[----:B--2---:R-:W-:Y:S01]  /*139f0*/  FFMA R10, R10, UR41, R9 ;  /* 0x000000290a0a7c23 */ /* 0x004fe20008000009 */
[----:B------:R-:W-:-:S04]  /*13a00*/  IADD3.X R9, R40, UR13, RZ, P0, !PT ;  /* 0x0000000d28097c10 */ /* 0x000fc800087fe4ff */
[----:B------:R-:W-:-:S05]  /*13a10*/  F2FP.SATFINITE.E4M3.F32.PACK_AB_MERGE_C R11, RZ, R10, RZ ;  /* 0x0000000aff0b723e */ /* 0x000fca00048070ff */
[----:B------:R2:W-:Y:S01]  /*13a20*/  STG.E.U8 desc[UR46][R8.64+0x69], R11 ;  /* 0x0000690b08007986 */ /* 0x0005e2000c10112e */
[----:B------:R-:W-:Y:S05]  /*13a30*/  BRA `(.L_x_36) ;  /* 0x0000007000347947 */ /* 0x000fea0003800000 */
.L_x_33:
[----:B------:R-:W-:Y:S01]  /*13a40*/  ISETP.GE.AND P2, PT, R39, 0x9, PT ;  /* 0x000000092700780c */ /* 0x000fe20003f46270 */
[----:B------:R-:W2:Y:S03]  /*13a50*/  LDL.LU R225, [R1] ;  /* 0x0000000001e17983 */ /* 0x000ea60000300800 */
[----:B------:R-:W-:Y:S02]  /*13a60*/  ISETP.LT.OR P5, PT, R38, 0x1, !P2 ;  /* 0x000000012600780c */ /* 0x000fe400057a1670 */
[----:B-----5:R-:W-:Y:S02]  /*13a70*/  LOP3.LUT R227, R227, 0xffffffdf, RZ, 0xc0, !PT ;  /* 0xffffffdfe3e37812 */ /* 0x020fe400078ec0ff */
[----:B------:R-:W-:Y:S01]  /*13a80*/  LOP3.LUT R228, R228, 0xfffffff7, RZ, 0xc0, !PT ;  /* 0xfffffff7e4e47812 */ /* 0x000fe200078ec0ff */
[----:B------:R-:W-:Y:S01]  /*13a90*/  FMUL R223, R223, UR41 ;  /* 0x00000029dfdf7c20 */ /* 0x000fe20008400000 */
[----:B------:R-:W-:Y:S01]  /*13aa0*/  ISETP.LT.OR P3, PT, R38, 0x2, !P2 ;  /* 0x000000022600780c */ /* 0x000fe20005761670 */
[----:B------:R-:W-:Y:S01]  /*13ab0*/  FMUL R222, R222, UR41 ;  /* 0x00000029dede7c20 */ /* 0x000fe20008400000 */
[----:B------:R-:W-:Y:S01]  /*13ac0*/  ISETP.LT.OR P4, PT, R38, 0x9, !P2 ;  /* 0x000000092600780c */ /* 0x000fe20005781670 */
[----:B------:R-:W-:Y:S01]  /*13ad0*/  FMUL R221, R221, UR41 ;  /* 0x00000029dddd7c20 */ /* 0x000fe20008400000 */
[----:B------:R-:W-:Y:S01]  /*13ae0*/  FMUL R220, R220, UR41 ;  /* 0x00000029dcdc7c20 */ /* 0x000fe20008400000 */
[----:B------:R-:W-:Y:S01]  /*13af0*/  FMUL R219, R219, UR41 ;  /* 0x00000029dbdb7c20 */ /* 0x000fe20008400000 */
[----:B------:R-:W-:Y:S01]  /*13b00*/  FMUL R218, R218, UR41 ;  /* 0x00000029dada7c20 */ /* 0x000fe20008400000 */
[----:B------:R-:W0:Y:S01]  /*13b10*/  @!P5 LDC.64 R30, c[0x0][0x5c0] ;  /* 0x00017000ff1edb82 */ /* 0x000e220000000a00 */
[----:B------:R-:W-:Y:S01]  /*13b20*/  FMUL R217, R217, UR41 ;  /* 0x00000029d9d97c20 */ /* 0x000fe20008400000 */
[----:B------:R-:W-:Y:S01]  /*13b30*/  FMUL R216, R216, UR41 ;  /* 0x00000029d8d87c20 */ /* 0x000fe20008400000 */
[----:B------:R-:W-:Y:S01]  /*13b40*/  FMUL R215, R215, UR41 ;  /* 0x00000029d7d77c20 */ /* 0x000fe20008400000 */
[----:B------:R-:W-:Y:S01]  /*13b50*/  FMUL R214, R214, UR41 ;  /* 0x00000029d6d67c20 */ /* 0x000fe20008400000 */
[----:B------:R-:W-:Y:S01]  /*13b60*/  FMUL R213, R213, UR41 ;  /* 0x00000029d5d57c20 */ /* 0x000fe20008400000 */
[----:B------:R-:W-:Y:S01]  /*13b70*/  LOP3.LUT R229, R229, 0xfffffbff, RZ, 0xc0, !PT ;  /* 0xfffffbffe5e57812 */ /* 0x000fe200078ec0ff */
[----:B------:R-:W-:Y:S01]  /*13b80*/  FMUL R212, R212, UR41 ;  /* 0x00000029d4d47c20 */ /* 0x000fe20008400000 */
[----:B------:R-:W1:Y:S01]  /*13b90*/  @!P3 LDC.64 R28, c[0x0][0x5c0] ;  /* 0x00017000ff1cbb82 */ /* 0x000e620000000a00 */
[----:B------:R-:W-:Y:S01]  /*13ba0*/  FMUL R211, R211, UR41 ;  /* 0x00000029d3d37c20 */ /* 0x000fe20008400000 */
[----:B------:R-:W-:Y:S01]  /*13bb0*/  FMUL R210, R210, UR41 ;  /* 0x00000029d2d27c20 */ /* 0x000fe20008400000 */
[----:B------:R-:W-:Y:S01]  /*13bc0*/  FMUL R209, R209, UR41 ;  /* 0x00000029d1d17c20 */ /* 0x000fe20008400000 */
[----:B------:R-:W-:Y:S01]  /*13bd0*/  FMUL R208, R208, UR41 ;  /* 0x00000029d0d07c20 */ /* 0x000fe20008400000 */
[----:B------:R-:W-:Y:S01]  /*13be0*/  FMUL R207, R207, UR41 ;  /* 0x00000029cfcf7c20 */ /* 0x000fe20008400000 */
[----:B------:R-:W-:Y:S01]  /*13bf0*/  LOP3.LUT R0, R0, 0xfffffffd, RZ, 0xc0, !PT ;  /* 0xfffffffd00007812 */ /* 0x000fe200078ec0ff */
[----:B------:R-:W-:Y:S01]  /*13c00*/  FMUL R206, R206, UR41 ;  /* 0x00000029cece7c20 */ /* 0x000fe20008400000 */
[----:B------:R-:W3:Y:S01]  /*13c10*/  @!P4 LDC.64 R26, c[0x0][0x5c0] ;  /* 0x00017000ff1acb82 */ /* 0x000ee20000000a00 */
[----:B------:R-:W-:Y:S01]  /*13c20*/  FMUL R205, R205, UR41 ;  /* 0x00000029cdcd7c20 */ /* 0x000fe20008400000 */
[----:B------:R-:W-:Y:S01]  /*13c30*/  FMUL R204, R204, UR41 ;  /* 0x00000029cccc7c20 */ /* 0x000fe20008400000 */
[----:B------:R-:W-:Y:S01]  /*13c40*/  FMUL R203, R203, UR41 ;  /* 0x00000029cbcb7c20 */ /* 0x000fe20008400000 */
[----:B------:R-:W-:Y:S01]  /*13c50*/  FMUL R202, R202, UR41 ;  /* 0x00000029caca7c20 */ /* 0x000fe20008400000 */
[----:B------:R-:W-:Y:S01]  /*13c60*/  FMUL R201, R201, UR41 ;  /* 0x00000029c9c97c20 */ /* 0x000fe20008400000 */
[----:B------:R-:W-:Y:S01]  /*13c70*/  FMUL R200, R200, UR41 ;  /* 0x00000029c8c87c20 */ /* 0x000fe20008400000 */
[----:B------:R-:W-:Y:S01]  /*13c80*/  FMUL R199, R199, UR41 ;  /* 0x00000029c7c77c20 */ /* 0x000fe20008400000 */
[----:B0-----:R-:W-:Y:S01]  /*13c90*/  @!P5 IADD3 R30, P0, P1, R24, R30, R2 ;  /* 0x0000001e181ed210 */ /* 0x001fe2000791e002 */
[----:B------:R-:W-:Y:S01]  /*13ca0*/  FMUL R198, R198, UR41 ;  /* 0x00000029c6c67c20 */ /* 0x000fe20008400000 */
[----:B------:R-:W-:Y:S01]  /*13cb0*/  FMUL R197, R197, UR41 ;  /* 0x00000029c5c57c20 */ /* 0x000fe20008400000 */
[----:B------:R-:W-:Y:S01]  /*13cc0*/  FMUL R196, R196, UR41 ;  /* 0x00000029c4c47c20 */ /* 0x000fe20008400000 */
[----:B------:R-:W-:Y:S01]  /*13cd0*/  @!P5 IADD3.X R31, R40, R31, R6, P0, P1 ;  /* 0x0000001f281fd210 */ /* 0x000fe200007e2406 */
[----:B------:R-:W-:Y:S01]  /*13ce0*/  FMUL R195, R195, UR41 ;  /* 0x00000029c3c37c20 */ /* 0x000fe20008400000 */
[----:B------:R-:W-:Y:S01]  /*13cf0*/  FMUL R194, R194, UR41 ;  /* 0x00000029c2c27c20 */ /* 0x000fe20008400000 */
[----:B------:R-:W-:Y:S01]  /*13d00*/  FMUL R193, R193, UR41 ;  /* 0x00000029c1c17c20 */ /* 0x000fe20008400000 */
[----:B-1----:R-:W-:Y:S01]  /*13d10*/  @!P3 IADD3 R28, P0, P1, R24, R28, R2 ;  /* 0x0000001c181cb210 */ /* 0x002fe2000791e002 */
[----:B------:R-:W-:Y:S01]  /*13d20*/  FMUL R192, R192, UR41 ;  /* 0x00000029c0c07c20 */ /* 0x000fe20008400000 */
[----:B------:R-:W-:Y:S01]  /*13d30*/  FMUL R23, R23, UR41 ;  /* 0x0000002917177c20 */ /* 0x000fe20008400000 */
[----:B------:R-:W-:Y:S01]  /*13d40*/  FMUL R22, R22, UR41 ;  /* 0x0000002916167c20 */ /* 0x000fe20008400000 */
[----:B------:R-:W-:Y:S01]  /*13d50*/  @!P3 IADD3.X R29, R40, R29, R6, P0, P1 ;  /* 0x0000001d281db210 */ /* 0x000fe200007e2406 */
[----:B------:R-:W-:Y:S01]  /*13d60*/  FMUL R21, R21, UR41 ;  /* 0x0000002915157c20 */ /* 0x000fe20008400000 */
[----:B------:R-:W-:Y:S01]  /*13d70*/  ISETP.LT.OR P3, PT, R38, 0xa, !P2 ;  /* 0x0000000a2600780c */ /* 0x000fe20005761670 */
[----:B------:R-:W-:Y:S01]  /*13d80*/  FMUL R20, R20, UR41 ;  /* 0x0000002914147c20 */ /* 0x000fe20008400000 */
[----:B---3--:R-:W-:Y:S01]  /*13d90*/  @!P4 IADD3 R32, P0, P1, R24, R26, R2 ;  /* 0x0000001a1820c210 */ /* 0x008fe2000791e002 */
[----:B------:R-:W-:Y:S01]  /*13da0*/  FMUL R19, R19, UR41 ;  /* 0x0000002913137c20 */ /* 0x000fe20008400000 */
[----:B------:R-:W-:Y:S01]  /*13db0*/  FMUL R18, R18, UR41 ;  /* 0x0000002912127c20 */ /* 0x000fe20008400000 */
[----:B------:R-:W-:Y:S01]  /*13dc0*/  FMUL R17, R17, UR41 ;  /* 0x0000002911117c20 */ /* 0x000fe20008400000 */
[----:B------:R-:W-:Y:S01]  /*13dd0*/  @!P4 IADD3.X R33, R40, R27, R6, P0, P1 ;  /* 0x0000001b2821c210 */ /* 0x000fe200007e2406 */
[----:B------:R-:W-:Y:S01]  /*13de0*/  FMUL R16, R16, UR41 ;  /* 0x0000002910107c20 */ /* 0x000fe20008400000 */
[----:B------:R-:W-:Y:S01]  /*13df0*/  FMUL R15, R15, UR41 ;  /* 0x000000290f0f7c20 */ /* 0x000fe20008400000 */
[----:B------:R-:W-:Y:S01]  /*13e00*/  FMUL R14, R14, UR41 ;  /* 0x000000290e0e7c20 */ /* 0x000fe20008400000 */
[----:B------:R-:W-:Y:S01]  /*13e10*/  FMUL R13, R13, UR41 ;  /* 0x000000290d0d7c20 */ /* 0x000fe20008400000 */
[----:B------:R-:W3:Y:S02]  /*13e20*/  LDL.LU R224, [R1+0x4] ;  /* 0x0000040001e07983 */ /* 0x000ee40000300800 */
[----:B------:R-:W0:Y:S01]  /*13e30*/  @!P3 LDC.64 R26, c[0x0][0x5c0] ;  /* 0x00017000ff1abb82 */ /* 0x000e220000000a00 */
[----:B------:R-:W-:Y:S01]  /*13e40*/  @P4 LOP3.LUT R227, R227, 0x20, RZ, 0xfc, !PT ;  /* 0x00000020e3e34812 */ /* 0x000fe200078efcff */
[----:B------:R-:W-:Y:S01]  /*13e50*/  FMUL R12, R12, UR41 ;  /* 0x000000290c0c7c20 */ /* 0x000fe20008400000 */
[----:B------:R-:W-:Y:S01]  /*13e60*/  F2FP.SATFINITE.E4M3.F32.PACK_AB_MERGE_C R223, RZ, R223, RZ ;  /* 0x000000dfffdf723e */ /* 0x000fe200048070ff */
[----:B------:R-:W-:Y:S01]  /*13e70*/  FMUL R11, R11, UR41 ;  /* 0x000000290b0b7c20 */ /* 0x000fe20008400000 */
[----:B------:R-:W-:Y:S01]  /*13e80*/  F2FP.SATFINITE.E4M3.F32.PACK_AB_MERGE_C R222, RZ, R222, RZ ;  /* 0x000000deffde723e */ /* 0x000fe200048070ff */
[----:B------:R-:W-:Y:S01]  /*13e90*/  FMUL R10, R10, UR41 ;  /* 0x000000290a0a7c20 */ /* 0x000fe20008400000 */
[----:B------:R-:W-:Y:S01]  /*13ea0*/  F2FP.SATFINITE.E4M3.F32.PACK_AB_MERGE_C R221, RZ, R221, RZ ;  /* 0x000000ddffdd723e */ /* 0x000fe200048070ff */
[----:B------:R-:W4:Y:S01]  /*13eb0*/  LDL.LU R226, [R1+0x8] ;  /* 0x0000080001e27983 */ /* 0x000f220000300800 */
[----:B------:R-:W-:Y:S01]  /*13ec0*/  LOP3.LUT R227, R227, 0xffffffbf, RZ, 0xc0, !PT ;  /* 0xffffffbfe3e37812 */ /* 0x000fe200078ec0ff */
[----:B------:R-:W-:Y:S01]  /*13ed0*/  FMUL R9, R9, UR41 ;  /* 0x0000002909097c20 */ /* 0x000fe20008400000 */
[----:B------:R-:W-:Y:S01]  /*13ee0*/  F2FP.SATFINITE.E4M3.F32.PACK_AB_MERGE_C R220, RZ, R220, RZ ;  /* 0x000000dcffdc723e */ /* 0x000fe200048070ff */
[----:B------:R-:W-:Y:S01]  /*13ef0*/  FMUL R8, R8, UR41 ;  /* 0x0000002908087c20 */ /* 0x000fe20008400000 */
[----:B------:R-:W-:-:S02]  /*13f00*/  @P3 LOP3.LUT R227, R227, 0x40, RZ, 0xfc, !PT ;  /* 0x00000040e3e33812 */ /* 0x000fc400078efcff */
[----:B------:R-:W-:Y:S02]  /*13f10*/  F2FP.SATFINITE.E4M3.F32.PACK_AB_MERGE_C R219, RZ, R219, RZ ;  /* 0x000000dbffdb723e */ /* 0x000fe400048070ff */
[----:B------:R-:W-:Y:S02]  /*13f20*/  LOP3.LUT R227, R227, 0xffffff7f, RZ, 0xc0, !PT ;  /* 0xffffff7fe3e37812 */ /* 0x000fe400078ec0ff */
[----:B------:R-:W-:Y:S02]  /*13f30*/  F2FP.SATFINITE.E4M3.F32.PACK_AB_MERGE_C R218, RZ, R218, RZ ;  /* 0x000000daffda723e */ /* 0x000fe400048070ff */
[----:B------:R-:W-:Y:S02]  /*13f40*/  F2FP.SATFINITE.E4M3.F32.PACK_AB_MERGE_C R217, RZ, R217, RZ ;  /* 0x000000d9ffd9723e */ /* 0x000fe400048070ff */
[----:B------:R-:W-:Y:S02]  /*13f50*/  F2FP.SATFINITE.E4M3.F32.PACK_AB_MERGE_C R216, RZ, R216, RZ ;  /* 0x000000d8ffd8723e */ /* 0x000fe400048070ff */
[----:B0-----:R-:W-:-:S02]  /*13f60*/  @!P3 IADD3 R42, P0, P1, R24, R26, R2 ;  /* 0x0000001a182ab210 */ /* 0x001fc4000791e002 */
[----:B------:R-:W-:Y:S02]  /*13f70*/  F2FP.SATFINITE.E4M3.F32.PACK_AB_MERGE_C R215, RZ, R215, RZ ;  /* 0x000000d7ffd7723e */ /* 0x000fe400048070ff */
[----:B------:R-:W-:Y:S02]  /*13f80*/  @!P3 IADD3.X R43, R40, R27, R6, P0, P1 ;  /* 0x0000001b282bb210 */ /* 0x000fe400007e2406 */
[----:B------:R-:W-:Y:S02]  /*13f90*/  ISETP.GE.AND P1, PT, R39, 0x81, PT ;  /* 0x000000812700780c */ /* 0x000fe40003f26270 */
[----:B------:R-:W-:Y:S02]  /*13fa0*/  F2FP.SATFINITE.E4M3.F32.PACK_AB_MERGE_C R214, RZ, R214, RZ ;  /* 0x000000d6ffd6723e */ /* 0x000fe400048070ff */
[C---:B------:R-:W-:Y:S02]  /*13fb0*/  ISETP.LT.OR P0, PT, R38.reuse, 0x1, !P1 ;  /* 0x000000012600780c */ /* 0x040fe40004f01670 */
[----:B------:R-:W-:-:S02]  /*13fc0*/  ISETP.LT.OR P4, PT, R38, 0x2, !P1 ;  /* 0x000000022600780c */ /* 0x000fc40004f81670 */
[----:B------:R-:W-:Y:S02]  /*13fd0*/  F2FP.SATFINITE.E4M3.F32.PACK_AB_MERGE_C R213, RZ, R213, RZ ;  /* 0x000000d5ffd5723e */ /* 0x000fe400048070ff */
[----:B------:R-:W-:Y:S02]  /*13fe0*/  F2FP.SATFINITE.E4M3.F32.PACK_AB_MERGE_C R212, RZ, R212, RZ ;  /* 0x000000d4ffd4723e */ /* 0x000fe400048070ff */
[----:B------:R-:W-:Y:S02]  /*13ff0*/  F2FP.SATFINITE.E4M3.F32.PACK_AB_MERGE_C R211, RZ, R211, RZ ;  /* 0x000000d3ffd3723e */ /* 0x000fe400048070ff */
[----:B------:R-:W-:Y:S02]  /*14000*/  F2FP.SATFINITE.E4M3.F32.PACK_AB_MERGE_C R210, RZ, R210, RZ ;  /* 0x000000d2ffd2723e */ /* 0x000fe400048070ff */
[----:B------:R-:W-:Y:S01]  /*14010*/  F2FP.SATFINITE.E4M3.F32.PACK_AB_MERGE_C R209, RZ, R209, RZ ;  /* 0x000000d1ffd1723e */ /* 0x000fe200048070ff */
[----:B------:R-:W0:Y:S01]  /*14020*/  @!P0 LDC.64 R26, c[0x0][0x5c0] ;  /* 0x00017000ff1a8b82 */ /* 0x000e220000000a00 */
[----:B------:R-:W-:-:S02]  /*14030*/  @P0 LOP3.LUT R227, R227, 0x80, RZ, 0xfc, !PT ;  /* 0x00000080e3e30812 */ /* 0x000fc400078efcff */
[----:B------:R-:W-:Y:S02]  /*14040*/  F2FP.SATFINITE.E4M3.F32.PACK_AB_MERGE_C R208, RZ, R208, RZ ;  /* 0x000000d0ffd0723e */ /* 0x000fe400048070ff */
[----:B------:R-:W-:Y:S02]  /*14050*/  LOP3.LUT R227, R227, 0xfffffeff, RZ, 0xc0, !PT ;  /* 0xfffffeffe3e37812 */ /* 0x000fe400078ec0ff */
[----:B------:R-:W-:Y:S02]  /*14060*/  F2FP.SATFINITE.E4M3.F32.PACK_AB_MERGE_C R207, RZ, R207, RZ ;  /* 0x000000cfffcf723e */ /* 0x000fe400048070ff */
[----:B------:R-:W-:Y:S02]  /*14070*/  @P1 LOP3.LUT R227, R227, 0x100, RZ, 0xfc, !PT ;  /* 0x00000100e3e31812 */ /* 0x000fe400078efcff */
[----:B------:R-:W-:Y:S02]  /*14080*/  F2FP.SATFINITE.E4M3.F32.PACK_AB_MERGE_C R206, RZ, R206, RZ ;  /* 0x000000ceffce723e */ /* 0x000fe400048070ff */
[----:B------:R-:W-:-:S02]  /*14090*/  F2FP.SATFINITE.E4M3.F32.PACK_AB_MERGE_C R205, RZ, R205, RZ ;  /* 0x000000cdffcd723e */ /* 0x000fc400048070ff */
[----:B------:R-:W-:Y:S02]  /*140a0*/  F2FP.SATFINITE.E4M3.F32.PACK_AB_MERGE_C R204, RZ, R204, RZ ;  /* 0x000000ccffcc723e */ /* 0x000fe400048070ff */
[----:B------:R-:W-:Y:S02]  /*140b0*/  F2FP.SATFINITE.E4M3.F32.PACK_AB_MERGE_C R203, RZ, R203, RZ ;  /* 0x000000cbffcb723e */ /* 0x000fe400048070ff */
[----:B------:R-:W-:Y:S02]  /*140c0*/  F2FP.SATFINITE.E4M3.F32.PACK_AB_MERGE_C R202, RZ, R202, RZ ;  /* 0x000000caffca723e */ /* 0x000fe400048070ff */
[----:B------:R-:W-:Y:S02]  /*140d0*/  F2FP.SATFINITE.E4M3.F32.PACK_AB_MERGE_C R201, RZ, R201, RZ ;  /* 0x000000c9ffc9723e */ /* 0x000fe400048070ff */
[----:B------:R-:W-:Y:S02]  /*140e0*/  F2FP.SATFINITE.E4M3.F32.PACK_AB_MERGE_C R200, RZ, R200, RZ ;  /* 0x000000c8ffc8723e */ /* 0x000fe400048070ff */
[----:B0-----:R-:W-:-:S02]  /*140f0*/  @!P0 IADD3 R36, P5, P6, R24, R26, R5 ;  /* 0x0000001a18248210 */ /* 0x001fc40007ebe005 */
[----:B------:R-:W-:Y:S02]  /*14100*/  F2FP.SATFINITE.E4M3.F32.PACK_AB_MERGE_C R199, RZ, R199, RZ ;  /* 0x000000c7ffc7723e */ /* 0x000fe400048070ff */
[----:B------:R-:W-:Y:S02]  /*14110*/  @!P0 IADD3.X R37, R40, R27, R7, P5, P6 ;  /* 0x0000001b28258210 */ /* 0x000fe40002fec407 */
[----:B------:R-:W0:Y:S01]  /*14120*/  @!P4 LDC.64 R26, c[0x0][0x5c0] ;  /* 0x00017000ff1acb82 */ /* 0x000e220000000a00 */
[----:B------:R-:W-:Y:S02]  /*14130*/  ISETP.LT.OR P0, PT, R38, 0x9, !P1 ;  /* 0x000000092600780c */ /* 0x000fe40004f01670 */
[----:B------:R-:W-:Y:S02]  /*14140*/  F2FP.SATFINITE.E4M3.F32.PACK_AB_MERGE_C R198, RZ, R198, RZ ;  /* 0x000000c6ffc6723e */ /* 0x000fe400048070ff */
[----:B------:R-:W-:Y:S02]  /*14150*/  F2FP.SATFINITE.E4M3.F32.PACK_AB_MERGE_C R197, RZ, R197, RZ ;  /* 0x000000c5ffc5723e */ /* 0x000fe400048070ff */
[----:B------:R-:W-:-:S02]  /*14160*/  F2FP.SATFINITE.E4M3.F32.PACK_AB_MERGE_C R196, RZ, R196, RZ ;  /* 0x000000c4ffc4723e */ /* 0x000fc400048070ff */
[----:B------:R-:W-:Y:S02]  /*14170*/  F2FP.SATFINITE.E4M3.F32.PACK_AB_MERGE_C R195, RZ, R195, RZ ;  /* 0x000000c3ffc3723e */ /* 0x000fe400048070ff */
[----:B------:R-:W-:Y:S02]  /*14180*/  F2FP.SATFINITE.E4M3.F32.PACK_AB_MERGE_C R194, RZ, R194, RZ ;  /* 0x000000c2ffc2723e */ /* 0x000fe400048070ff */
[----:B------:R-:W-:Y:S02]  /*14190*/  F2FP.SATFINITE.E4M3.F32.PACK_AB_MERGE_C R193, RZ, R193, RZ ;  /* 0x000000c1ffc1723e */ /* 0x000fe400048070ff */
[----:B------:R-:W-:Y:S02]  /*141a0*/  @P0 LOP3.LUT R228, R228, 0x8, RZ, 0xfc, !PT ;  /* 0x00000008e4e40812 */ /* 0x000fe400078efcff */
[----:B------:R-:W-:Y:S02]  /*141b0*/  F2FP.SATFINITE.E4M3.F32.PACK_AB_MERGE_C R192, RZ, R192, RZ ;  /* 0x000000c0ffc0723e */ /* 0x000fe400048070ff */
[----:B------:R-:W-:-:S02]  /*141c0*/  LOP3.LUT R228, R228, 0xffffffef, RZ, 0xc0, !PT ;  /* 0xffffffefe4e47812 */ /* 0x000fc400078ec0ff */
[----:B------:R-:W-:Y:S02]  /*141d0*/  F2FP.SATFINITE.E4M3.F32.PACK_AB_MERGE_C R23, RZ, R23, RZ ;  /* 0x00000017ff17723e */ /* 0x000fe400048070ff */
[----:B------:R-:W-:Y:S02]  /*141e0*/  F2FP.SATFINITE.E4M3.F32.PACK_AB_MERGE_C R22, RZ, R22, RZ ;  /* 0x00000016ff16723e */ /* 0x000fe400048070ff */
[----:B0-----:R-:W-:Y:S02]  /*141f0*/  @!P4 IADD3 R34, P5, P6, R24, R26, R5 ;  /* 0x0000001a1822c210 */ /* 0x001fe40007ebe005 */
[----:B------:R-:W-:Y:S02]  /*14200*/  F2FP.SATFINITE.E4M3.F32.PACK_AB_MERGE_C R21, RZ, R21, RZ ;  /* 0x00000015ff15723e */ /* 0x000fe400048070ff */
[----:B------:R-:W-:Y:S02]  /*14210*/  @!P4 IADD3.X R35, R40, R27, R7, P5, P6 ;  /* 0x0000001b2823c210 */ /* 0x000fe40002fec407 */
[----:B------:R-:W0:Y:S01]  /*14220*/  @!P0 LDC.64 R26, c[0x0][0x5c0] ;  /* 0x00017000ff1a8b82 */ /* 0x000e220000000a00 */
[----:B------:R-:W-:-:S02]  /*14230*/  ISETP.GE.AND P4, PT, R39, 0x1, PT ;  /* 0x000000012700780c */ /* 0x000fc40003f86270 */
[----:B------:R-:W-:Y:S02]  /*14240*/  F2FP.SATFINITE.E4M3.F32.PACK_AB_MERGE_C R20, RZ, R20, RZ ;  /* 0x00000014ff14723e */ /* 0x000fe400048070ff */
[----:B------:R-:W-:Y:S02]  /*14250*/  F2FP.SATFINITE.E4M3.F32.PACK_AB_MERGE_C R19, RZ, R19, RZ ;  /* 0x00000013ff13723e */ /* 0x000fe400048070ff */
[----:B------:R-:W-:Y:S02]  /*14260*/  F2FP.SATFINITE.E4M3.F32.PACK_AB_MERGE_C R18, RZ, R18, RZ ;  /* 0x00000012ff12723e */ /* 0x000fe400048070ff */
[----:B------:R-:W-:Y:S02]  /*14270*/  F2FP.SATFINITE.E4M3.F32.PACK_AB_MERGE_C R17, RZ, R17, RZ ;  /* 0x00000011ff11723e */ /* 0x000fe400048070ff */
        /* <DEDUP_REMOVED lines=10> */
[----:B------:R-:W-:Y:S02]  /*14320*/  ISETP.LT.OR P0, PT, R38, 0xa, !P1 ;  /* 0x0000000a2600780c */ /* 0x000fe40004f01670 */
[----:B------:R-:W-:-:S11]  /*14330*/  F2FP.SATFINITE.E4M3.F32.PACK_AB_MERGE_C R8, RZ, R8, RZ ;  /* 0x00000008ff08723e */ /* 0x000fd600048070ff */
[----:B------:R-:W0:Y:S01]  /*14340*/  @!P0 LDC.64 R26, c[0x0][0x5c0] ;  /* 0x00017000ff1a8b82 */ /* 0x000e220000000a00 */
[----:B------:R-:W-:-:S04]  /*14350*/  @P0 LOP3.LUT R228, R228, 0x10, RZ, 0xfc, !PT ;  /* 0x00000010e4e40812 */ /* 0x000fc800078efcff */
[----:B------:R-:W-:Y:S02]  /*14360*/  LOP3.LUT R228, R228, 0xffffffbf, RZ, 0xc0, !PT ;  /* 0xffffffbfe4e47812 */ /* 0x000fe400078ec0ff */
[----:B0-----:R-:W-:-:S04]  /*14370*/  @!P0 IADD3 R44, P5, P6, R24, R26, R5 ;  /* 0x0000001a182c8210 */ /* 0x001fc80007ebe005 */
[----:B------:R-:W-:Y:S02]  /*14380*/  @!P0 IADD3.X R45, R40, R27, R7, P5, P6 ;  /* 0x0000001b282d8210 */ /* 0x000fe40002fec407 */
[----:B------:R-:W-:-:S04]  /*14390*/  ISETP.GE.AND P0, PT, R39, 0x101, PT ;  /* 0x000001012700780c */ /* 0x000fc80003f06270 */
        /* <DEDUP_REMOVED lines=54> */
[C---:B------:R-:W-:Y:S02]  /*14700*/  ISETP.LT.OR P3, PT, R38.reuse, 0x1a, !P1 ;  /* 0x0000001a2600780c */ /* 0x040fe40004f61670 */
[----:B------:R-:W-:-:S11]  /*14710*/  ISETP.LT.OR P1, PT, R38, 0x11, !P0 ;  /* 0x000000112600780c */ /* 0x000fd60004721670 */
[----:B------:R-:W0:Y:S02]  /*14720*/  @!P3 LDC.64 R26, c[0x0][0x5c0] ;  /* 0x00017000ff1abb82 */ /* 0x000e240000000a00 */
[----:B------:R-:W-:-:S04]  /*14730*/  @P1 LOP3.LUT R228, R228, 0x80000, RZ, 0xfc, !PT ;  /* 0x00080000e4e41812 */ /* 0x000fc800078efcff */
[----:B------:R-:W-:Y:S02]  /*14740*/  LOP3.LUT R228, R228, 0xfffbffff, RZ, 0xc0, !PT ;  /* 0xfffbffffe4e47812 */ /* 0x000fe400078ec0ff */
[----:B0-----:R-:W-:-:S04]  /*14750*/  @!P3 IADD3 R78, P5, P6, R24, R26, R5 ;  /* 0x0000001a184eb210 */ /* 0x001fc80007ebe005 */
[----:B------:R-:W-:Y:S02]  /*14760*/  @!P3 IADD3.X R79, R40, R27, R7, P5, P6 ;  /* 0x0000001b284fb210 */ /* 0x000fe40002fec407 */
[C---:B------:R-:W-:Y:S02]  /*14770*/  ISETP.LT.OR P5, PT, R38.reuse, 0x1, !P4 ;  /* 0x000000012600780c */ /* 0x040fe400067a1670 */
[----:B------:R-:W-:-:S11]  /*14780*/  ISETP.LT.OR P3, PT, R38, 0x1, !P2 ;  /* 0x000000012600780c */ /* 0x000fd60005761670 */
[----:B------:R-:W0:Y:S02]  /*14790*/  @!P5 LDC.64 R26, c[0x0][0x5c0] ;  /* 0x00017000ff1adb82 */ /* 0x000e240000000a00 */
[----:B0-----:R-:W-:-:S05]  /*147a0*/  @!P5 IADD3 R26, P6, R24, R26, RZ ;  /* 0x0000001a181ad210 */ /* 0x001fca0007fde0ff */
[----:B------:R-:W-:-:S05]  /*147b0*/  @!P5 IMAD.X R27, R40, 0x1, R27, P6 ;  /* 0x00000001281bd824 */ /* 0x000fca00030e061b */
[----:B------:R0:W-:Y:S02]  /*147c0*/  @!P5 STG.E.U8 desc[UR46][R26.64], R223 ;  /* 0x000000df1a00d986 */ /* 0x0001e4000c10112e */
[----:B0-----:R-:W0:Y:S02]  /*147d0*/  @!P1 LDC.64 R26, c[0x0][0x5c0] ;  /* 0x00017000ff1a9b82 */ /* 0x001e240000000a00 */
[----:B0-----:R-:W-:-:S04]  /*147e0*/  @!P1 IADD3 R90, P5, P6, R24, R26, R3 ;  /* 0x0000001a185a9210 */ /* 0x001fc80007ebe003 */
[----:B------:R-:W-:Y:S02]  /*147f0*/  @!P1 IADD3.X R91, R40, R27, R4, P5, P6 ;  /* 0x0000001b285b9210 */ /* 0x000fe40002fec404 */
[C---:B------:R-:W-:Y:S02]  /*14800*/  ISETP.LT.OR P5, PT, R38.reuse, 0x2, !P4 ;  /* 0x000000022600780c */ /* 0x040fe400067a1670 */
[----:B------:R-:W-:-:S11]  /*14810*/  ISETP.LT.OR P1, PT, R38, 0x12, !P0 ;  /* 0x000000122600780c */ /* 0x000fd60004721670 */
[----:B------:R-:W0:Y:S02]  /*14820*/  @!P5 LDC.64 R26, c[0x0][0x5c0] ;  /* 0x00017000ff1adb82 */ /* 0x000e240000000a00 */
[----:B------:R-:W-:-:S04]  /*14830*/  @P1 LOP3.LUT R228, R228, 0x40000, RZ, 0xfc, !PT ;  /* 0x00040000e4e41812 */ /* 0x000fc800078efcff */
[----:B------:R-:W-:Y:S02]  /*14840*/  LOP3.LUT R228, R228, 0xffefffff, RZ, 0xc0, !PT ;  /* 0xffefffffe4e47812 */ /* 0x000fe400078ec0ff */
[----:B0-----:R-:W-:-:S05]  /*14850*/  @!P5 IADD3 R26, P6, R24, R26, RZ ;  /* 0x0000001a181ad210 */ /* 0x001fca0007fde0ff */
[----:B------:R-:W-:-:S05]  /*14860*/  @!P5 IMAD.X R27, R40, 0x1, R27, P6 ;  /* 0x00000001281bd824 */ /* 0x000fca00030e061b */
[----:B------:R0:W-:Y:S04]  /*14870*/  @!P5 STG.E.U8 desc[UR46][R26.64+0x1], R222 ;  /* 0x000001de1a00d986 */ /* 0x0001e8000c10112e */
[----:B------:R1:W-:Y:S01]  /*14880*/  @!P3 STG.E.U8 desc[UR46][R30.64], R221 ;  /* 0x000000dd1e00b986 */ /* 0x0003e2000c10112e */
[C---:B------:R-:W-:Y:S02]  /*14890*/  ISETP.LT.OR P3, PT, R38.reuse, 0x19, !P0 ;  /* 0x000000192600780c */ /* 0x040fe40004761670 */
[----:B------:R-:W-:Y:S01]  /*148a0*/  ISETP.LT.OR P0, PT, R38, 0x1a, !P0 ;  /* 0x0000001a2600780c */ /* 0x000fe20004701670 */
[----:B0-----:R-:W0:Y:S10]  /*148b0*/  @!P1 LDC.64 R26, c[0x0][0x5c0] ;  /* 0x00017000ff1a9b82 */ /* 0x001e340000000a00 */
[----:B------:R-:W-:-:S04]  /*148c0*/  @P3 LOP3.LUT R228, R228, 0x100000, RZ, 0xfc, !PT ;  /* 0x00100000e4e43812 */ /* 0x000fc800078efcff */
[----:B------:R-:W-:-:S04]  /*148d0*/  LOP3.LUT R228, R228, 0xfffffffe, RZ, 0xc0, !PT ;  /* 0xfffffffee4e47812 */ /* 0x000fc800078ec0ff */
[----:B------:R-:W-:-:S04]  /*148e0*/  @P0 LOP3.LUT R228, R228, 0x1, RZ, 0xfc, !PT ;  /* 0x00000001e4e40812 */ /* 0x000fc800078efcff */
[----:B------:R-:W-:Y:S02]  /*148f0*/  LOP3.LUT R228, R228, 0xff7fffff, RZ, 0xc0, !PT ;  /* 0xff7fffffe4e47812 */ /* 0x000fe400078ec0ff */
[----:B0-----:R-:W-:-:S04]  /*14900*/  @!P1 IADD3 R84, P5, P6, R24, R26, R3 ;  /* 0x0000001a18549210 */ /* 0x001fc80007ebe003 */
[----:B------:R-:W-:Y:S02]  /*14910*/  @!P1 IADD3.X R85, R40, R27, R4, P5, P6 ;  /* 0x0000001b28559210 */ /* 0x000fe40002fec404 */
[----:B------:R-:W1:Y:S01]  /*14920*/  @!P3 LDC.64 R26, c[0x0][0x5c0] ;  /* 0x00017000ff1abb82 */ /* 0x000e620000000a00 */
[----:B------:R-:W-:Y:S02]  /*14930*/  LOP3.LUT P1, RZ, R227, 0x100, RZ, 0xc0, !PT ;  /* 0x00000100e3ff7812 */ /* 0x000fe4000782c0ff */
[----:B-1----:R-:W-:-:S04]  /*14940*/  @!P3 IADD3 R30, P5, P6, R24, R26, R3 ;  /* 0x0000001a181eb210 */ /* 0x002fc80007ebe003 */
[----:B------:R-:W-:Y:S02]  /*14950*/  @!P3 IADD3.X R31, R40, R27, R4, P5, P6 ;  /* 0x0000001b281fb210 */ /* 0x000fe40002fec404 */
[----:B------:R-:W0:Y:S01]  /*14960*/  @!P0 LDC.64 R26, c[0x0][0x5c0] ;  /* 0x00017000ff1a8b82 */ /* 0x000e220000000a00 */
[----:B------:R-:W-:-:S13]  /*14970*/  ISETP.LT.OR P3, PT, R38, 0x2, !P2 ;  /* 0x000000022600780c */ /* 0x000fda0005761670 */
[----:B------:R-:W-:Y:S01]  /*14980*/  @!P3 STG.E.U8 desc[UR46][R28.64+0x1], R220 ;  /* 0x000001dc1c00b986 */ /* 0x000fe2000c10112e */
[----:B------:R-:W-:Y:S02]  /*14990*/  ISETP.LT.OR P3, PT, R38, 0x21, !P2 ;  /* 0x000000212600780c */ /* 0x000fe40005761670 */
[----:B0-----:R-:W-:-:S04]  /*149a0*/  @!P0 IADD3 R98, P5, P6, R24, R26, R3 ;  /* 0x0000001a18628210 */ /* 0x001fc80007ebe003 */
[----:B------:R-:W-:Y:S02]  /*149b0*/  @!P0 IADD3.X R99, R40, R27, R4, P5, P6 ;  /* 0x0000001b28638210 */ /* 0x000fe40002fec404 */
[----:B------:R-:W-:Y:S02]  /*149c0*/  ISETP.LT.OR P5, PT, R38, 0x9, !P4 ;  /* 0x000000092600780c */ /* 0x000fe400067a1670 */
[----:B------:R-:W-:-:S11]  /*149d0*/  LOP3.LUT P0, RZ, R227, 0x80, RZ, 0xc0, !PT ;  /* 0x00000080e3ff7812 */ /* 0x000fd6000780c0ff */
        /* <DEDUP_REMOVED lines=8> */
[----:B------:R-:W-:Y:S02]  /*14a60*/  ISETP.LT.OR P4, PT, R38, 0x22, !P2 ;  /* 0x000000222600780c */ /* 0x000fe40005781670 */
[----:B------:R-:W-:-:S09]  /*14a70*/  LOP3.LUT P3, RZ, R227, 0x40, RZ, 0xc0, !PT ;  /* 0x00000040e3ff7812 */ /* 0x000fd2000786c0ff */
[----:B------:R-:W0:Y:S02]  /*14a80*/  @!P5 LDC.64 R26, c[0x0][0x5c0] ;  /* 0x00017000ff1adb82 */ /* 0x000e240000000a00 */
[----:B0-----:R-:W-:-:S05]  /*14a90*/  @!P5 IADD3 R26, P6, R24, R26, RZ ;  /* 0x0000001a181ad210 */ /* 0x001fca0007fde0ff */
[----:B------:R-:W-:-:S05]  /*14aa0*/  @!P5 IMAD.X R27, R40, 0x1, R27, P6 ;  /* 0x00000001281bd824 */ /* 0x000fca00030e061b */
[----:B------:R0:W-:Y:S02]  /*14ab0*/  @!P5 STG.E.U8 desc[UR46][R26.64+0x9], R218 ;  /* 0x000009da1a00d986 */ /* 0x0001e4000c10112e */
[----:B0-----:R-:W0:Y:S02]  /*14ac0*/  @!P4 LDC.64 R26, c[0x0][0x5c0] ;  /* 0x00017000ff1acb82 */ /* 0x001e240000000a00 */
[----:B0-----:R-:W-:-:S04]  /*14ad0*/  @!P4 IADD3 R110, P5, P6, R24, R26, R2 ;  /* 0x0000001a186ec210 */ /* 0x001fc80007ebe002 */
[----:B------:R-:W-:Y:S02]  /*14ae0*/  @!P4 IADD3.X R111, R40, R27, R6, P5, P6 ;  /* 0x0000001b286fc210 */ /* 0x000fe40002fec406 */
[----:B------:R-:W-:Y:S02]  /*14af0*/  ISETP.LT.OR P6, PT, R38, 0x29, !P2 ;  /* 0x000000292600780c */ /* 0x000fe400057c1670 */
[C---:B------:R-:W-:Y:S02]  /*14b00*/  LOP3.LUT P4, RZ, R227.reuse, 0x20, RZ, 0xc0, !PT ;  /* 0x00000020e3ff7812 */ /* 0x040fe4000788c0ff */
[----:B------:R-:W-:-:S04]  /*14b10*/  LOP3.LUT R227, R227, 0xfffffff7, RZ, 0xc0, !PT ;  /* 0xfffffff7e3e37812 */ /* 0x000fc800078ec0ff */
[----:B------:R-:W-:-:S04]  /*14b20*/  @P2 LOP3.LUT R227, R227, 0x8, RZ, 0xfc, !PT ;  /* 0x00000008e3e32812 */ /* 0x000fc800078efcff */
[----:B------:R-:W-:Y:S01]  /*14b30*/  LOP3.LUT R227, R227, 0xffffffef, RZ, 0xc0, !PT ;  /* 0xffffffefe3e37812 */ /* 0x000fe200078ec0ff */
[----:B------:R-:W0:Y:S02]  /*14b40*/  @!P6 LDC.64 R26, c[0x0][0x5c0] ;  /* 0x00017000ff1aeb82 */ /* 0x000e240000000a00 */
[----:B------:R-:W-:Y:S01]  /*14b50*/  @!P4 STG.E.U8 desc[UR46][R32.64+0x8], R217 ;  /* 0x000008d92000c986 */ /* 0x000fe2000c10112e */
[----:B------:R-:W-:-:S03]  /*14b60*/  @P1 LOP3.LUT R227, R227, 0x10, RZ, 0xfc, !PT ;  /* 0x00000010e3e31812 */ /* 0x000fc600078efcff */
[----:B------:R-:W-:Y:S04]  /*14b70*/  @!P3 STG.E.U8 desc[UR46][R42.64+0x9], R216 ;  /* 0x000009d82a00b986 */ /* 0x000fe8000c10112e */
[----:B------:R-:W-:Y:S01]  /*14b80*/  @!P0 STG.E.U8 desc[UR46][R36.64], R215 ;  /* 0x000000d724008986 */ /* 0x000fe2000c10112e */
[----:B0-----:R-:W-:-:S04]  /*14b90*/  @!P6 IADD3 R120, P4, P5, R24, R26, R2 ;  /* 0x0000001a1878e210 */ /* 0x001fc80007d9e002 */
[----:B------:R-:W-:Y:S02]  /*14ba0*/  @!P6 IADD3.X R121, R40, R27, R6, P4, P5 ;  /* 0x0000001b2879e210 */ /* 0x000fe400027ea406 */
[C---:B------:R-:W-:Y:S02]  /*14bb0*/  ISETP.LT.OR P6, PT, R38.reuse, 0x2a, !P2 ;  /* 0x0000002a2600780c */ /* 0x040fe400057c1670 */
[----:B------:R-:W-:-:S11]  /*14bc0*/  ISETP.LT.OR P2, PT, R38, 0x21, !P1 ;  /* 0x000000212600780c */ /* 0x000fd60004f41670 */
[----:B------:R-:W0:Y:S01]  /*14bd0*/  @!P6 LDC.64 R26, c[0x0][0x5c0] ;  /* 0x00017000ff1aeb82 */ /* 0x000e220000000a00 */
[----:B------:R-:W-:Y:S02]  /*14be0*/  @P6 LOP3.LUT R228, R228, 0x800000, RZ, 0xfc, !PT ;  /* 0x00800000e4e46812 */ /* 0x000fe400078efcff */
[----:B0-----:R-:W-:-:S04]  /*14bf0*/  @!P6 IADD3 R126, P4, P5, R24, R26, R2 ;  /* 0x0000001a187ee210 */ /* 0x001fc80007d9e002 */
[----:B------:R-:W-:Y:S02]  /*14c00*/  @!P6 IADD3.X R127, R40, R27, R6, P4, P5 ;  /* 0x0000001b287fe210 */ /* 0x000fe400027ea406 */
[----:B------:R-:W0:Y:S01]  /*14c10*/  @!P2 LDC.64 R26, c[0x0][0x5c0] ;  /* 0x00017000ff1aab82 */ /* 0x000e220000000a00 */
[----:B------:R-:W-:-:S13]  /*14c20*/  ISETP.LT.OR P6, PT, R38, 0x2, !P1 ;  /* 0x000000022600780c */ /* 0x000fda0004fc1670 */
[----:B------:R-:W-:Y:S01]  /*14c30*/  @!P6 STG.E.U8 desc[UR46][R34.64+0x1], R214 ;  /* 0x000001d62200e986 */ /* 0x000fe2000c10112e */
[----:B0-----:R-:W-:-:S04]  /*14c40*/  @!P2 IADD3 R130, P3, P4, R24, R26, R5 ;  /* 0x0000001a1882a210 */ /* 0x001fc80007c7e005 */
[----:B------:R-:W-:Y:S02]  /*14c50*/  @!P2 IADD3.X R131, R40, R27, R7, P3, P4 ;  /* 0x0000001b2883a210 */ /* 0x000fe40001fe8407 */
[----:B------:R-:W-:-:S13]  /*14c60*/  ISETP.LT.OR P2, PT, R38, 0x22, !P1 ;  /* 0x000000222600780c */ /* 0x000fda0004f41670 */
[----:B------:R-:W0:Y:S02]  /*14c70*/  @!P2 LDC.64 R26, c[0x0][0x5c0] ;  /* 0x00017000ff1aab82 */ /* 0x000e240000000a00 */
[----:B0-----:R-:W-:-:S04]  /*14c80*/  @!P2 IADD3 R124, P0, P3, R24, R26, R5 ;  /* 0x0000001a187ca210 */ /* 0x001fc80007b1e005 */
[----:B------:R-:W-:Y:S02]  /*14c90*/  @!P2 IADD3.X R125, R40, R27, R7, P0, P3 ;  /* 0x0000001b287da210 */ /* 0x000fe400007e6407 */
[----:B------:R-:W-:Y:S02]  /*14ca0*/  ISETP.GE.AND P0, PT, R39, 0x89, PT ;  /* 0x000000892700780c */ /* 0x000fe40003f06270 */
[C---:B------:R-:W-:Y:S02]  /*14cb0*/  ISETP.LT.OR P2, PT, R38.reuse, 0x29, !P1 ;  /* 0x000000292600780c */ /* 0x040fe40004f41670 */
[----:B------:R-:W-:-:S11]  /*14cc0*/  ISETP.LT.OR P3, PT, R38, 0x1, !P0 ;  /* 0x000000012600780c */ /* 0x000fd60004761670 */
[----:B------:R-:W-:Y:S02]  /*14cd0*/  @P2 LOP3.LUT R229, R229, 0x400, RZ, 0xfc, !PT ;  /* 0x00000400e5e52812 */ /* 0x000fe400078efcff */
[----:B------:R-:W0:Y:S01]  /*14ce0*/  @!P3 LDC.64 R28, c[0x0][0x5c0] ;  /* 0x00017000ff1cbb82 */ /* 0x000e220000000a00 */
[----:B------:R-:W-:Y:S02]  /*14cf0*/  @!P3 IADD3 R26, P4, P5, R2, R24, R5 ;  /* 0x00000018021ab210 */ /* 0x000fe40007d9e005 */
[----:B------:R-:W-:Y:S02]  /*14d00*/  LOP3.LUT R229, R229, 0xfffffdff, RZ, 0xc0, !PT ;  /* 0xfffffdffe5e57812 */ /* 0x000fe400078ec0ff */
[----:B------:R-:W-:Y:S02]  /*14d10*/  @!P3 IADD3.X R25, R6, R40, R7, P4, P5 ;  /* 0x000000280619b210 */ /* 0x000fe400027ea407 */
[----:B0-----:R-:W-:Y:S02]  /*14d20*/  @!P3 IADD3 R28, P4, R26, R28, RZ ;  /* 0x0000001c1a1cb210 */ /* 0x001fe40007f9e0ff */
[----:B------:R-:W0:Y:S03]  /*14d30*/  @!P2 LDC.64 R26, c[0x0][0x5c0] ;  /* 0x00017000ff1aab82 */ /* 0x000e260000000a00 */
[----:B------:R-:W-:-:S05]  /*14d40*/  @!P3 IMAD.X R29, R25, 0x1, R29, P4 ;  /* 0x00000001191db824 */ /* 0x000fca00020e061d */
[----:B------:R1:W-:Y:S01]  /*14d50*/  @!P3 STG.E.U8 desc[UR46][R28.64], R213 ;  /* 0x000000d51c00b986 */ /* 0x0003e2000c10112e */
[----:B------:R-:W-:Y:S02]  /*14d60*/  ISETP.LT.OR P3, PT, R38, 0x2, !P0 ;  /* 0x000000022600780c */ /* 0x000fe40004761670 */
[----:B0-----:R-:W-:-:S04]  /*14d70*/  @!P2 IADD3 R134, P5, P6, R24, R26, R5 ;  /* 0x0000001a1886a210 */ /* 0x001fc80007ebe005 */
[----:B------:R-:W-:-:S07]  /*14d80*/  @!P2 IADD3.X R135, R40, R27, R7, P5, P6 ;  /* 0x0000001b2887a210 */ /* 0x000fce0002fec407 */
[----:B------:R-:W0:Y:S01]  /*14d90*/  @!P3 LDC.64 R26, c[0x0][0x5c0] ;  /* 0x00017000ff1abb82 */ /* 0x000e220000000a00 */
[----:B------:R-:W-:Y:S02]  /*14da0*/  ISETP.LT.OR P2, PT, R38, 0x2a, !P1 ;  /* 0x0000002a2600780c */ /* 0x000fe40004f41670 */
[----:B-1----:R-:W-:Y:S02]  /*14db0*/  @!P3 IADD3 R28, P4, P5, R2, R24, R5 ;  /* 0x00000018021cb210 */ /* 0x002fe40007d9e005 */
[----:B------:R-:W-:Y:S02]  /*14dc0*/  LOP3.LUT P1, RZ, R228, 0x8, RZ, 0xc0, !PT ;  /* 0x00000008e4ff7812 */ /* 0x000fe4000782c0ff */
[----:B------:R-:W-:Y:S02]  /*14dd0*/  @!P3 IADD3.X R25, R6, R40, R7, P4, P5 ;  /* 0x000000280619b210 */ /* 0x000fe400027ea407 */
[C---:B------:R-:W-:Y:S02]  /*14de0*/  LOP3.LUT P6, RZ, R228.reuse, 0x10, RZ, 0xc0, !PT ;  /* 0x00000010e4ff7812 */ /* 0x040fe400078cc0ff */
[----:B------:R-:W-:-:S03]  /*14df0*/  LOP3.LUT R228, R228, 0xfffffff7, RZ, 0xc0, !PT ;  /* 0xfffffff7e4e47812 */ /* 0x000fc600078ec0ff */
[----:B------:R-:W-:-:S04]  /*14e00*/  @P2 LOP3.LUT R229, R229, 0x200, RZ, 0xfc, !PT ;  /* 0x00000200e5e52812 */ /* 0x000fc800078efcff */
[----:B------:R-:W-:Y:S02]  /*14e10*/  LOP3.LUT R229, R229, 0xffffbfff, RZ, 0xc0, !PT ;  /* 0xffffbfffe5e57812 */ /* 0x000fe400078ec0ff */
[----:B0-----:R-:W-:-:S05]  /*14e20*/  @!P3 IADD3 R28, P4, R28, R26, RZ ;  /* 0x0000001a1c1cb210 */ /* 0x001fca0007f9e0ff */
[----:B------:R-:W-:Y:S02]  /*14e30*/  @!P3 IMAD.X R29, R25, 0x1, R27, P4 ;  /* 0x00000001191db824 */ /* 0x000fe400020e061b */
[----:B------:R-:W0:Y:S03]  /*14e40*/  @!P2 LDC.64 R26, c[0x0][0x5c0] ;  /* 0x00017000ff1aab82 */ /* 0x000e260000000a00 */
[----:B------:R1:W-:Y:S04]  /*14e50*/  @!P3 STG.E.U8 desc[UR46][R28.64+0x1], R212 ;  /* 0x000001d41c00b986 */ /* 0x0003e8000c10112e */
[----:B------:R-:W-:Y:S04]  /*14e60*/  @!P1 STG.E.U8 desc[UR46][R46.64+0x8], R211 ;  /* 0x000008d32e009986 */ /* 0x000fe8000c10112e */
[----:B------:R-:W-:Y:S01]  /*14e70*/  @!P6 STG.E.U8 desc[UR46][R44.64+0x9], R210 ;  /* 0x000009d22c00e986 */ /* 0x000fe2000c10112e */
[----:B0-----:R-:W-:-:S04]  /*14e80*/  @!P2 IADD3 R132, P4, P5, R24, R26, R5 ;  /* 0x0000001a1884a210 */ /* 0x001fc80007d9e005 */
[----:B------:R-:W-:Y:S02]  /*14e90*/  @!P2 IADD3.X R133, R40, R27, R7, P4, P5 ;  /* 0x0000001b2885a210 */ /* 0x000fe400027ea407 */
[----:B------:R-:W-:-:S04]  /*14ea0*/  ISETP.GE.AND P2, PT, R39, 0x101, PT ;  /* 0x000001012700780c */ /* 0x000fc80003f46270 */
[C---:B------:R-:W-:Y:S02]  /*14eb0*/  ISETP.LT.OR P5, PT, R38.reuse, 0x21, !P2 ;  /* 0x000000212600780c */ /* 0x040fe400057a1670 */
[----:B------:R-:W-:-:S11]  /*14ec0*/  ISETP.LT.OR P1, PT, R38, 0x22, !P2 ;  /* 0x000000222600780c */ /* 0x000fd60005721670 */
[----:B------:R-:W0:Y:S01]  /*14ed0*/  @!P5 LDC.64 R26, c[0x0][0x5c0] ;  /* 0x00017000ff1adb82 */ /* 0x000e220000000a00 */
[----:B------:R-:W-:Y:S02]  /*14ee0*/  @P5 LOP3.LUT R229, R229, 0x4000, RZ, 0xfc, !PT ;  /* 0x00004000e5e55812 */ /* 0x000fe400078efcff */
[----:B------:R-:W-:Y:S02]  /*14ef0*/  @P1 LOP3.LUT R228, R228, 0x8, RZ, 0xfc, !PT ;  /* 0x00000008e4e41812 */ /* 0x000fe400078efcff */
[----:B------:R-:W-:Y:S02]  /*14f00*/  LOP3.LUT R229, R229, 0xffefffff, RZ, 0xc0, !PT ;  /* 0xffefffffe5e57812 */ /* 0x000fe400078ec0ff */
[----:B0-----:R-:W-:-:S04]  /*14f10*/  @!P5 IADD3 R140, P3, P4, R24, R26, R3 ;  /* 0x0000001a188cd210 */ /* 0x001fc80007c7e003 */
[----:B------:R-:W-:Y:S02]  /*14f20*/  @!P5 IADD3.X R141, R40, R27, R4, P3, P4 ;  /* 0x0000001b288dd210 */ /* 0x000fe40001fe8404 */
[----:B------:R-:W0:Y:S02]  /*14f30*/  @!P1 LDC.64 R26, c[0x0][0x5c0] ;  /* 0x00017000ff1a9b82 */ /* 0x000e240000000a00 */
[----:B0-----:R-:W-:-:S04]  /*14f40*/  @!P1 IADD3 R122, P3, P4, R24, R26, R3 ;  /* 0x0000001a187a9210 */ /* 0x001fc80007c7e003 */
[----:B------:R-:W-:Y:S02]  /*14f50*/  @!P1 IADD3.X R123, R40, R27, R4, P3, P4 ;  /* 0x0000001b287b9210 */ /* 0x000fe40001fe8404 */
[C---:B------:R-:W-:Y:S02]  /*14f60*/  ISETP.LT.OR P3, PT, R38.reuse, 0x9, !P0 ;  /* 0x000000092600780c */ /* 0x040fe40004761670 */
[C---:B------:R-:W-:Y:S02]  /*14f70*/  ISETP.LT.OR P1, PT, R38.reuse, 0x29, !P2 ;  /* 0x000000292600780c */ /* 0x040fe40005721670 */
[----:B------:R-:W-:-:S09]  /*14f80*/  ISETP.LT.OR P2, PT, R38, 0x2a, !P2 ;  /* 0x0000002a2600780c */ /* 0x000fd20005741670 */
[----:B-1----:R-:W0:Y:S01]  /*14f90*/  @!P3 LDC.64 R28, c[0x0][0x5c0] ;  /* 0x00017000ff1cbb82 */ /* 0x002e220000000a00 */
[----:B------:R-:W-:Y:S02]  /*14fa0*/  @!P3 IADD3 R26, P4, P5, R2, R24, R5 ;  /* 0x00000018021ab210 */ /* 0x000fe40007d9e005 */
[----:B------:R-:W-:Y:S02]  /*14fb0*/  @P1 LOP3.LUT R229, R229, 0x100000, RZ, 0xfc, !PT ;  /* 0x00100000e5e51812 */ /* 0x000fe400078efcff */
[----:B------:R-:W-:Y:S02]  /*14fc0*/  @!P3 IADD3.X R25, R6, R40, R7, P4, P5 ;  /* 0x000000280619b210 */ /* 0x000fe400027ea407 */
[----:B------:R-:W-:Y:S02]  /*14fd0*/  LOP3.LUT R229, R229, 0xfdffffff, RZ, 0xc0, !PT ;  /* 0xfdffffffe5e57812 */ /* 0x000fe400078ec0ff */
        /* <DEDUP_REMOVED lines=8> */
[----:B-1----:R-:W-:Y:S02]  /*15060*/  @!P3 IADD3 R28, P4, P5, R2, R24, R5 ;  /* 0x00000018021cb210 */ /* 0x002fe40007d9e005 */
[C---:B------:R-:W-:Y:S02]  /*15070*/  LOP3.LUT P1, RZ, R227.reuse, 0x10, RZ, 0xc0, !PT ;  /* 0x00000010e3ff7812 */ /* 0x040fe4000782c0ff */
[----:B------:R-:W-:Y:S02]  /*15080*/  @!P3 IADD3.X R25, R6, R40, R7, P4, P5 ;  /* 0x000000280619b210 */ /* 0x000fe400027ea407 */
[----:B------:R-:W-:Y:S02]  /*15090*/  LOP3.LUT R227, R227, 0xfffffffe, RZ, 0xc0, !PT ;  /* 0xfffffffee3e37812 */ /* 0x000fe400078ec0ff */
[----:B------:R-:W-:Y:S02]  /*150a0*/  LOP3.LUT P6, RZ, R228, 0x20, RZ, 0xc0, !PT ;  /* 0x00000020e4ff7812 */ /* 0x000fe400078cc0ff */
[----:B------:R-:W-:-:S02]  /*150b0*/  @P0 LOP3.LUT R227, R227, 0x1, RZ, 0xfc, !PT ;  /* 0x00000001e3e30812 */ /* 0x000fc400078efcff */
[C---:B------:R-:W-:Y:S02]  /*150c0*/  LOP3.LUT P0, RZ, R228.reuse, 0x40, RZ, 0xc0, !PT ;  /* 0x00000040e4ff7812 */ /* 0x040fe4000780c0ff */
[----:B------:R-:W-:-:S04]  /*150d0*/  LOP3.LUT R228, R228, 0xffffffef, RZ, 0xc0, !PT ;  /* 0xffffffefe4e47812 */ /* 0x000fc800078ec0ff */
        /* <DEDUP_REMOVED lines=10> */
[C---:B------:R-:W-:Y:S02]  /*15180*/  LOP3.LUT P2, RZ, R227.reuse, 0x8, RZ, 0xc0, !PT ;  /* 0x00000008e3ff7812 */ /* 0x040fe4000784c0ff */
[----:B------:R-:W-:Y:S02]  /*15190*/  LOP3.LUT R227, R227, 0xfffffffb, RZ, 0xc0, !PT ;  /* 0xfffffffbe3e37812 */ /* 0x000fe400078ec0ff */
[C---:B------:R-:W-:Y:S02]  /*151a0*/  ISETP.LT.OR P5, PT, R38.reuse, 0x31, !P2 ;  /* 0x000000312600780c */ /* 0x040fe400057a1670 */
[----:B------:R-:W-:-:S11]  /*151b0*/  ISETP.LT.OR P0, PT, R38, 0x32, !P2 ;  /* 0x000000322600780c */ /* 0x000fd60005701670 */
[----:B------:R-:W0:Y:S01]  /*151c0*/  @!P5 LDC.64 R26, c[0x0][0x5c0] ;  /* 0x00017000ff1adb82 */ /* 0x000e220000000a00 */
[----:B------:R-:W-:Y:S02]  /*151d0*/  @P5 LOP3.LUT R229, R229, 0x2000000, RZ, 0xfc, !PT ;  /* 0x02000000e5e55812 */ /* 0x000fe400078efcff */
[----:B------:R-:W-:Y:S02]  /*151e0*/  @P0 LOP3.LUT R228, R228, 0x40, RZ, 0xfc, !PT ;  /* 0x00000040e4e40812 */ /* 0x000fe400078efcff */
[----:B------:R-:W-:Y:S02]  /*151f0*/  LOP3.LUT R229, R229, 0xdfffffff, RZ, 0xc0, !PT ;  /* 0xdfffffffe5e57812 */ /* 0x000fe400078ec0ff */
[----:B------:R-:W-:Y:S02]  /*15200*/  LOP3.LUT R228, R228, 0xffffffdf, RZ, 0xc0, !PT ;  /* 0xffffffdfe4e47812 */ /* 0x000fe400078ec0ff */
        /* <DEDUP_REMOVED lines=11> */
[----:B------:R-:W-:-:S04]  /*152c0*/  ISETP.GE.AND P0, PT, R39, 0x109, PT ;  /* 0x000001092700780c */ /* 0x000fc80003f06270 */
[----:B------:R-:W-:-:S09]  /*152d0*/  ISETP.LT.OR P4, PT, R38, 0x1, !P0 ;  /* 0x000000012600780c */ /* 0x000fd20004781670 */
[----:B------:R-:W-:-:S04]  /*152e0*/  @P0 LOP3.LUT R227, R227, 0x4, RZ, 0xfc, !PT ;  /* 0x00000004e3e30812 */ /* 0x000fc800078efcff */
[----:B------:R-:W0:Y:S01]  /*152f0*/  @!P4 LDC.64 R26, c[0x0][0x5c0] ;  /* 0x00017000ff1acb82 */ /* 0x000e220000000a00 */
[----:B-1----:R-:W-:-:S04]  /*15300*/  @!P4 IADD3 R28, P3, P5, R2, R24, R3 ;  /* 0x00000018021cc210 */ /* 0x002fc80007d7e003 */
[----:B------:R-:W-:Y:S02]  /*15310*/  @!P4 IADD3.X R25, R6, R40, R4, P3, P5 ;  /* 0x000000280619c210 */ /* 0x000fe40001fea404 */
[----:B0-----:R-:W-:-:S05]  /*15320*/  @!P4 IADD3 R26, P3, R28, R26, RZ ;  /* 0x0000001a1c1ac210 */ /* 0x001fca0007f7e0ff */
[----:B------:R-:W-:Y:S01]  /*15330*/  @!P4 IMAD.X R27, R25, 0x1, R27, P3 ;  /* 0x00000001191bc824 */ /* 0x000fe200018e061b */
[C---:B------:R-:W-:Y:S02]  /*15340*/  ISETP.LT.OR P3, PT, R38.reuse, 0x2, !P0 ;  /* 0x000000022600780c */ /* 0x040fe40004761670 */
[----:B------:R-:W-:Y:S02]  /*15350*/  ISETP.LT.OR P0, PT, R38, 0x3a, !P2 ;  /* 0x0000003a2600780c */ /* 0x000fe40005701670 */
[----:B------:R0:W-:Y:S09]  /*15360*/  @!P4 STG.E.U8 desc[UR46][R26.64], R205 ;  /* 0x000000cd1a00c986 */ /* 0x0001f2000c10112e */
[----:B------:R-:W-:Y:S01]  /*15370*/  @!P3 IADD3 R32, P5, P6, R2, R24, R3 ;  /* 0x000000180220b210 */ /* 0x000fe20007ebe003 */
[----:B------:R-:W1:Y:S01]  /*15380*/  @!P3 LDC.64 R28, c[0x0][0x5c0] ;  /* 0x00017000ff1cbb82 */ /* 0x000e620000000a00 */
[----:B------:R-:W-:-:S02]  /*15390*/  @P0 LOP3.LUT R228, R228, 0x20, RZ, 0xfc, !PT ;  /* 0x00000020e4e40812 */ /* 0x000fc400078efcff */
[----:B------:R-:W-:-:S05]  /*153a0*/  @!P3 IADD3.X R25, R6, R40, R4, P5, P6 ;  /* 0x000000280619b210 */ /* 0x000fca0002fec404 */
[----:B0-----:R-:W0:Y:S01]  /*153b0*/  @!P0 LDC.64 R26, c[0x0][0x5c0] ;  /* 0x00017000ff1a8b82 */ /* 0x001e220000000a00 */
[----:B-1----:R-:W-:-:S05]  /*153c0*/  @!P3 IADD3 R28, P4, R32, R28, RZ ;  /* 0x0000001c201cb210 */ /* 0x002fca0007f9e0ff */
[----:B------:R-:W-:Y:S01]  /*153d0*/  @!P3 IMAD.X R29, R25, 0x1, R29, P4 ;  /* 0x00000001191db824 */ /* 0x000fe200020e061d */
[----:B0-----:R-:W-:-:S04]  /*153e0*/  @!P0 IADD3 R114, P5, P6, R24, R26, R2 ;  /* 0x0000001a18728210 */ /* 0x001fc80007ebe002 */
[----:B------:R0:W-:Y:S01]  /*153f0*/  @!P3 STG.E.U8 desc[UR46][R28.64+0x1], R204 ;  /* 0x000001cc1c00b986 */ /* 0x0001e2000c10112e */
[----:B------:R-:W-:Y:S02]  /*15400*/  @!P0 IADD3.X R115, R40, R27, R6, P5, P6 ;  /* 0x0000001b28738210 */ /* 0x000fe40002fec406 */
[----:B------:R-:W-:Y:S02]  /*15410*/  ISETP.LT.OR P0, PT, R38, 0x31, !P1 ;  /* 0x000000312600780c */ /* 0x000fe40004f01670 */
[C---:B------:R-:W-:Y:S02]  /*15420*/  LOP3.LUT P5, RZ, R228.reuse, 0x100, RZ, 0xc0, !PT ;  /* 0x00000100e4ff7812 */ /* 0x040fe400078ac0ff */
[----:B------:R-:W-:-:S09]  /*15430*/  LOP3.LUT P6, RZ, R228, 0x80, RZ, 0xc0, !PT ;  /* 0x00000080e4ff7812 */ /* 0x000fd200078cc0ff */
[----:B------:R-:W1:Y:S01]  /*15440*/  @!P0 LDC.64 R26, c[0x0][0x5c0] ;  /* 0x00017000ff1a8b82 */ /* 0x000e620000000a00 */
[----:B------:R-:W-:Y:S01]  /*15450*/  @P0 LOP3.LUT R229, R229, 0x20000000, RZ, 0xfc, !PT ;  /* 0x20000000e5e50812 */ /* 0x000fe200078efcff */
[----:B------:R-:W-:Y:S01]  /*15460*/  @!P5 STG.E.U8 desc[UR46][R54.64+0x8], R203 ;  /* 0x000008cb3600d986 */ /* 0x000fe2000c10112e */
[----:B------:R-:W-:Y:S02]  /*15470*/  ISETP.LT.OR P5, PT, R38, 0x39, !P1 ;  /* 0x000000392600780c */ /* 0x000fe40004fa1670 */
[----:B------:R-:W-:Y:S01]  /*15480*/  LOP3.LUT R229, R229, 0xbfffffff, RZ, 0xc0, !PT ;  /* 0xbfffffffe5e57812 */ /* 0x000fe200078ec0ff */
[----:B------:R-:W-:Y:S10]  /*15490*/  @!P6 STG.E.U8 desc[UR46][R52.64+0x9], R202 ;  /* 0x000009ca3400e986 */ /* 0x000ff4000c10112e */
[----:B------:R-:W-:-:S04]  /*154a0*/  @P5 LOP3.LUT R0, R0, 0x100, RZ, 0xfc, !PT ;  /* 0x0000010000005812 */ /* 0x000fc800078efcff */
[----:B------:R-:W-:Y:S02]  /*154b0*/  LOP3.LUT R0, R0, 0xffffffef, RZ, 0xc0, !PT ;  /* 0xffffffef00007812 */ /* 0x000fe400078ec0ff */
[----:B-1----:R-:W-:-:S04]  /*154c0*/  @!P0 IADD3 R108, P3, P4, R24, R26, R5 ;  /* 0x0000001a186c8210 */ /* 0x002fc80007c7e005 */
[----:B------:R-:W-:Y:S02]  /*154d0*/  @!P0 IADD3.X R109, R40, R27, R7, P3, P4 ;  /* 0x0000001b286d8210 */ /* 0x000fe40001fe8407 */
[----:B------:R-:W-:-:S13]  /*154e0*/  ISETP.LT.OR P0, PT, R38, 0x32, !P1 ;  /* 0x000000322600780c */ /* 0x000fda0004f01670 */
[----:B------:R-:W1:Y:S01]  /*154f0*/  @!P0 LDC.64 R26, c[0x0][0x5c0] ;  /* 0x00017000ff1a8b82 */ /* 0x000e620000000a00 */
[----:B------:R-:W-:-:S04]  /*15500*/  @P0 LOP3.LUT R229, R229, 0x40000000, RZ, 0xfc, !PT ;  /* 0x40000000e5e50812 */ /* 0x000fc800078efcff */
[----:B------:R-:W-:Y:S02]  /*15510*/  LOP3.LUT R229, R229, 0x7fffffff, RZ, 0xc0, !PT ;  /* 0x7fffffffe5e57812 */ /* 0x000fe400078ec0ff */
[----:B-1----:R-:W-:-:S04]  /*15520*/  @!P0 IADD3 R104, P3, P4, R24, R26, R5 ;  /* 0x0000001a18688210 */ /* 0x002fc80007c7e005 */
[----:B------:R-:W-:Y:S02]  /*15530*/  @!P0 IADD3.X R105, R40, R27, R7, P3, P4 ;  /* 0x0000001b28698210 */ /* 0x000fe40001fe8407 */
[----:B------:R-:W1:Y:S01]  /*15540*/  @!P5 LDC.64 R26, c[0x0][0x5c0] ;  /* 0x00017000ff1adb82 */ /* 0x000e620000000a00 */
[C---:B------:R-:W-:Y:S02]  /*15550*/  LOP3.LUT P0, RZ, R227.reuse, 0x4, RZ, 0xc0, !PT ;  /* 0x00000004e3ff7812 */ /* 0x040fe4000780c0ff */
[----:B------:R-:W-:-:S04]  /*15560*/  LOP3.LUT R227, R227, 0xfffffffd, RZ, 0xc0, !PT ;  /* 0xfffffffde3e37812 */ /* 0x000fc800078ec0ff */
[----:B------:R-:W-:Y:S02]  /*15570*/  @P1 LOP3.LUT R227, R227, 0x2, RZ, 0xfc, !PT ;  /* 0x00000002e3e31812 */ /* 0x000fe400078efcff */
[----:B-1----:R-:W-:-:S04]  /*15580*/  @!P5 IADD3 R106, P3, P4, R24, R26, R5 ;  /* 0x0000001a186ad210 */ /* 0x002fc80007c7e005 */
[----:B------:R-:W-:Y:S02]  /*15590*/  @!P5 IADD3.X R107, R40, R27, R7, P3, P4 ;  /* 0x0000001b286bd210 */ /* 0x000fe40001fe8407 */
[----:B------:R-:W-:-:S13]  /*155a0*/  ISETP.LT.OR P4, PT, R38, 0x9, !P0 ;  /* 0x000000092600780c */ /* 0x000fda0004781670 */
[----:B------:R-:W1:Y:S01]  /*155b0*/  @!P4 LDC.64 R26, c[0x0][0x5c0] ;  /* 0x00017000ff1acb82 */ /* 0x000e620000000a00 */
[----:B0-----:R-:W-:-:S04]  /*155c0*/  @!P4 IADD3 R28, P3, P5, R2, R24, R3 ;  /* 0x00000018021cc210 */ /* 0x001fc80007d7e003 */
[----:B------:R-:W-:Y:S02]  /*155d0*/  @!P4 IADD3.X R25, R6, R40, R4, P3, P5 ;  /* 0x000000280619c210 */ /* 0x000fe40001fea404 */
[----:B-1----:R-:W-:-:S05]  /*155e0*/  @!P4 IADD3 R26, P3, R28, R26, RZ ;  /* 0x0000001a1c1ac210 */ /* 0x002fca0007f7e0ff */
[----:B------:R-:W-:Y:S01]  /*155f0*/  @!P4 IMAD.X R27, R25, 0x1, R27, P3 ;  /* 0x00000001191bc824 */ /* 0x000fe200018e061b */
[C---:B------:R-:W-:Y:S02]  /*15600*/  ISETP.LT.OR P3, PT, R38.reuse, 0xa, !P0 ;  /* 0x0000000a2600780c */ /* 0x040fe40004761670 */
[----:B------:R-:W-:Y:S02]  /*15610*/  ISETP.LT.OR P0, PT, R38, 0x3a, !P1 ;  /* 0x0000003a2600780c */ /* 0x000fe40004f01670 */
[----:B------:R0:W-:Y:S09]  /*15620*/  @!P4 STG.E.U8 desc[UR46][R26.64+0x8], R201 ;  /* 0x000008c91a00c986 */ /* 0x0001f2000c10112e */
[----:B------:R-:W-:Y:S01]  /*15630*/  @!P3 IADD3 R32, P5, P6, R2, R24, R3 ;  /* 0x000000180220b210 */ /* 0x000fe20007ebe003 */
[----:B------:R-:W1:Y:S01]  /*15640*/  @!P3 LDC.64 R28, c[0x0][0x5c0] ;  /* 0x00017000ff1cbb82 */ /* 0x000e620000000a00 */
[----:B------:R-:W-:-:S02]  /*15650*/  @P0 LOP3.LUT R0, R0, 0x10, RZ, 0xfc, !PT ;  /* 0x0000001000000812 */ /* 0x000fc400078efcff */
[----:B------:R-:W-:Y:S02]  /*15660*/  @!P3 IADD3.X R25, R6, R40, R4, P5, P6 ;  /* 0x000000280619b210 */ /* 0x000fe40002fec404 */
[----:B------:R-:W-:-:S03]  /*15670*/  LOP3.LUT R0, R0, 0xfffffdff, RZ, 0xc0, !PT ;  /* 0xfffffdff00007812 */ /* 0x000fc600078ec0ff */
[----:B0-----:R-:W0:Y:S01]  /*15680*/  @!P0 LDC.64 R26, c[0x0][0x5c0] ;  /* 0x00017000ff1a8b82 */ /* 0x001e220000000a00 */
[----:B-1----:R-:W-:-:S05]  /*15690*/  @!P3 IADD3 R28, P4, R32, R28, RZ ;  /* 0x0000001c201cb210 */ /* 0x002fca0007f9e0ff */
[----:B------:R-:W-:Y:S01]  /*156a0*/  @!P3 IMAD.X R29, R25, 0x1, R29, P4 ;  /* 0x00000001191db824 */ /* 0x000fe200020e061d */
[----:B0-----:R-:W-:-:S04]  /*156b0*/  @!P0 IADD3 R102, P5, P6, R24, R26, R5 ;  /* 0x0000001a18668210 */ /* 0x001fc80007ebe005 */
[----:B------:R-:W-:Y:S01]  /*156c0*/  @!P3 STG.E.U8 desc[UR46][R28.64+0x9], R200 ;  /* 0x000009c81c00b986 */ /* 0x000fe2000c10112e */
[----:B------:R-:W-:Y:S02]  /*156d0*/  @!P0 IADD3.X R103, R40, R27, R7, P5, P6 ;  /* 0x0000001b28678210 */ /* 0x000fe40002fec407 */
[C---:B------:R-:W-:Y:S02]  /*156e0*/  ISETP.GE.AND P6, PT, R39.reuse, 0x101, PT ;  /* 0x000001012700780c */ /* 0x040fe40003fc6270 */
[----:B------:R-:W-:Y:S02]  /*156f0*/  ISETP.GE.AND P0, PT, R39, 0x1, PT ;  /* 0x000000012700780c */ /* 0x000fe40003f06270 */
[C---:B------:R-:W-:Y:S02]  /*15700*/  ISETP.LT.OR P1, PT, R38.reuse, 0x31, !P6 ;  /* 0x000000312600780c */ /* 0x040fe40007721670 */
[----:B------:R-:W-:-:S11]  /*15710*/  ISETP.LT.OR P5, PT, R38, 0x11, !P2 ;  /* 0x000000112600780c */ /* 0x000fd600057a1670 */
[----:B------:R-:W0:Y:S01]  /*15720*/  @!P1 LDC.64 R26, c[0x0][0x5c0] ;  /* 0x00017000ff1a9b82 */ /* 0x000e220000000a00 */
[----:B------:R-:W-:-:S04]  /*15730*/  @P1 LOP3.LUT R0, R0, 0x200, RZ, 0xfc, !PT ;  /* 0x0000020000001812 */ /* 0x000fc800078efcff */
[----:B------:R-:W-:Y:S02]  /*15740*/  LOP3.LUT R0, R0, 0xffffff7f, RZ, 0xc0, !PT ;  /* 0xffffff7f00007812 */ /* 0x000fe400078ec0ff */
        /* <DEDUP_REMOVED lines=9> */
[----:B------:R0:W-:Y:S01]  /*157e0*/  @!P3 STG.E.U8 desc[UR46][R26.64+0x10], R199 ;  /* 0x000010c71a00b986 */ /* 0x0001e2000c10112e */
[----:B------:R-:W-:-:S13]  /*157f0*/  ISETP.LT.OR P3, PT, R38, 0x12, !P0 ;  /* 0x000000122600780c */ /* 0x000fda0004761670 */
[----:B0-----:R-:W0:Y:S02]  /*15800*/  @!P3 LDC.64 R26, c[0x0][0x5c0] ;  /* 0x00017000ff1abb82 */ /* 0x001e240000000a00 */
[----:B0-----:R-:W-:-:S05]  /*15810*/  @!P3 IADD3 R26, P4, R24, R26, RZ ;  /* 0x0000001a181ab210 */ /* 0x001fca0007f9e0ff */
[----:B------:R-:W-:-:S05]  /*15820*/  @!P3 IMAD.X R27, R40, 0x1, R27, P4 ;  /* 0x00000001281bb824 */ /* 0x000fca00020e061b */
[----:B------:R0:W-:Y:S04]  /*15830*/  @!P3 STG.E.U8 desc[UR46][R26.64+0x11], R198 ;  /* 0x000011c61a00b986 */ /* 0x0001e8000c10112e */
[----:B------:R-:W-:Y:S01]  /*15840*/  @!P5 STG.E.U8 desc[UR46][R58.64+0x10], R197 ;  /* 0x000010c53a00d986 */ /* 0x000fe2000c10112e */
[----:B------:R-:W-:Y:S01]  /*15850*/  ISETP.LT.OR P5, PT, R38, 0x3a, !P6 ;  /* 0x0000003a2600780c */ /* 0x000fe200077a1670 */
[----:B0-----:R-:W0:Y:S02]  /*15860*/  @!P1 LDC.64 R26, c[0x0][0x5c0] ;  /* 0x00017000ff1a9b82 */ /* 0x001e240000000a00 */
[----:B0-----:R-:W-:-:S04]  /*15870*/  @!P1 IADD3 R88, P3, P4, R24, R26, R3 ;  /* 0x0000001a18589210 */ /* 0x001fc80007c7e003 */
[----:B------:R-:W-:Y:S02]  /*15880*/  @!P1 IADD3.X R89, R40, R27, R4, P3, P4 ;  /* 0x0000001b28599210 */ /* 0x000fe40001fe8404 */
[C---:B------:R-:W-:Y:S02]  /*15890*/  ISETP.LT.OR P1, PT, R38.reuse, 0x39, !P6 ;  /* 0x000000392600780c */ /* 0x040fe40007721670 */
[----:B------:R-:W-:-:S11]  /*158a0*/  ISETP.LT.OR P6, PT, R38, 0x12, !P2 ;  /* 0x000000122600780c */ /* 0x000fd600057c1670 */
[----:B------:R-:W0:Y:S01]  /*158b0*/  @!P1 LDC.64 R26, c[0x0][0x5c0] ;  /* 0x00017000ff1a9b82 */ /* 0x000e220000000a00 */
[----:B------:R-:W-:Y:S01]  /*158c0*/  @P1 LOP3.LUT R0, R0, 0x40, RZ, 0xfc, !PT ;  /* 0x0000004000001812 */ /* 0x000fe200078efcff */
[----:B------:R-:W-:Y:S01]  /*158d0*/  @!P6 STG.E.U8 desc[UR46][R56.64+0x11], R196 ;  /* 0x000011c43800e986 */ /* 0x000fe2000c10112e */
[----:B------:R-:W-:Y:S02]  /*158e0*/  LOP3.LUT P6, RZ, R228, 0x800, RZ, 0xc0, !PT ;  /* 0x00000800e4ff7812 */ /* 0x000fe400078cc0ff */
[----:B------:R-:W-:-:S04]  /*158f0*/  LOP3.LUT R0, R0, 0xfffffff7, RZ, 0xc0, !PT ;  /* 0xfffffff700007812 */ /* 0x000fc800078ec0ff */
[----:B------:R-:W-:-:S04]  /*15900*/  @P5 LOP3.LUT R0, R0, 0x8, RZ, 0xfc, !PT ;  /* 0x0000000800005812 */ /* 0x000fc800078efcff */
[----:B------:R-:W-:Y:S02]  /*15910*/  LOP3.LUT R0, R0, 0xffffffdf, RZ, 0xc0, !PT ;  /* 0xffffffdf00007812 */ /* 0x000fe400078ec0ff */
[----:B0-----:R-:W-:-:S04]  /*15920*/  @!P1 IADD3 R94, P3, P4, R24, R26, R3 ;  /* 0x0000001a185e9210 */ /* 0x001fc80007c7e003 */
[----:B------:R-:W-:Y:S02]  /*15930*/  @!P1 IADD3.X R95, R40, R27, R4, P3, P4 ;  /* 0x0000001b285f9210 */ /* 0x000fe40001fe8404 */
[----:B------:R-:W0:Y:S01]  /*15940*/  @!P5 LDC.64 R26, c[0x0][0x5c0] ;  /* 0x00017000ff1adb82 */ /* 0x000e220000000a00 */
[----:B------:R-:W-:Y:S02]  /*15950*/  LOP3.LUT P1, RZ, R227, 0x2, RZ, 0xc0, !PT ;  /* 0x00000002e3ff7812 */ /* 0x000fe4000782c0ff */
        /* <DEDUP_REMOVED lines=13> */
[----:B------:R0:W-:Y:S01]  /*15a30*/  @!P3 STG.E.U8 desc[UR46][R26.64+0x18], R195 ;  /* 0x000018c31a00b986 */ /* 0x0001e2000c10112e */
[C---:B------:R-:W-:Y:S02]  /*15a40*/  ISETP.LT.OR P3, PT, R38.reuse, 0x1a, !P0 ;  /* 0x0000001a2600780c */ /* 0x040fe40004761670 */
[----:B------:R-:W-:-:S11]  /*15a50*/  ISETP.LT.OR P0, PT, R38, 0x42, !P2 ;  /* 0x000000422600780c */ /* 0x000fd60005701670 */
[----:B0-----:R-:W0:Y:S02]  /*15a60*/  @!P3 LDC.64 R26, c[0x0][0x5c0] ;  /* 0x00017000ff1abb82 */ /* 0x001e240000000a00 */
[----:B------:R-:W-:-:S04]  /*15a70*/  @P0 LOP3.LUT R0, R0, 0x1, RZ, 0xfc, !PT ;  /* 0x0000000100000812 */ /* 0x000fc800078efcff */
[----:B------:R-:W-:Y:S02]  /*15a80*/  LOP3.LUT R0, R0, 0xfffffffb, RZ, 0xc0, !PT ;  /* 0xfffffffb00007812 */ /* 0x000fe400078ec0ff */
[----:B0-----:R-:W-:-:S05]  /*15a90*/  @!P3 IADD3 R26, P4, R24, R26, RZ ;  /* 0x0000001a181ab210 */ /* 0x001fca0007f9e0ff */
[----:B------:R-:W-:-:S05]  /*15aa0*/  @!P3 IMAD.X R27, R40, 0x1, R27, P4 ;  /* 0x00000001281bb824 */ /* 0x000fca00020e061b */
[----:B------:R0:W-:Y:S04]  /*15ab0*/  @!P3 STG.E.U8 desc[UR46][R26.64+0x19], R194 ;  /* 0x000019c21a00b986 */ /* 0x0001e8000c10112e */
[----:B------:R-:W-:Y:S01]  /*15ac0*/  @!P5 STG.E.U8 desc[UR46][R62.64+0x18], R193 ;  /* 0x000018c13e00d986 */ /* 0x000fe2000c10112e */
[----:B------:R-:W-:-:S03]  /*15ad0*/  ISETP.LT.OR P5, PT, R38, 0x4a, !P2 ;  /* 0x0000004a2600780c */ /* 0x000fc600057a1670 */
[----:B------:R-:W-:Y:S01]  /*15ae0*/  @!P6 STG.E.U8 desc[UR46][R60.64+0x19], R192 ;  /* 0x000019c03c00e986 */ /* 0x000fe2000c10112e */
[----:B------:R-:W-:Y:S01]  /*15af0*/  ISETP.LT.OR P6, PT, R38, 0x11, !P1 ;  /* 0x000000112600780c */ /* 0x000fe20004fc1670 */
[----:B0-----:R-:W0:Y:S08]  /*15b00*/  @!P0 LDC.64 R26, c[0x0][0x5c0] ;  /* 0x00017000ff1a8b82 */ /* 0x001e300000000a00 */
[----:B------:R-:W-:-:S04]  /*15b10*/  @P5 LOP3.LUT R229, R229, 0x80000000, RZ, 0xfc, !PT ;  /* 0x80000000e5e55812 */ /* 0x000fc800078efcff */
[----:B------:R-:W-:Y:S01]  /*15b20*/  LOP3.LUT R229, R229, 0xefffffff, RZ, 0xc0, !PT ;  /* 0xefffffffe5e57812 */ /* 0x000fe200078ec0ff */
[----:B------:R-:W-:Y:S01]  /*15b30*/  @!P6 STG.E.U8 desc[UR46][R66.64+0x10], R23 ;  /* 0x000010174200e986 */ /* 0x000fe2000c10112e */
[----:B------:R-:W-:Y:S02]  /*15b40*/  ISETP.LT.OR P6, PT, R38, 0x12, !P1 ;  /* 0x000000122600780c */ /* 0x000fe40004fc1670 */
[----:B0-----:R-:W-:-:S11]  /*15b50*/  @!P0 IADD3 R82, P3, P4, R24, R26, R2 ;  /* 0x0000001a18528210 */ /* 0x001fd60007c7e002 */
[----:B------:R0:W-:Y:S01]  /*15b60*/  @!P6 STG.E.U8 desc[UR46][R64.64+0x11], R22 ;  /* 0x000011164000e986 */ /* 0x0001e2000c10112e */
[----:B------:R-:W-:Y:S02]  /*15b70*/  @!P0 IADD3.X R83, R40, R27, R6, P3, P4 ;  /* 0x0000001b28538210 */ /* 0x000fe40001fe8406 */
[----:B------:R-:W-:-:S13]  /*15b80*/  ISETP.LT.OR P0, PT, R38, 0x49, !P2 ;  /* 0x000000492600780c */ /* 0x000fda0005701670 */
[----:B------:R-:W1:Y:S01]  /*15b90*/  @!P0 LDC.64 R26, c[0x0][0x5c0] ;  /* 0x00017000ff1a8b82 */ /* 0x000e620000000a00 */
[----:B------:R-:W-:-:S04]  /*15ba0*/  @P0 LOP3.LUT R0, R0, 0x4, RZ, 0xfc, !PT ;  /* 0x0000000400000812 */ /* 0x000fc800078efcff */
[----:B------:R-:W-:-:S04]  /*15bb0*/  LOP3.LUT R0, R0, 0x7fffffff, RZ, 0xc0, !PT ;  /* 0x7fffffff00007812 */ /* 0x000fc800078ec0ff */
[----:B------:R-:W-:Y:S02]  /*15bc0*/  @P2 LOP3.LUT R0, R0, 0x80000000, RZ, 0xfc, !PT ;  /* 0x8000000000002812 */ /* 0x000fe400078efcff */
[----:B------:R-:W-:Y:S02]  /*15bd0*/  ISETP.LT.OR P2, PT, R38, 0x41, !P1 ;  /* 0x000000412600780c */ /* 0x000fe40004f41670 */
[----:B------:R-:W-:Y:S02]  /*15be0*/  LOP3.LUT R0, R0, 0xefffffff, RZ, 0xc0, !PT ;  /* 0xefffffff00007812 */ /* 0x000fe400078ec0ff */
[----:B-1----:R-:W-:-:S09]  /*15bf0*/  @!P0 IADD3 R92, P3, P4, R24, R26, R2 ;  /* 0x0000001a185c8210 */ /* 0x002fd20007c7e002 */
[----:B------:R-:W-:Y:S02]  /*15c00*/  @P2 LOP3.LUT R229, R229, 0x10000000, RZ, 0xfc, !PT ;  /* 0x10000000e5e52812 */ /* 0x000fe400078efcff */
[----:B------:R-:W-:Y:S02]  /*15c10*/  @!P0 IADD3.X R93, R40, R27, R6, P3, P4 ;  /* 0x0000001b285d8210 */ /* 0x000fe40001fe8406 */
[----:B------:R-:W1:Y:S01]  /*15c20*/  @!P5 LDC.64 R26, c[0x0][0x5c0] ;  /* 0x00017000ff1adb82 */ /* 0x000e620000000a00 */
[----:B------:R-:W-:Y:S02]  /*15c30*/  LOP3.LUT R229, R229, 0xf7ffffff, RZ, 0xc0, !PT ;  /* 0xf7ffffffe5e57812 */ /* 0x000fe400078ec0ff */
[----:B------:R-:W-:-:S13]  /*15c40*/  LOP3.LUT P0, RZ, R227, 0x1, RZ, 0xc0, !PT ;  /* 0x00000001e3ff7812 */ /* 0x000fda000780c0ff */
[----:B------:R-:W-:Y:S02]  /*15c50*/  @P0 LOP3.LUT R0, R0, 0x10000000, RZ, 0xfc, !PT ;  /* 0x1000000000000812 */ /* 0x000fe400078efcff */
[----:B-1----:R-:W-:-:S04]  /*15c60*/  @!P5 IADD3 R80, P3, P4, R24, R26, R2 ;  /* 0x0000001a1850d210 */ /* 0x002fc80007c7e002 */
[----:B------:R-:W-:Y:S02]  /*15c70*/  @!P5 IADD3.X R81, R40, R27, R6, P3, P4 ;  /* 0x0000001b2851d210 */ /* 0x000fe40001fe8406 */
[----:B------:R-:W1:Y:S02]  /*15c80*/  @!P2 LDC.64 R26, c[0x0][0x5c0] ;  /* 0x00017000ff1aab82 */ /* 0x000e640000000a00 */
        /* <DEDUP_REMOVED lines=14> */
[C---:B------:R-:W-:Y:S02]  /*15d70*/  ISETP.LT.OR P4, PT, R38.reuse, 0x11, !P0 ;  /* 0x000000112600780c */ /* 0x040fe40004781670 */
[----:B------:R-:W-:-:S11]  /*15d80*/  ISETP.LT.OR P2, PT, R38, 0x4a, !P1 ;  /* 0x0000004a2600780c */ /* 0x000fd60004f41670 */
[----:B0-----:R-:W0:Y:S01]  /*15d90*/  @!P4 LDC.64 R22, c[0x0][0x5c0] ;  /* 0x00017000ff16cb82 */ /* 0x001e220000000a00 */
[----:B------:R-:W-:Y:S02]  /*15da0*/  @!P4 IADD3 R26, P3, P5, R2, R24, R5 ;  /* 0x00000018021ac210 */ /* 0x000fe40007d7e005 */
[----:B------:R-:W-:Y:S02]  /*15db0*/  @P2 LOP3.LUT R229, R229, 0x1000000, RZ, 0xfc, !PT ;  /* 0x01000000e5e52812 */ /* 0x000fe400078efcff */
[----:B------:R-:W-:Y:S02]  /*15dc0*/  @!P4 IADD3.X R25, R6, R40, R7, P3, P5 ;  /* 0x000000280619c210 */ /* 0x000fe40001fea407 */
[----:B------:R-:W-:Y:S02]  /*15dd0*/  LOP3.LUT R229, R229, 0xff7fffff, RZ, 0xc0, !PT ;  /* 0xff7fffffe5e57812 */ /* 0x000fe400078ec0ff */
[----:B0-----:R-:W-:-:S05]  /*15de0*/  @!P4 IADD3 R22, P3, R26, R22, RZ ;  /* 0x000000161a16c210 */ /* 0x001fca0007f7e0ff */
[----:B------:R-:W-:Y:S01]  /*15df0*/  @!P4 IMAD.X R23, R25, 0x1, R23, P3 ;  /* 0x000000011917c824 */ /* 0x000fe200018e0617 */
[----:B------:R-:W-:-:S04]  /*15e00*/  ISETP.LT.OR P3, PT, R38, 0x12, !P0 ;  /* 0x000000122600780c */ /* 0x000fc80004761670 */
[----:B------:R0:W-:Y:S09]  /*15e10*/  @!P4 STG.E.U8 desc[UR46][R22.64+0x10], R21 ;  /* 0x000010151600c986 */ /* 0x0001f2000c10112e */
[----:B------:R-:W1:Y:S01]  /*15e20*/  @!P3 LDC.64 R26, c[0x0][0x5c0] ;  /* 0x00017000ff1abb82 */ /* 0x000e620000000a00 */
[----:B------:R-:W-:-:S04]  /*15e30*/  @!P3 IADD3 R28, P5, P6, R2, R24, R5 ;  /* 0x00000018021cb210 */ /* 0x000fc80007ebe005 */
[----:B------:R-:W-:-:S03]  /*15e40*/  @!P3 IADD3.X R25, R6, R40, R7, P5, P6 ;  /* 0x000000280619b210 */ /* 0x000fc60002fec407 */
[----:B0-----:R-:W0:Y:S01]  /*15e50*/  @!P2 LDC.64 R22, c[0x0][0x5c0] ;  /* 0x00017000ff16ab82 */ /* 0x001e220000000a00 */
[----:B-1----:R-:W-:-:S05]  /*15e60*/  @!P3 IADD3 R26, P4, R28, R26, RZ ;  /* 0x0000001a1c1ab210 */ /* 0x002fca0007f9e0ff */
[----:B------:R-:W-:Y:S01]  /*15e70*/  @!P3 IMAD.X R27, R25, 0x1, R27, P4 ;  /* 0x00000001191bb824 */ /* 0x000fe200020e061b */
[----:B0-----:R-:W-:-:S04]  /*15e80*/  @!P2 IADD3 R68, P5, P6, R24, R22, R5 ;  /* 0x000000161844a210 */ /* 0x001fc80007ebe005 */
[----:B------:R0:W-:Y:S01]  /*15e90*/  @!P3 STG.E.U8 desc[UR46][R26.64+0x11], R20 ;  /* 0x000011141a00b986 */ /* 0x0001e2000c10112e */
[----:B------:R-:W-:Y:S02]  /*15ea0*/  @!P2 IADD3.X R69, R40, R23, R7, P5, P6 ;  /* 0x000000172845a210 */ /* 0x000fe40002fec407 */
[----:B------:R-:W-:-:S04]  /*15eb0*/  ISETP.GE.AND P2, PT, R39, 0x101, PT ;  /* 0x000001012700780c */ /* 0x000fc80003f46270 */
[C---:B------:R-:W-:Y:S02]  /*15ec0*/  ISETP.LT.OR P6, PT, R38.reuse, 0x41, !P2 ;  /* 0x000000412600780c */ /* 0x040fe400057c1670 */
[----:B------:R-:W-:-:S11]  /*15ed0*/  ISETP.LT.OR P5, PT, R38, 0x42, !P2 ;  /* 0x000000422600780c */ /* 0x000fd600057a1670 */
[----:B0-----:R-:W0:Y:S01]  /*15ee0*/  @!P6 LDC.64 R20, c[0x0][0x5c0] ;  /* 0x00017000ff14eb82 */ /* 0x001e220000000a00 */
[----:B------:R-:W-:-:S04]  /*15ef0*/  @P6 LOP3.LUT R229, R229, 0x800000, RZ, 0xfc, !PT ;  /* 0x00800000e5e56812 */ /* 0x000fc800078efcff */
[----:B------:R-:W-:-:S04]  /*15f00*/  LOP3.LUT R229, R229, 0xffbfffff, RZ, 0xc0, !PT ;  /* 0xffbfffffe5e57812 */ /* 0x000fc800078ec0ff */
[----:B------:R-:W-:-:S04]  /*15f10*/  @P5 LOP3.LUT R229, R229, 0x400000, RZ, 0xfc, !PT ;  /* 0x00400000e5e55812 */ /* 0x000fc800078efcff */
[----:B------:R-:W-:Y:S02]  /*15f20*/  LOP3.LUT R229, R229, 0xffdfffff, RZ, 0xc0, !PT ;  /* 0xffdfffffe5e57812 */ /* 0x000fe400078ec0ff */
[----:B0-----:R-:W-:-:S04]  /*15f30*/  @!P6 IADD3 R66, P3, P4, R24, R20, R3 ;  /* 0x000000141842e210 */ /* 0x001fc80007c7e003 */
[----:B------:R-:W-:Y:S02]  /*15f40*/  @!P6 IADD3.X R67, R40, R21, R4, P3, P4 ;  /* 0x000000152843e210 */ /* 0x000fe40001fe8404 */
[----:B------:R-:W0:Y:S01]  /*15f50*/  @!P5 LDC.64 R20, c[0x0][0x5c0] ;  /* 0x00017000ff14db82 */ /* 0x000e220000000a00 */
[----:B------:R-:W-:-:S13]  /*15f60*/  ISETP.LT.OR P6, PT, R38, 0x19, !P1 ;  /* 0x000000192600780c */ /* 0x000fda0004fc1670 */
[----:B------:R-:W-:Y:S01]  /*15f70*/  @!P6 STG.E.U8 desc[UR46][R76.64+0x18], R19 ;  /* 0x000018134c00e986 */ /* 0x000fe2000c10112e */
[----:B------:R-:W-:Y:S02]  /*15f80*/  ISETP.LT.OR P6, PT, R38, 0x1a, !P1 ;  /* 0x0000001a2600780c */ /* 0x000fe40004fc1670 */
[----:B0-----:R-:W-:-:S04]  /*15f90*/  @!P5 IADD3 R64, P3, P4, R24, R20, R3 ;  /* 0x000000141840d210 */ /* 0x001fc80007c7e003 */
[----:B------:R-:W-:-:S07]  /*15fa0*/  @!P5 IADD3.X R65, R40, R21, R4, P3, P4 ;  /* 0x000000152841d210 */ /* 0x000fce0001fe8404 */
[----:B------:R0:W-:Y:S01]  /*15fb0*/  @!P6 STG.E.U8 desc[UR46][R78.64+0x19], R18 ;  /* 0x000019124e00e986 */ /* 0x0001e2000c10112e */
[C---:B------:R-:W-:Y:S02]  /*15fc0*/  ISETP.LT.OR P5, PT, R38.reuse, 0x49, !P2 ;  /* 0x000000492600780c */ /* 0x040fe400057a1670 */
[----:B------:R-:W-:-:S11]  /*15fd0*/  ISETP.LT.OR P2, PT, R38, 0x4a, !P2 ;  /* 0x0000004a2600780c */ /* 0x000fd60005741670 */
[----:B------:R-:W1:Y:S01]  /*15fe0*/  @!P5 LDC.64 R20, c[0x0][0x5c0] ;  /* 0x00017000ff14db82 */ /* 0x000e620000000a00 */
[----:B------:R-:W-:-:S04]  /*15ff0*/  @P5 LOP3.LUT R229, R229, 0x200000, RZ, 0xfc, !PT ;  /* 0x00200000e5e55812 */ /* 0x000fc800078efcff */
[----:B------:R-:W-:-:S04]  /*16000*/  LOP3.LUT R229, R229, 0xfffdffff, RZ, 0xc0, !PT ;  /* 0xfffdffffe5e57812 */ /* 0x000fc800078ec0ff */
[----:B------:R-:W-:-:S04]  /*16010*/  @P2 LOP3.LUT R229, R229, 0x20000, RZ, 0xfc, !PT ;  /* 0x00020000e5e52812 */ /* 0x000fc800078efcff */
[----:B------:R-:W-:Y:S02]  /*16020*/  LOP3.LUT R229, R229, 0xfff7ffff, RZ, 0xc0, !PT ;  /* 0xfff7ffffe5e57812 */ /* 0x000fe400078ec0ff */
[----:B-1----:R-:W-:-:S04]  /*16030*/  @!P5 IADD3 R62, P3, P4, R24, R20, R3 ;  /* 0x00000014183ed210 */ /* 0x002fc80007c7e003 */
[----:B------:R-:W-:Y:S02]  /*16040*/  @!P5 IADD3.X R63, R40, R21, R4, P3, P4 ;  /* 0x00000015283fd210 */ /* 0x000fe40001fe8404 */
[----:B------:R-:W-:-:S13]  /*16050*/  ISETP.LT.OR P4, PT, R38, 0x19, !P0 ;  /* 0x000000192600780c */ /* 0x000fda0004781670 */
[----:B0-----:R-:W0:Y:S01]  /*16060*/  @!P4 LDC.64 R18, c[0x0][0x5c0] ;  /* 0x00017000ff12cb82 */ /* 0x001e220000000a00 */
[----:B------:R-:W-:-:S04]  /*16070*/  @!P4 IADD3 R21, P3, P5, R2, R24, R5 ;  /* 0x000000180215c210 */ /* 0x000fc80007d7e005 */
[----:B------:R-:W-:Y:S02]  /*16080*/  @!P4 IADD3.X R20, R6, R40, R7, P3, P5 ;  /* 0x000000280614c210 */ /* 0x000fe40001fea407 */
[----:B0-----:R-:W-:-:S05]  /*16090*/  @!P4 IADD3 R18, P3, R21, R18, RZ ;  /* 0x000000121512c210 */ /* 0x001fca0007f7e0ff */
[----:B------:R-:W-:Y:S01]  /*160a0*/  @!P4 IMAD.X R19, R20, 0x1, R19, P3 ;  /* 0x000000011413c824 */ /* 0x000fe200018e0613 */
[----:B------:R-:W-:Y:S02]  /*160b0*/  ISETP.LT.OR P3, PT, R38, 0x1a, !P0 ;  /* 0x0000001a2600780c */ /* 0x000fe40004761670 */
[----:B------:R-:W-:Y:S02]  /*160c0*/  LOP3.LUT P0, RZ, R228, 0x80000, RZ, 0xc0, !PT ;  /* 0x00080000e4ff7812 */ /* 0x000fe4000780c0ff */
        /* <DEDUP_REMOVED lines=10> */
[----:B------:R-:W-:Y:S01]  /*16170*/  LOP3.LUT P2, RZ, R0, 0x80000000, RZ, 0xc0, !PT ;  /* 0x8000000000ff7812 */ /* 0x000fe2000784c0ff */
[----:B------:R-:W-:Y:S01]  /*16180*/  @!P0 STG.E.U8 desc[UR46][R90.64+0x10], R15 ;  /* 0x0000100f5a008986 */ /* 0x000fe2000c10112e */
[----:B------:R-:W-:Y:S02]  /*16190*/  LOP3.LUT P6, RZ, R228, 0x40000, RZ, 0xc0, !PT ;  /* 0x00040000e4ff7812 */ /* 0x000fe400078cc0ff */
[C---:B------:R-:W-:Y:S02]  /*161a0*/  ISETP.LT.OR P5, PT, R38.reuse, 0x51, !P2 ;  /* 0x000000512600780c */ /* 0x040fe400057a1670 */
[----:B------:R-:W-:Y:S02]  /*161b0*/  ISETP.LT.OR P0, PT, R38, 0x59, !P2 ;  /* 0x000000592600780c */ /* 0x000fe40005701670 */
[----:B------:R-:W-:-:S07]  /*161c0*/  LOP3.LUT R0, R0, 0xbfffffff, RZ, 0xc0, !PT ;  /* 0xbfffffff00007812 */ /* 0x000fce00078ec0ff */
[----:B------:R1:W-:Y:S02]  /*161d0*/  @!P6 STG.E.U8 desc[UR46][R84.64+0x11], R14 ;  /* 0x0000110e5400e986 */ /* 0x0003e4000c10112e */
[----:B0-----:R-:W0:Y:S01]  /*161e0*/  @!P5 LDC.64 R16, c[0x0][0x5c0] ;  /* 0x00017000ff10db82 */ /* 0x001e220000000a00 */
[----:B------:R-:W-:-:S04]  /*161f0*/  @P5 LOP3.LUT R229, R229, 0x80000, RZ, 0xfc, !PT ;  /* 0x00080000e5e55812 */ /* 0x000fc800078efcff */
[----:B------:R-:W-:Y:S02]  /*16200*/  LOP3.LUT R229, R229, 0xfffeffff, RZ, 0xc0, !PT ;  /* 0xfffeffffe5e57812 */ /* 0x000fe400078ec0ff */
[----:B0-----:R-:W-:-:S04]  /*16210*/  @!P5 IADD3 R58, P3, P4, R24, R16, R2 ;  /* 0x00000010183ad210 */ /* 0x001fc80007c7e002 */
[----:B------:R-:W-:Y:S02]  /*16220*/  @!P5 IADD3.X R59, R40, R17, R6, P3, P4 ;  /* 0x00000011283bd210 */ /* 0x000fe40001fe8406 */
[----:B------:R-:W-:-:S13]  /*16230*/  ISETP.LT.OR P5, PT, R38, 0x52, !P2 ;  /* 0x000000522600780c */ /* 0x000fda00057a1670 */
[----:B------:R-:W0:Y:S01]  /*16240*/  @!P5 LDC.64 R16, c[0x0][0x5c0] ;  /* 0x00017000ff10db82 */ /* 0x000e220000000a00 */
[----:B------:R-:W-:-:S04]  /*16250*/  @P5 LOP3.LUT R229, R229, 0x10000, RZ, 0xfc, !PT ;  /* 0x00010000e5e55812 */ /* 0x000fc800078efcff */
[----:B------:R-:W-:-:S04]  /*16260*/  LOP3.LUT R229, R229, 0xfffbffff, RZ, 0xc0, !PT ;  /* 0xfffbffffe5e57812 */ /* 0x000fc800078ec0ff */
[----:B------:R-:W-:-:S04]  /*16270*/  @P0 LOP3.LUT R229, R229, 0x40000, RZ, 0xfc, !PT ;  /* 0x00040000e5e50812 */ /* 0x000fc800078efcff */
[----:B------:R-:W-:Y:S02]  /*16280*/  LOP3.LUT R229, R229, 0xffff7fff, RZ, 0xc0, !PT ;  /* 0xffff7fffe5e57812 */ /* 0x000fe400078ec0ff */
[----:B0-----:R-:W-:-:S04]  /*16290*/  @!P5 IADD3 R56, P3, P4, R24, R16, R2 ;  /* 0x000000101838d210 */ /* 0x001fc80007c7e002 */
[----:B------:R-:W-:Y:S02]  /*162a0*/  @!P5 IADD3.X R57, R40, R17, R6, P3, P4 ;  /* 0x000000112839d210 */ /* 0x000fe40001fe8406 */
[----:B------:R-:W0:Y:S02]  /*162b0*/  @!P0 LDC.64 R16, c[0x0][0x5c0] ;  /* 0x00017000ff108b82 */ /* 0x000e240000000a00 */
[----:B0-----:R-:W-:-:S04]  /*162c0*/  @!P0 IADD3 R54, P3, P4, R24, R16, R2 ;  /* 0x0000001018368210 */ /* 0x001fc80007c7e002 */
[----:B------:R-:W-:Y:S02]  /*162d0*/  @!P0 IADD3.X R55, R40, R17, R6, P3, P4 ;  /* 0x0000001128378210 */ /* 0x000fe40001fe8406 */
[----:B------:R-:W-:-:S04]  /*162e0*/  ISETP.GE.AND P0, PT, R39, 0x109, PT ;  /* 0x000001092700780c */ /* 0x000fc80003f06270 */
[----:B------:R-:W-:-:S09]  /*162f0*/  ISETP.LT.OR P4, PT, R38, 0x11, !P0 ;  /* 0x000000112600780c */ /* 0x000fd20004781670 */
[----:B------:R-:W-:-:S04]  /*16300*/  @P0 LOP3.LUT R0, R0, 0x40000000, RZ, 0xfc, !PT ;  /* 0x4000000000000812 */ /* 0x000fc800078efcff */
[----:B-1----:R-:W0:Y:S01]  /*16310*/  @!P4 LDC.64 R14, c[0x0][0x5c0] ;  /* 0x00017000ff0ecb82 */ /* 0x002e220000000a00 */
[----:B------:R-:W-:-:S04]  /*16320*/  @!P4 IADD3 R17, P3, P5, R2, R24, R3 ;  /* 0x000000180211c210 */ /* 0x000fc80007d7e003 */
[----:B------:R-:W-:Y:S02]  /*16330*/  @!P4 IADD3.X R16, R6, R40, R4, P3, P5 ;  /* 0x000000280610c210 */ /* 0x000fe40001fea404 */
[----:B0-----:R-:W-:-:S05]  /*16340*/  @!P4 IADD3 R14, P3, R17, R14, RZ ;  /* 0x0000000e110ec210 */ /* 0x001fca0007f7e0ff */
[----:B------:R-:W-:Y:S01]  /*16350*/  @!P4 IMAD.X R15, R16, 0x1, R15, P3 ;  /* 0x00000001100fc824 */ /* 0x000fe200018e060f */
[C---:B------:R-:W-:Y:S02]  /*16360*/  ISETP.LT.OR P3, PT, R38.reuse, 0x12, !P0 ;  /* 0x000000122600780c */ /* 0x040fe40004761670 */
[----:B------:R-:W-:Y:S02]  /*16370*/  ISETP.LT.OR P0, PT, R38, 0x5a, !P2 ;  /* 0x0000005a2600780c */ /* 0x000fe40005701670 */
[----:B------:R0:W-:Y:S09]  /*16380*/  @!P4 STG.E.U8 desc[UR46][R14.64+0x10], R13 ;  /* 0x0000100d0e00c986 */ /* 0x0001f2000c10112e */
[----:B------:R-:W1:Y:S01]  /*16390*/  @!P3 LDC.64 R16, c[0x0][0x5c0] ;  /* 0x00017000ff10bb82 */ /* 0x000e620000000a00 */
[----:B------:R-:W-:-:S02]  /*163a0*/  @!P3 IADD3 R19, P5, P6, R2, R24, R3 ;  /* 0x000000180213b210 */ /* 0x000fc40007ebe003 */
[----:B------:R-:W-:Y:S02]  /*163b0*/  @P0 LOP3.LUT R229, R229, 0x8000, RZ, 0xfc, !PT ;  /* 0x00008000e5e50812 */ /* 0x000fe400078efcff */
[----:B------:R-:W-:Y:S02]  /*163c0*/  @!P3 IADD3.X R18, R6, R40, R4, P5, P6 ;  /* 0x000000280612b210 */ /* 0x000fe40002fec404 */
[----:B------:R-:W-:Y:S01]  /*163d0*/  LOP3.LUT R229, R229, 0xffffdfff, RZ, 0xc0, !PT ;  /* 0xffffdfffe5e57812 */ /* 0x000fe200078ec0ff */
        /* <DEDUP_REMOVED lines=9> */
[----:B0-----:R-:W0:Y:S01]  /*16470*/  @!P0 LDC.64 R12, c[0x0][0x5c0] ;  /* 0x00017000ff0c8b82 */ /* 0x001e220000000a00 */
[----:B------:R-:W-:Y:S01]  /*16480*/  @P0 LOP3.LUT R229, R229, 0x2000, RZ, 0xfc, !PT ;  /* 0x00002000e5e50812 */ /* 0x000fe200078efcff */
[----:B------:R-:W-:Y:S01]  /*16490*/  @!P5 STG.E.U8 desc[UR46][R30.64+0x18], R11 ;  /* 0x0000180b1e00d986 */ /* 0x000fe2000c10112e */
[----:B------:R-:W-:Y:S02]  /*164a0*/  ISETP.LT.OR P5, PT, R38, 0x59, !P1 ;  /* 0x000000592600780c */ /* 0x000fe40004fa1670 */
[----:B------:R-:W-:Y:S01]  /*164b0*/  LOP3.LUT R229, R229, 0xffffefff, RZ, 0xc0, !PT ;  /* 0xffffefffe5e57812 */ /* 0x000fe200078ec0ff */
[----:B------:R1:W-:Y:S01]  /*164c0*/  @!P6 STG.E.U8 desc[UR46][R98.64+0x19], R10 ;  /* 0x0000190a6200e986 */ /* 0x0003e2000c10112e */
        /* <DEDUP_REMOVED lines=11> */
[C---:B------:R-:W-:Y:S02]  /*16580*/  LOP3.LUT P0, RZ, R0.reuse, 0x40000000, RZ, 0xc0, !PT ;  /* 0x4000000000ff7812 */ /* 0x040fe4000780c0ff */
[----:B------:R-:W-:-:S04]  /*16590*/  LOP3.LUT R0, R0, 0xdfffffff, RZ, 0xc0, !PT ;  /* 0xdfffffff00007812 */ /* 0x000fc800078ec0ff */
[----:B------:R-:W-:Y:S02]  /*165a0*/  @P1 LOP3.LUT R0, R0, 0x20000000, RZ, 0xfc, !PT ;  /* 0x2000000000001812 */ /* 0x000fe400078efcff */
[----:B0-----:R-:W-:-:S04]  /*165b0*/  @!P5 IADD3 R46, P3, P4, R24, R12, R5 ;  /* 0x0000000c182ed210 */ /* 0x001fc80007c7e005 */
[----:B------:R-:W-:Y:S02]  /*165c0*/  @!P5 IADD3.X R47, R40, R13, R7, P3, P4 ;  /* 0x0000000d282fd210 */ /* 0x000fe40001fe8407 */
[----:B------:R-:W-:-:S13]  /*165d0*/  ISETP.LT.OR P4, PT, R38, 0x19, !P0 ;  /* 0x000000192600780c */ /* 0x000fda0004781670 */
        /* <DEDUP_REMOVED lines=16> */
[----:B0-----:R-:W-:Y:S01]  /*166e0*/  @!P0 IADD3 R44, P5, P6, R24, R10, R5 ;  /* 0x0000000a182c8210 */ /* 0x001fe20007ebe005 */
[----:B--2---:R-:W-:-:S03]  /*166f0*/  FMUL R10, R225, UR41 ;  /* 0x00000029e10a7c20 */ /* 0x004fc60008400000 */
[----:B------:R0:W-:Y:S01]  /*16700*/  @!P3 STG.E.U8 desc[UR46][R12.64+0x19], R8 ;  /* 0x000019080c00b986 */ /* 0x0001e2000c10112e */
[----:B------:R-:W-:Y:S02]  /*16710*/  @!P0 IADD3.X R45, R40, R11, R7, P5, P6 ;  /* 0x0000000b282d8210 */ /* 0x000fe40002fec407 */
[C---:B------:R-:W-:Y:S01]  /*16720*/  ISETP.GE.AND P6, PT, R39.reuse, 0x101, PT ;  /* 0x000001012700780c */ /* 0x040fe20003fc6270 */
[----:B------:R-:W2:Y:S01]  /*16730*/  LDL.LU R225, [R1+0xc] ;  /* 0x00000c0001e17983 */ /* 0x000ea20000300800 */
[----:B------:R-:W-:Y:S02]  /*16740*/  ISETP.GE.AND P0, PT, R39, 0x1, PT ;  /* 0x000000012700780c */ /* 0x000fe40003f06270 */
[----:B------:R-:W-:-:S13]  /*16750*/  ISETP.LT.OR P1, PT, R38, 0x51, !P6 ;  /* 0x000000512600780c */ /* 0x000fda0007721670 */
[----:B0-----:R-:W0:Y:S01]  /*16760*/  @!P1 LDC.64 R8, c[0x0][0x5c0] ;  /* 0x00017000ff089b82 */ /* 0x001e220000000a00 */
[----:B------:R-:W-:Y:S02]  /*16770*/  F2FP.SATFINITE.E4M3.F32.PACK_AB_MERGE_C R10, RZ, R10, RZ ;  /* 0x0000000aff0a723e */ /* 0x000fe400048070ff */
[----:B------:R-:W-:Y:S02]  /*16780*/  @P1 LOP3.LUT R229, R229, 0x80, RZ, 0xfc, !PT ;  /* 0x00000080e5e51812 */ /* 0x000fe400078efcff */
[----:B0-----:R-:W-:-:S04]  /*16790*/  @!P1 IADD3 R42, P3, P4, R24, R8, R3 ;  /* 0x00000008182a9210 */ /* 0x001fc80007c7e003 */
[----:B------:R-:W-:Y:S02]  /*167a0*/  @!P1 IADD3.X R43, R40, R9, R4, P3, P4 ;  /* 0x00000009282b9210 */ /* 0x000fe40001fe8404 */
[----:B------:R-:W-:-:S13]  /*167b0*/  ISETP.LT.OR P3, PT, R38, 0x21, !P0 ;  /* 0x000000212600780c */ /* 0x000fda0004761670 */
[----:B------:R-:W0:Y:S02]  /*167c0*/  @!P3 LDC.64 R8, c[0x0][0x5c0] ;  /* 0x00017000ff08bb82 */ /* 0x000e240000000a00 */
[----:B0-----:R-:W-:-:S05]  /*167d0*/  @!P3 IADD3 R8, P4, R24, R8, RZ ;  /* 0x000000081808b210 */ /* 0x001fca0007f9e0ff */
[----:B------:R-:W-:-:S05]  /*167e0*/  @!P3 IMAD.X R9, R40, 0x1, R9, P4 ;  /* 0x000000012809b824 */ /* 0x000fca00020e0609 */
[----:B------:R3:W-:Y:S02]  /*167f0*/  @!P3 STG.E.U8 desc[UR46][R8.64+0x20], R10 ;  /* 0x0000200a0800b986 */ /* 0x0007e4000c10112e */
[----:B---3--:R-:W-:Y:S02]  /*16800*/  FMUL R10, R224, UR41 ;  /* 0x00000029e00a7c20 */ /* 0x008fe40008400000 */
[----:B------:R-:W3:Y:S01]  /*16810*/  LDL.LU R224, [R1+0x10] ;  /* 0x0000100001e07983 */ /* 0x000ee20000300800 */
[----:B------:R-:W-:-:S13]  /*16820*/  ISETP.LT.OR P3, PT, R38, 0x22, !P0 ;  /* 0x000000222600780c */ /* 0x000fda0004761670 */
[----:B------:R-:W0:Y:S01]  /*16830*/  @!P3 LDC.64 R8, c[0x0][0x5c0] ;  /* 0x00017000ff08bb82 */ /* 0x000e220000000a00 */
[----:B------:R-:W-:Y:S02]  /*16840*/  ISETP.LT.OR P1, PT, R38, 0x52, !P6 ;  /* 0x000000522600780c */ /* 0x000fe40007721670 */
[----:B------:R-:W-:Y:S02]  /*16850*/  F2FP.SATFINITE.E4M3.F32.PACK_AB_MERGE_C R10, RZ, R10, RZ ;  /* 0x0000000aff0a723e */ /* 0x000fe400048070ff */
[----:B0-----:R-:W-:-:S05]  /*16860*/  @!P3 IADD3 R8, P4, R24, R8, RZ ;  /* 0x000000081808b210 */ /* 0x001fca0007f9e0ff */
[----:B------:R-:W-:-:S05]  /*16870*/  @!P3 IMAD.X R9, R40, 0x1, R9, P4 ;  /* 0x000000012809b824 */ /* 0x000fca00020e0609 */
[----:B------:R0:W-:Y:S02]  /*16880*/  @!P3 STG.E.U8 desc[UR46][R8.64+0x21], R10 ;  /* 0x0000210a0800b986 */ /* 0x0001e4000c10112e */
[----:B0-----:R-:W0:Y:S01]  /*16890*/  @!P1 LDC.64 R8, c[0x0][0x5c0] ;  /* 0x00017000ff089b82 */ /* 0x001e220000000a00 */
[----:B------:R-:W-:-:S04]  /*168a0*/  LOP3.LUT R229, R229, 0xffffffbf, RZ, 0xc0, !PT ;  /* 0xffffffbfe5e57812 */ /* 0x000fc800078ec0ff */
[----:B------:R-:W-:Y:S02]  /*168b0*/  @P1 LOP3.LUT R229, R229, 0x40, RZ, 0xfc, !PT ;  /* 0x00000040e5e51812 */ /* 0x000fe400078efcff */
[----:B0-----:R-:W-:-:S04]  /*168c0*/  @!P1 IADD3 R36, P3, P4, R24, R8, R3 ;  /* 0x0000000818249210 */ /* 0x001fc80007c7e003 */
[----:B------:R-:W-:Y:S02]  /*168d0*/  @!P1 IADD3.X R37, R40, R9, R4, P3, P4 ;  /* 0x0000000928259210 */ /* 0x000fe40001fe8404 */
[----:B------:R-:W-:-:S13]  /*168e0*/  ISETP.LT.OR P1, PT, R38, 0x59, !P6 ;  /* 0x000000592600780c */ /* 0x000fda0007721670 */
[----:B------:R-:W0:Y:S02]  /*168f0*/  @!P1 LDC.64 R8, c[0x0][0x5c0] ;  /* 0x00017000ff089b82 */ /* 0x000e240000000a00 */
[----:B0-----:R-:W-:Y:S01]  /*16900*/  @!P1 IADD3 R34, P3, P4, R24, R8, R3 ;  /* 0x0000000818229210 */ /* 0x001fe20007c7e003 */
[----:B----4-:R-:W-:Y:S02]  /*16910*/  FMUL R8, R226, UR41 ;  /* 0x00000029e2087c20 */ /* 0x010fe40008400000 */
[----:B------:R-:W4:Y:S01]  /*16920*/  LDL.LU R226, [R1+0x14] ;  /* 0x0000140001e27983 */ /* 0x000f220000300800 */
[----:B------:R-:W-:Y:S02]  /*16930*/  ISETP.LT.OR P5, PT, R38, 0x21, !P2 ;  /* 0x000000212600780c */ /* 0x000fe400057a1670 */
[----:B------:R-:W-:-:S11]  /*16940*/  F2FP.SATFINITE.E4M3.F32.PACK_AB_MERGE_C R8, RZ, R8, RZ ;  /* 0x00000008ff08723e */ /* 0x000fd600048070ff */
[----:B------:R0:W-:Y:S01]  /*16950*/  @!P5 STG.E.U8 desc[UR46][R112.64+0x20], R8 ;  /* 0x000020087000d986 */ /* 0x0001e2000c10112e */
[----:B------:R-:W-:Y:S02]  /*16960*/  ISETP.LT.OR P5, PT, R38, 0x5a, !P6 ;  /* 0x0000005a2600780c */ /* 0x000fe400077a1670 */
[----:B------:R-:W-:-:S11]  /*16970*/  @!P1 IADD3.X R35, R40, R9, R4, P3, P4 ;  /* 0x0000000928239210 */ /* 0x000fd60001fe8404 */
[----:B0-----:R-:W0:Y:S02]  /*16980*/  @!P5 LDC.64 R8, c[0x0][0x5c0] ;  /* 0x00017000ff08db82 */ /* 0x001e240000000a00 */
[----:B0-----:R-:W-:Y:S01]  /*16990*/  @!P5 IADD3 R32, P3, P4, R24, R8, R3 ;  /* 0x000000081820d210 */ /* 0x001fe20007c7e003 */
[----:B--2---:R-:W-:Y:S02]  /*169a0*/  FMUL R8, R225, UR41 ;  /* 0x00000029e1087c20 */ /* 0x004fe40008400000 */
[----:B------:R-:W2:Y:S01]  /*169b0*/  LDL.LU R225, [R1+0x18] ;  /* 0x0000180001e17983 */ /* 0x000ea20000300800 */
[----:B------:R-:W-:-:S04]  /*169c0*/  LOP3.LUT R229, R229, 0xffffffdf, RZ, 0xc0, !PT ;  /* 0xffffffdfe5e57812 */ /* 0x000fc800078ec0ff */
[----:B------:R-:W-:-:S04]  /*169d0*/  @P1 LOP3.LUT R229, R229, 0x20, RZ, 0xfc, !PT ;  /* 0x00000020e5e51812 */ /* 0x000fc800078efcff */
[----:B------:R-:W-:Y:S02]  /*169e0*/  LOP3.LUT R229, R229, 0xfffffff7, RZ, 0xc0, !PT ;  /* 0xfffffff7e5e57812 */ /* 0x000fe400078ec0ff */
[----:B------:R-:W-:Y:S02]  /*169f0*/  ISETP.LT.OR P6, PT, R38, 0x22, !P2 ;  /* 0x000000222600780c */ /* 0x000fe400057c1670 */
[----:B------:R-:W-:Y:S02]  /*16a00*/  @P5 LOP3.LUT R229, R229, 0x8, RZ, 0xfc, !PT ;  /* 0x00000008e5e55812 */ /* 0x000fe400078efcff */
[----:B------:R-:W-:Y:S02]  /*16a10*/  @!P5 IADD3.X R33, R40, R9, R4, P3, P4 ;  /* 0x000000092821d210 */ /* 0x000fe40001fe8404 */
[----:B------:R-:W-:Y:S02]  /*16a20*/  ISETP.LT.OR P5, PT, R38, 0x61, !P2 ;  /* 0x000000612600780c */ /* 0x000fe400057a1670 */
[----:B------:R-:W-:-:S05]  /*16a30*/  F2FP.SATFINITE.E4M3.F32.PACK_AB_MERGE_C R8, RZ, R8, RZ ;  /* 0x00000008ff08723e */ /* 0x000fca00048070ff */
[----:B------:R0:W-:Y:S06]  /*16a40*/  @!P6 STG.E.U8 desc[UR46][R110.64+0x21], R8 ;  /* 0x000021086e00e986 */ /* 0x0001ec000c10112e */
[----:B0-----:R-:W0:Y:S02]  /*16a50*/  @!P5 LDC.64 R8, c[0x0][0x5c0] ;  /* 0x00017000ff08db82 */ /* 0x001e240000000a00 */
[----:B0-----:R-:W-:Y:S01]  /*16a60*/  @!P5 IADD3 R30, P3, P4, R24, R8, R2 ;  /* 0x00000008181ed210 */ /* 0x001fe20007c7e002 */
[----:B---3--:R-:W-:Y:S02]  /*16a70*/  FMUL R10, R224, UR41 ;  /* 0x00000029e00a7c20 */ /* 0x008fe40008400000 */
[----:B------:R-:W3:Y:S01]  /*16a80*/  LDL.LU R224, [R1+0x1c] ;  /* 0x00001c0001e07983 */ /* 0x000ee20000300800 */
[----:B------:R-:W-:-:S02]  /*16a90*/  @!P5 IADD3.X R31, R40, R9, R6, P3, P4 ;  /* 0x00000009281fd210 */ /* 0x000fc40001fe8406 */
[----:B------:R-:W-:-:S13]  /*16aa0*/  ISETP.LT.OR P3, PT, R38, 0x29, !P0 ;  /* 0x000000292600780c */ /* 0x000fda0004761670 */
[----:B------:R-:W0:Y:S01]  /*16ab0*/  @!P3 LDC.64 R8, c[0x0][0x5c0] ;  /* 0x00017000ff08bb82 */ /* 0x000e220000000a00 */
[----:B------:R-:W-:Y:S02]  /*16ac0*/  F2FP.SATFINITE.E4M3.F32.PACK_AB_MERGE_C R10, RZ, R10, RZ ;  /* 0x0000000aff0a723e */ /* 0x000fe400048070ff */
[----:B0-----:R-:W-:-:S05]  /*16ad0*/  @!P3 IADD3 R8, P4, R24, R8, RZ ;  /* 0x000000081808b210 */ /* 0x001fca0007f9e0ff */
[----:B------:R-:W-:-:S05]  /*16ae0*/  @!P3 IMAD.X R9, R40, 0x1, R9, P4 ;  /* 0x000000012809b824 */ /* 0x000fca00020e0609 */
[----:B------:R0:W-:Y:S01]  /*16af0*/  @!P3 STG.E.U8 desc[UR46][R8.64+0x28], R10 ;  /* 0x0000280a0800b986 */ /* 0x0001e2000c10112e */
[----:B------:R-:W-:-:S13]  /*16b00*/  ISETP.LT.OR P3, PT, R38, 0x2a, !P0 ;  /* 0x0000002a2600780c */ /* 0x000fda0004761670 */
[----:B0-----:R-:W0:Y:S01]  /*16b10*/  @!P3 LDC.64 R8, c[0x0][0x5c0] ;  /* 0x00017000ff08bb82 */ /* 0x001e220000000a00 */
[----:B------:R-:W-:Y:S02]  /*16b20*/  ISETP.LT.OR P0, PT, R38, 0x62, !P2 ;  /* 0x000000622600780c */ /* 0x000fe40005701670 */
[----:B0-----:R-:W-:-:S05]  /*16b30*/  @!P3 IADD3 R8, P4, R24, R8, RZ ;  /* 0x000000081808b210 */ /* 0x001fca0007f9e0ff */
[----:B------:R-:W-:Y:S01]  /*16b40*/  @!P3 IMAD.X R9, R40, 0x1, R9, P4 ;  /* 0x000000012809b824 */ /* 0x000fe200020e0609 */
[----:B------:R-:W-:Y:S01]  /*16b50*/  LOP3.LUT R229, R229, 0xffffffef, RZ, 0xc0, !PT ;  /* 0xffffffefe5e57812 */ /* 0x000fe200078ec0ff */
[----:B----4-:R-:W-:-:S03]  /*16b60*/  FMUL R10, R226, UR41 ;  /* 0x00000029e20a7c20 */ /* 0x010fc60008400000 */
[----:B------:R-:W-:Y:S01]  /*16b70*/  @P5 LOP3.LUT R229, R229, 0x10, RZ, 0xfc, !PT ;  /* 0x00000010e5e55812 */ /* 0x000fe200078efcff */
[----:B------:R-:W4:Y:S01]  /*16b80*/  LDL.LU R226, [R1+0x20] ;  /* 0x0000200001e27983 */ /* 0x000f220000300800 */
[----:B------:R-:W-:-:S05]  /*16b90*/  F2FP.SATFINITE.E4M3.F32.PACK_AB_MERGE_C R10, RZ, R10, RZ ;  /* 0x0000000aff0a723e */ /* 0x000fca00048070ff */
        /* <DEDUP_REMOVED lines=9> */
[----:B--2---:R-:W-:Y:S02]  /*16c30*/  FMUL R8, R225, UR41 ;  /* 0x00000029e1087c20 */ /* 0x004fe40008400000 */
[----:B------:R-:W2:Y:S01]  /*16c40*/  LDL.LU R225, [R1+0x24] ;  /* 0x0000240001e17983 */ /* 0x000ea20000300800 */
[----:B------:R-:W-:Y:S02]  /*16c50*/  ISETP.LT.OR P5, PT, R38, 0x29, !P2 ;  /* 0x000000292600780c */ /* 0x000fe400057a1670 */
[----:B------:R-:W-:Y:S02]  /*16c60*/  @!P0 IADD3.X R27, R40, R9, R6, P3, P4 ;  /* 0x00000009281b8210 */ /* 0x000fe40001fe8406 */
[----:B------:R-:W-:-:S02]  /*16c70*/  ISETP.LT.OR P4, PT, R38, 0x6a, !P2 ;  /* 0x0000006a2600780c */ /* 0x000fc40005781670 */
[----:B------:R-:W-:-:S07]  /*16c80*/  F2FP.SATFINITE.E4M3.F32.PACK_AB_MERGE_C R8, RZ, R8, RZ ;  /* 0x00000008ff08723e */ /* 0x000fce00048070ff */
[----:B------:R0:W-:Y:S04]  /*16c90*/  @!P5 STG.E.U8 desc[UR46][R120.64+0x28], R8 ;  /* 0x000028087800d986 */ /* 0x0001e8000c10112e */
[----:B0-----:R-:W0:Y:S02]  /*16ca0*/  @!P4 LDC.64 R8, c[0x0][0x5c0] ;  /* 0x00017000ff08cb82 */ /* 0x001e240000000a00 */
[----:B0-----:R-:W-:Y:S01]  /*16cb0*/  @!P4 IADD3 R22, P2, P3, R24, R8, R2 ;  /* 0x000000081816c210 */ /* 0x001fe20007b5e002 */
[----:B---3--:R-:W-:Y:S02]  /*16cc0*/  FMUL R8, R224, UR41 ;  /* 0x00000029e0087c20 */ /* 0x008fe40008400000 */
[----:B------:R-:W3:Y:S01]  /*16cd0*/  LDL.LU R224, [R1+0x28] ;  /* 0x0000280001e07983 */ /* 0x000ee20000300800 */
[----:B------:R-:W-:-:S04]  /*16ce0*/  LOP3.LUT R229, R229, 0xfffffffb, RZ, 0xc0, !PT ;  /* 0xfffffffbe5e57812 */ /* 0x000fc800078ec0ff */
[----:B------:R-:W-:Y:S02]  /*16cf0*/  @P0 LOP3.LUT R229, R229, 0x4, RZ, 0xfc, !PT ;  /* 0x00000004e5e50812 */ /* 0x000fe400078efcff */
[----:B------:R-:W-:Y:S02]  /*16d00*/  LOP3.LUT P1, RZ, R0, 0x20000000, RZ, 0xc0, !PT ;  /* 0x2000000000ff7812 */ /* 0x000fe4000782c0ff */
[----:B------:R-:W-:Y:S02]  /*16d10*/  LOP3.LUT R229, R229, 0xfffffffe, RZ, 0xc0, !PT ;  /* 0xfffffffee5e57812 */ /* 0x000fe400078ec0ff */
[----:B------:R-:W-:Y:S02]  /*16d20*/  LOP3.LUT P6, RZ, R228, 0x800000, RZ, 0xc0, !PT ;  /* 0x00800000e4ff7812 */ /* 0x000fe400078cc0ff */
[----:B------:R-:W-:Y:S02]  /*16d30*/  @P4 LOP3.LUT R229, R229, 0x1, RZ, 0xfc, !PT ;  /* 0x00000001e5e54812 */ /* 0x000fe400078efcff */
[----:B------:R-:W-:-:S02]  /*16d40*/  @!P4 IADD3.X R23, R40, R9, R6, P2, P3 ;  /* 0x000000092817c210 */ /* 0x000fc400017e6406 */
[----:B------:R-:W-:Y:S02]  /*16d50*/  ISETP.LT.OR P4, PT, R38, 0x61, !P1 ;  /* 0x000000612600780c */ /* 0x000fe40004f81670 */
[----:B------:R-:W-:-:S05]  /*16d60*/  F2FP.SATFINITE.E4M3.F32.PACK_AB_MERGE_C R8, RZ, R8, RZ ;  /* 0x00000008ff08723e */ /* 0x000fca00048070ff */
[----:B------:R0:W-:Y:S06]  /*16d70*/  @!P6 STG.E.U8 desc[UR46][R126.64+0x29], R8 ;  /* 0x000029087e00e986 */ /* 0x0001ec000c10112e */
[----:B0-----:R-:W0:Y:S01]  /*16d80*/  @!P4 LDC.64 R8, c[0x0][0x5c0] ;  /* 0x00017000ff08cb82 */ /* 0x001e220000000a00 */
[----:B------:R-:W-:-:S04]  /*16d90*/  LOP3.LUT R228, R228, 0x7fffffff, RZ, 0xc0, !PT ;  /* 0x7fffffffe4e47812 */ /* 0x000fc800078ec0ff */
[----:B------:R-:W-:Y:S02]  /*16da0*/  @P4 LOP3.LUT R228, R228, 0x80000000, RZ, 0xfc, !PT ;  /* 0x80000000e4e44812 */ /* 0x000fe400078efcff */
[----:B0-----:R-:W-:-:S04]  /*16db0*/  @!P4 IADD3 R20, P2, P3, R24, R8, R5 ;  /* 0x000000081814c210 */ /* 0x001fc80007b5e005 */
[----:B------:R-:W-:Y:S02]  /*16dc0*/  @!P4 IADD3.X R21, R40, R9, R7, P2, P3 ;  /* 0x000000092815c210 */ /* 0x000fe400017e6407 */
[----:B------:R-:W-:-:S13]  /*16dd0*/  ISETP.LT.OR P4, PT, R38, 0x62, !P1 ;  /* 0x000000622600780c */ /* 0x000fda0004f81670 */
[----:B------:R-:W0:Y:S01]  /*16de0*/  @!P4 LDC.64 R8, c[0x0][0x5c0] ;  /* 0x00017000ff08cb82 */ /* 0x000e220000000a00 */
[----:B------:R-:W-:Y:S02]  /*16df0*/  LOP3.LUT R228, R228, 0xbfffffff, RZ, 0xc0, !PT ;  /* 0xbfffffffe4e47812 */ /* 0x000fe400078ec0ff */
[----:B------:R-:W-:Y:S02]  /*16e00*/  ISETP.LT.OR P6, PT, R38, 0x21, !P1 ;  /* 0x000000212600780c */ /* 0x000fe40004fc1670 */
[----:B------:R-:W-:Y:S02]  /*16e10*/  @P4 LOP3.LUT R228, R228, 0x40000000, RZ, 0xfc, !PT ;  /* 0x40000000e4e44812 */ /* 0x000fe400078efcff */
[----:B0-----:R-:W-:-:S04]  /*16e20*/  @!P4 IADD3 R18, P2, P3, R24, R8, R5 ;  /* 0x000000081812c210 */ /* 0x001fc80007b5e005 */
[----:B------:R-:W-:Y:S02]  /*16e30*/  @!P4 IADD3.X R19, R40, R9, R7, P2, P3 ;  /* 0x000000092813c210 */ /* 0x000fe400017e6407 */
[----:B------:R-:W-:Y:S01]  /*16e40*/  ISETP.LT.OR P4, PT, R38, 0x69, !P1 ;  /* 0x000000692600780c */ /* 0x000fe20004f81670 */
[----:B----4-:R-:W-:-:S05]  /*16e50*/  FMUL R8, R226, UR41 ;  /* 0x00000029e2087c20 */ /* 0x010fca0008400000 */
[----:B------:R-:W-:-:S05]  /*16e60*/  F2FP.SATFINITE.E4M3.F32.PACK_AB_MERGE_C R8, RZ, R8, RZ ;  /* 0x00000008ff08723e */ /* 0x000fca00048070ff */
[----:B------:R0:W-:Y:S02]  /*16e70*/  @!P6 STG.E.U8 desc[UR46][R130.64+0x20], R8 ;  /* 0x000020088200e986 */ /* 0x0001e4000c10112e */
[----:B0-----:R-:W0:Y:S02]  /*16e80*/  @!P4 LDC.64 R8, c[0x0][0x5c0] ;  /* 0x00017000ff08cb82 */ /* 0x001e240000000a00 */
[----:B0-----:R-:W-:Y:S01]  /*16e90*/  @!P4 IADD3 R16, P2, P3, R24, R8, R5 ;  /* 0x000000081810c210 */ /* 0x001fe20007b5e005 */
[----:B--2---:R-:W-:Y:S02]  /*16ea0*/  FMUL R8, R225, UR41 ;  /* 0x00000029e1087c20 */ /* 0x004fe40008400000 */
[----:B------:R-:W2:Y:S01]  /*16eb0*/  LDL.LU R225, [R1+0x2c] ;  /* 0x00002c0001e17983 */ /* 0x000ea20000300800 */
[----:B------:R-:W-:Y:S02]  /*16ec0*/  LOP3.LUT P0, RZ, R0, 0x10000000, RZ, 0xc0, !PT ;  /* 0x1000000000ff7812 */ /* 0x000fe4000780c0ff */
[----:B------:R-:W-:-:S02]  /*16ed0*/  ISETP.LT.OR P6, PT, R38, 0x22, !P1 ;  /* 0x000000222600780c */ /* 0x000fc40004fc1670 */
[----:B------:R-:W-:Y:S02]  /*16ee0*/  @!P4 IADD3.X R17, R40, R9, R7, P2, P3 ;  /* 0x000000092811c210 */ /* 0x000fe400017e6407 */
[----:B------:R-:W-:Y:S02]  /*16ef0*/  ISETP.LT.OR P2, PT, R38, 0x21, !P0 ;  /* 0x000000212600780c */ /* 0x000fe40004741670 */
[----:B------:R-:W-:-:S07]  /*16f00*/  F2FP.SATFINITE.E4M3.F32.PACK_AB_MERGE_C R8, RZ, R8, RZ ;  /* 0x00000008ff08723e */ /* 0x000fce00048070ff */
[----:B------:R0:W-:Y:S04]  /*16f10*/  @!P6 STG.E.U8 desc[UR46][R124.64+0x21], R8 ;  /* 0x000021087c00e986 */ /* 0x0001e8000c10112e */
[----:B0-----:R-:W0:Y:S01]  /*16f20*/  @!P2 LDC.64 R8, c[0x0][0x5c0] ;  /* 0x00017000ff08ab82 */ /* 0x001e220000000a00 */
[----:B------:R-:W-:-:S04]  /*16f30*/  LOP3.LUT R228, R228, 0xdfffffff, RZ, 0xc0, !PT ;  /* 0xdfffffffe4e47812 */ /* 0x000fc800078ec0ff */
[----:B------:R-:W-:Y:S02]  /*16f40*/  @P4 LOP3.LUT R228, R228, 0x20000000, RZ, 0xfc, !PT ;  /* 0x20000000e4e44812 */ /* 0x000fe400078efcff */
[----:B------:R-:W-:-:S04]  /*16f50*/  @!P2 IADD3 R11, P3, P4, R2, R24, R5 ;  /* 0x00000018020ba210 */ /* 0x000fc80007c7e005 */
[----:B------:R-:W-:Y:S02]  /*16f60*/  @!P2 IADD3.X R10, R6, R40, R7, P3, P4 ;  /* 0x00000028060aa210 */ /* 0x000fe40001fe8407 */
[----:B0-----:R-:W-:-:S05]  /*16f70*/  @!P2 IADD3 R8, P3, R11, R8, RZ ;  /* 0x000000080b08a210 */ /* 0x001fca0007f7e0ff */
[----:B------:R-:W-:Y:S02]  /*16f80*/  @!P2 IMAD.X R9, R10, 0x1, R9, P3 ;  /* 0x000000010a09a824 */ /* 0x000fe400018e0609 */
[----:B---3--:R-:W-:Y:S02]  /*16f90*/  FMUL R10, R224, UR41 ;  /* 0x00000029e00a7c20 */ /* 0x008fe40008400000 */
[----:B------:R-:W3:Y:S01]  /*16fa0*/  LDL.LU R224, [R1+0x30] ;  /* 0x0000300001e07983 */ /* 0x000ee20000300800 */
[----:B------:R-:W-:Y:S02]  /*16fb0*/  LOP3.LUT P6, RZ, R229, 0x200, RZ, 0xc0, !PT ;  /* 0x00000200e5ff7812 */ /* 0x000fe400078cc0ff */
[----:B------:R-:W-:Y:S01]  /*16fc0*/  LOP3.LUT R0, R0, 0xf7ffffff, RZ, 0xc0, !PT ;  /* 0xf7ffffff00007812 */ /* 0x000fe200078ec0ff */
[----:B------:R-:W4:Y:S01]  /*16fd0*/  LDL.LU R226, [R1+0x34] ;  /* 0x0000340001e27983 */ /* 0x000f220000300800 */
[----:B------:R-:W-:-:S09]  /*16fe0*/  ISETP.LT.OR P3, PT, R38, 0x22, !P0 ;  /* 0x000000222600780c */ /* 0x000fd20004761670 */
[----:B------:R-:W-:Y:S02]  /*16ff0*/  @P6 LOP3.LUT R0, R0, 0x8000000, RZ, 0xfc, !PT ;  /* 0x0800000000006812 */ /* 0x000fe400078efcff */
[----:B------:R-:W-:Y:S02]  /*17000*/  ISETP.LT.OR P6, PT, R38, 0x6a, !P1 ;  /* 0x0000006a2600780c */ /* 0x000fe40004fc1670 */
[----:B------:R-:W-:-:S05]  /*17010*/  F2FP.SATFINITE.E4M3.F32.PACK_AB_MERGE_C R10, RZ, R10, RZ ;  /* 0x0000000aff0a723e */ /* 0x000fca00048070ff */
[----:B------:R0:W-:Y:S06]  /*17020*/  @!P2 STG.E.U8 desc[UR46][R8.64+0x20], R10 ;  /* 0x0000200a0800a986 */ /* 0x0001ec000c10112e */
[----:B0-----:R-:W0:Y:S08]  /*17030*/  @!P6 LDC.64 R8, c[0x0][0x5c0] ;  /* 0x00017000ff08eb82 */ /* 0x001e300000000a00 */
[----:B------:R-:W1:Y:S01]  /*17040*/  @!P3 LDC.64 R10, c[0x0][0x5c0] ;  /* 0x00017000ff0abb82 */ /* 0x000e620000000a00 */
[----:B------:R-:W-:-:S04]  /*17050*/  @!P3 IADD3 R13, P4, P5, R2, R24, R5 ;  /* 0x00000018020db210 */ /* 0x000fc80007d9e005 */
[----:B------:R-:W-:Y:S02]  /*17060*/  @!P3 IADD3.X R12, R6, R40, R7, P4, P5 ;  /* 0x00000028060cb210 */ /* 0x000fe400027ea407 */
[----:B0-----:R-:W-:Y:S02]  /*17070*/  @!P6 IADD3 R14, P2, P4, R24, R8, R5 ;  /* 0x00000008180ee210 */ /* 0x001fe40007c5e005 */
[----:B-1----:R-:W-:Y:S02]  /*17080*/  @!P3 IADD3 R10, P1, R13, R10, RZ ;  /* 0x0000000a0d0ab210 */ /* 0x002fe40007f3e0ff */
[----:B------:R-:W-:-:S03]  /*17090*/  @!P6 IADD3.X R15, R40, R9, R7, P2, P4 ;  /* 0x00000009280fe210 */ /* 0x000fc600017e8407 */
[----:B------:R-:W-:Y:S01]  /*170a0*/  @!P3 IMAD.X R11, R12, 0x1, R11, P1 ;  /* 0x000000010c0bb824 */ /* 0x000fe200008e060b */
[----:B------:R-:W-:Y:S02]  /*170b0*/  ISETP.GE.AND P4, PT, R39, 0x101, PT ;  /* 0x000001012700780c */ /* 0x000fe40003f86270 */
[----:B------:R-:W-:-:S04]  /*170c0*/  LOP3.LUT R228, R228, 0xefffffff, RZ, 0xc0, !PT ;  /* 0xefffffffe4e47812 */ /* 0x000fc800078ec0ff */
[----:B------:R-:W-:-:S04]  /*170d0*/  @P6 LOP3.LUT R228, R228, 0x10000000, RZ, 0xfc, !PT ;  /* 0x10000000e4e46812 */ /* 0x000fc800078efcff */
[----:B------:R-:W-:Y:S01]  /*170e0*/  LOP3.LUT R228, R228, 0xf7ffffff, RZ, 0xc0, !PT ;  /* 0xf7ffffffe4e47812 */ /* 0x000fe200078ec0ff */
[----:B--2---:R-:W-:Y:S02]  /*170f0*/  FMUL R8, R225, UR41 ;  /* 0x00000029e1087c20 */ /* 0x004fe40008400000 */
[----:B------:R-:W2:Y:S03]  /*17100*/  LDL.LU R225, [R1+0x38] ;  /* 0x0000380001e17983 */ /* 0x000ea60000300800 */
[----:B------:R-:W-:-:S05]  /*17110*/  F2FP.SATFINITE.E4M3.F32.PACK_AB_MERGE_C R8, RZ, R8, RZ ;  /* 0x00000008ff08723e */ /* 0x000fca00048070ff */
[----:B------:R0:W-:Y:S01]  /*17120*/  @!P3 STG.E.U8 desc[UR46][R10.64+0x21], R8 ;  /* 0x000021080a00b986 */ /* 0x0001e2000c10112e */
[----:B------:R-:W-:-:S13]  /*17130*/  ISETP.LT.OR P3, PT, R38, 0x61, !P4 ;  /* 0x000000612600780c */ /* 0x000fda0006761670 */
[----:B0-----:R-:W0:Y:S01]  /*17140*/  @!P3 LDC.64 R8, c[0x0][0x5c0] ;  /* 0x00017000ff08bb82 */ /* 0x001e220000000a00 */
[----:B------:R-:W-:Y:S02]  /*17150*/  @P3 LOP3.LUT R228, R228, 0x8000000, RZ, 0xfc, !PT ;  /* 0x08000000e4e43812 */ /* 0x000fe400078efcff */
[----:B0-----:R-:W-:-:S04]  /*17160*/  @!P3 IADD3 R12, P1, P2, R24, R8, R3 ;  /* 0x00000008180cb210 */ /* 0x001fc80007a3e003 */
[----:B------:R-:W-:Y:S02]  /*17170*/  @!P3 IADD3.X R13, R40, R9, R4, P1, P2 ;  /* 0x00000009280db210 */ /* 0x000fe40000fe4404 */
[----:B------:R-:W-:-:S13]  /*17180*/  ISETP.LT.OR P3, PT, R38, 0x62, !P4 ;  /* 0x000000622600780c */ /* 0x000fda0006761670 */
[----:B------:R-:W0:Y:S02]  /*17190*/  @!P3 LDC.64 R8, c[0x0][0x5c0] ;  /* 0x00017000ff08bb82 */ /* 0x000e240000000a00 */
[----:B0-----:R-:W-:Y:S01]  /*171a0*/  @!P3 IADD3 R10, P1, P2, R24, R8, R3 ;  /* 0x00000008180ab210 */ /* 0x001fe20007a3e003 */
[----:B---3--:R-:W-:Y:S02]  /*171b0*/  FMUL R8, R224, UR41 ;  /* 0x00000029e0087c20 */ /* 0x008fe40008400000 */
[----:B------:R-:W3:Y:S01]  /*171c0*/  LDL.LU R224, [R1+0x3c] ;  /* 0x00003c0001e07983 */ /* 0x000ee20000300800 */
[----:B------:R-:W-:Y:S02]  /*171d0*/  LOP3.LUT P5, RZ, R229, 0x400, RZ, 0xc0, !PT ;  /* 0x00000400e5ff7812 */ /* 0x000fe400078ac0ff */
[----:B------:R-:W-:Y:S02]  /*171e0*/  F2FP.SATFINITE.E4M3.F32.PACK_AB_MERGE_C R8, RZ, R8, RZ ;  /* 0x00000008ff08723e */ /* 0x000fe400048070ff */
[----:B------:R-:W-:-:S02]  /*171f0*/  LOP3.LUT P6, RZ, R0, 0x8000000, RZ, 0xc0, !PT ;  /* 0x0800000000ff7812 */ /* 0x000fc400078cc0ff */
[----:B------:R-:W-:Y:S02]  /*17200*/  @!P3 IADD3.X R11, R40, R9, R4, P1, P2 ;  /* 0x00000009280bb210 */ /* 0x000fe40000fe4404 */
[----:B------:R-:W-:-:S05]  /*17210*/  ISETP.LT.OR P2, PT, R38, 0x29, !P0 ;  /* 0x000000292600780c */ /* 0x000fca0004741670 */
[----:B------:R4:W-:Y:S01]  /*17220*/  @!P5 STG.E.U8 desc[UR46][R134.64+0x28], R8 ;  /* 0x000028088600d986 */ /* 0x0009e2000c10112e */
[----:B------:R-:W-:Y:S01]  /*17230*/  LOP3.LUT R228, R228, 0xfbffffff, RZ, 0xc0, !PT ;  /* 0xfbffffffe4e47812 */ /* 0x000fe200078ec0ff */
[----:B----4-:R-:W-:-:S03]  /*17240*/  FMUL R8, R226, UR41 ;  /* 0x00000029e2087c20 */ /* 0x010fc60008400000 */
[----:B------:R-:W-:Y:S01]  /*17250*/  @P3 LOP3.LUT R228, R228, 0x4000000, RZ, 0xfc, !PT ;  /* 0x04000000e4e43812 */ /* 0x000fe200078efcff */
[----:B------:R-:W4:Y:S01]  /*17260*/  LDL.LU R226, [R1+0x40] ;  /* 0x0000400001e27983 */ /* 0x000f220000300800 */
[----:B------:R-:W-:Y:S02]  /*17270*/  F2FP.SATFINITE.E4M3.F32.PACK_AB_MERGE_C R8, RZ, R8, RZ ;  /* 0x00000008ff08723e */ /* 0x000fe400048070ff */
[----:B------:R-:W-:-:S03]  /*17280*/  @!P2 IADD3 R77, P1, P3, R2, R24, R5 ;  /* 0x00000018024da210 */ /* 0x000fc60007b3e005 */
[----:B------:R0:W-:Y:S01]  /*17290*/  @!P6 STG.E.U8 desc[UR46][R132.64+0x29], R8 ;  /* 0x000029088400e986 */ /* 0x0001e2000c10112e */
[----:B------:R-:W-:Y:S02]  /*172a0*/  @!P2 IADD3.X R25, R6, R40, R7, P1, P3 ;  /* 0x000000280619a210 */ /* 0x000fe40000fe6407 */
[----:B------:R-:W-:Y:S01]  /*172b0*/  ISETP.LT.OR P1, PT, R38, 0x2a, !P0 ;  /* 0x0000002a2600780c */ /* 0x000fe20004721670 */
[----:B0-----:R-:W0:-:S12]  /*172c0*/  @!P2 LDC.64 R8, c[0x0][0x5c0] ;  /* 0x00017000ff08ab82 */ /* 0x001e180000000a00 */
[----:B------:R-:W-:-:S04]  /*172d0*/  @!P1 IADD3 R41, P3, P4, R2, R24, R5 ;  /* 0x0000001802299210 */ /* 0x000fc80007c7e005 */
[----:B------:R-:W-:Y:S02]  /*172e0*/  @!P1 IADD3.X R76, R6, R40, R7, P3, P4 ;  /* 0x00000028064c9210 */ /* 0x000fe40001fe8407 */
[----:B0-----:R-:W-:-:S05]  /*172f0*/  @!P2 IADD3 R8, P3, R77, R8, RZ ;  /* 0x000000084d08a210 */ /* 0x001fca0007f7e0ff */
[----:B------:R-:W-:Y:S02]  /*17300*/  @!P2 IMAD.X R9, R25, 0x1, R9, P3 ;  /* 0x000000011909a824 */ /* 0x000fe400018e0609 */
[----:B--2---:R-:W-:Y:S02]  /*17310*/  FMUL R77, R225, UR41 ;  /* 0x00000029e14d7c20 */ /* 0x004fe40008400000 */
[----:B------:R-:W2:Y:S03]  /*17320*/  LDL.LU R225, [R1+0x44] ;  /* 0x0000440001e17983 */ /* 0x000ea60000300800 */
[----:B------:R-:W-:-:S05]  /*17330*/  F2FP.SATFINITE.E4M3.F32.PACK_AB_MERGE_C R77, RZ, R77, RZ ;  /* 0x0000004dff4d723e */ /* 0x000fca00048070ff */
[----:B------:R0:W-:Y:S02]  /*17340*/  @!P2 STG.E.U8 desc[UR46][R8.64+0x28], R77 ;  /* 0x0000284d0800a986 */ /* 0x0001e4000c10112e */
[----:B0-----:R-:W0:Y:S02]  /*17350*/  @!P1 LDC.64 R8, c[0x0][0x5c0] ;  /* 0x00017000ff089b82 */ /* 0x001e240000000a00 */
[----:B0-----:R-:W-:-:S05]  /*17360*/  @!P1 IADD3 R8, P2, R41, R8, RZ ;  /* 0x0000000829089210 */ /* 0x001fca0007f5e0ff */
[----:B------:R-:W-:Y:S02]  /*17370*/  @!P1 IMAD.X R9, R76, 0x1, R9, P2 ;  /* 0x000000014c099824 */ /* 0x000fe400010e0609 */
[----:B---3--:R-:W-:Y:S02]  /*17380*/  FMUL R76, R224, UR41 ;  /* 0x00000029e04c7c20 */ /* 0x008fe40008400000 */
[----:B------:R-:W3:Y:S01]  /*17390*/  LDL.LU R224, [R1+0x48] ;  /* 0x0000480001e07983 */ /* 0x000ee20000300800 */
[----:B------:R-:W-:-:S04]  /*173a0*/  ISETP.GE.AND P5, PT, R39, 0x109, PT ;  /* 0x000001092700780c */ /* 0x000fc80003fa6270 */
[----:B------:R-:W-:-:S13]  /*173b0*/  ISETP.LT.OR P6, PT, R38, 0x21, !P5 ;  /* 0x000000212600780c */ /* 0x000fda0006fc1670 */
[----:B------:R-:W-:-:S04]  /*173c0*/  @!P6 IADD3 R78, P3, P4, R2, R24, R3 ;  /* 0x00000018024ee210 */ /* 0x000fc80007c7e003 */
[----:B------:R-:W-:Y:S02]  /*173d0*/  @!P6 IADD3.X R25, R6, R40, R4, P3, P4 ;  /* 0x000000280619e210 */ /* 0x000fe40001fe8404 */
[----:B------:R-:W-:-:S13]  /*173e0*/  ISETP.LT.OR P4, PT, R38, 0x22, !P5 ;  /* 0x000000222600780c */ /* 0x000fda0006f81670 */
[----:B------:R-:W-:-:S04]  /*173f0*/  @!P4 IADD3 R77, P3, P5, R2, R24, R3 ;  /* 0x00000018024dc210 */ /* 0x000fc80007d7e003 */
[----:B------:R-:W-:Y:S02]  /*17400*/  @!P4 IADD3.X R41, R6, R40, R4, P3, P5 ;  /* 0x000000280629c210 */ /* 0x000fe40001fea404 */
[----:B------:R-:W-:-:S04]  /*17410*/  ISETP.GE.AND P3, PT, R39, 0x109, PT ;  /* 0x000001092700780c */ /* 0x000fc80003f66270 */
[C---:B------:R-:W-:Y:S02]  /*17420*/  ISETP.LT.OR P5, PT, R38.reuse, 0x29, !P3 ;  /* 0x000000292600780c */ /* 0x040fe40005fa1670 */
[----:B------:R-:W-:Y:S02]  /*17430*/  ISETP.LT.OR P3, PT, R38, 0x2a, !P3 ;  /* 0x0000002a2600780c */ /* 0x000fe40005f61670 */
[----:B------:R-:W-:-:S05]  /*17440*/  F2FP.SATFINITE.E4M3.F32.PACK_AB_MERGE_C R76, RZ, R76, RZ ;  /* 0x0000004cff4c723e */ /* 0x000fca00048070ff */
[----:B------:R0:W-:Y:S04]  /*17450*/  @!P1 STG.E.U8 desc[UR46][R8.64+0x29], R76 ;  /* 0x0000294c08009986 */ /* 0x0001e8000c10112e */
[----:B------:R-:W-:-:S04]  /*17460*/  @!P5 IADD3 R79, P1, P2, R2, R24, R3 ;  /* 0x00000018024fd210 */ /* 0x000fc80007a3e003 */
[----:B0-----:R-:W-:Y:S02]  /*17470*/  @!P5 IADD3.X R76, R6, R40, R4, P1, P2 ;  /* 0x00000028064cd210 */ /* 0x001fe40000fe4404 */
[----:B------:R-:W-:-:S04]  /*17480*/  @!P3 IADD3 R84, P1, P2, R2, R24, R3 ;  /* 0x000000180254b210 */ /* 0x000fc80007a3e003 */
[----:B------:R-:W-:Y:S02]  /*17490*/  @!P3 IADD3.X R85, R6, R40, R4, P1, P2 ;  /* 0x000000280655b210 */ /* 0x000fe40000fe4404 */
[----:B------:R-:W-:Y:S01]  /*174a0*/  LOP3.LUT P2, RZ, R229, 0x4000, RZ, 0xc0, !PT ;  /* 0x00004000e5ff7812 */ /* 0x000fe2000784c0ff */
[----:B----4-:R-:W-:-:S05]  /*174b0*/  FMUL R8, R226, UR41 ;  /* 0x00000029e2087c20 */ /* 0x010fca0008400000 */
[----:B------:R-:W-:-:S07]  /*174c0*/  F2FP.SATFINITE.E4M3.F32.PACK_AB_MERGE_C R8, RZ, R8, RZ ;  /* 0x00000008ff08723e */ /* 0x000fce00048070ff */
[----:B------:R2:W-:Y:S01]  /*174d0*/  @!P2 STG.E.U8 desc[UR46][R140.64+0x20], R8 ;  /* 0x000020088c00a986 */ /* 0x0005e2000c10112e */
[----:B------:R-:W-:-:S04]  /*174e0*/  LOP3.LUT R0, R0, 0xfeffffff, RZ, 0xc0, !PT ;  /* 0xfeffffff00007812 */ /* 0x000fc800078ec0ff */
[----:B------:R-:W-:Y:S02]  /*174f0*/  @P5 LOP3.LUT R0, R0, 0x1000000, RZ, 0xfc, !PT ;  /* 0x0100000000005812 */ /* 0x000fe400078efcff */
[----:B------:R-:W-:Y:S02]  /*17500*/  LOP3.LUT P5, RZ, R228, 0x8, RZ, 0xc0, !PT ;  /* 0x00000008e4ff7812 */ /* 0x000fe400078ac0ff */
[----:B------:R-:W-:Y:S02]  /*17510*/  ISETP.LT.OR P2, PT, R38, 0x31, !P0 ;  /* 0x000000312600780c */ /* 0x000fe40004741670 */
[----:B------:R-:W-:-:S04]  /*17520*/  LOP3.LUT R0, R0, 0xfdffffff, RZ, 0xc0, !PT ;  /* 0xfdffffff00007812 */ /* 0x000fc800078ec0ff */
[----:B------:R-:W-:-:S07]  /*17530*/  @P3 LOP3.LUT R0, R0, 0x2000000, RZ, 0xfc, !PT ;  /* 0x0200000000003812 */ /* 0x000fce00078efcff */
[----:B------:R-:W-:-:S04]  /*17540*/  @!P2 IADD3 R90, P3, P1, R2, R24, R5 ;  /* 0x00000018025aa210 */ /* 0x000fc8000797e005 */
[----:B------:R-:W-:Y:S02]  /*17550*/  @!P2 IADD3.X R91, R6, R40, R7, P3, P1 ;  /* 0x00000028065ba210 */ /* 0x000fe40001fe2407 */
[----:B------:R-:W-:Y:S02]  /*17560*/  ISETP.LT.OR P1, PT, R38, 0x32, !P0 ;  /* 0x000000322600780c */ /* 0x000fe40004721670 */
[----:B------:R-:W-:-:S04]  /*17570*/  LOP3.LUT R0, R0, 0xfff7ffff, RZ, 0xc0, !PT ;  /* 0xfff7ffff00007812 */ /* 0x000fc800078ec0ff */
[----:B------:R-:W-:-:S07]  /*17580*/  @P2 LOP3.LUT R0, R0, 0x80000, RZ, 0xfc, !PT ;  /* 0x0008000000002812 */ /* 0x000fce00078efcff */
[----:B------:R-:W-:-:S04]  /*17590*/  @!P1 IADD3 R98, P2, P3, R2, R24, R5 ;  /* 0x0000001802629210 */ /* 0x000fc80007b5e005 */
[----:B------:R-:W-:Y:S01]  /*175a0*/  @!P1 IADD3.X R112, R6, R40, R7, P2, P3 ;  /* 0x0000002806709210 */ /* 0x000fe200017e6407 */
[----:B--2---:R-:W-:Y:S02]  /*175b0*/  FMUL R8, R225, UR41 ;  /* 0x00000029e1087c20 */ /* 0x004fe40008400000 */
[----:B------:R-:W2:Y:S03]  /*175c0*/  LDL.LU R225, [R1+0x4c] ;  /* 0x00004c0001e17983 */ /* 0x000ea60000300800 */
[----:B------:R-:W-:Y:S01]  /*175d0*/  F2FP.SATFINITE.E4M3.F32.PACK_AB_MERGE_C R8, RZ, R8, RZ ;  /* 0x00000008ff08723e */ /* 0x000fe200048070ff */
[----:B------:R-:W4:Y:S04]  /*175e0*/  LDL.LU R226, [R1+0x50] ;  /* 0x0000500001e27983 */ /* 0x000f280000300800 */
[----:B------:R0:W-:Y:S02]  /*175f0*/  @!P5 STG.E.U8 desc[UR46][R122.64+0x21], R8 ;  /* 0x000021087a00d986 */ /* 0x0001e4000c10112e */
[----:B0-----:R-:W0:Y:S02]  /*17600*/  @!P6 LDC.64 R8, c[0x0][0x5c0] ;  /* 0x00017000ff08eb82 */ /* 0x001e240000000a00 */
[----:B0-----:R-:W-:-:S05]  /*17610*/  @!P6 IADD3 R8, P2, R78, R8, RZ ;  /* 0x000000084e08e210 */ /* 0x001fca0007f5e0ff */
[----:B------:R-:W-:Y:S02]  /*17620*/  @!P6 IMAD.X R9, R25, 0x1, R9, P2 ;  /* 0x000000011909e824 */ /* 0x000fe400010e0609 */
[----:B---3--:R-:W-:Y:S02]  /*17630*/  FMUL R25, R224, UR41 ;  /* 0x00000029e0197c20 */ /* 0x008fe40008400000 */
[----:B------:R-:W3:Y:S01]  /*17640*/  LDL.LU R224, [R1+0x54] ;  /* 0x0000540001e07983 */ /* 0x000ee20000300800 */
[----:B------:R-:W-:Y:S02]  /*17650*/  LOP3.LUT P5, RZ, R229, 0x100000, RZ, 0xc0, !PT ;  /* 0x00100000e5ff7812 */ /* 0x000fe400078ac0ff */
[----:B------:R-:W-:-:S05]  /*17660*/  F2FP.SATFINITE.E4M3.F32.PACK_AB_MERGE_C R25, RZ, R25, RZ ;  /* 0x00000019ff19723e */ /* 0x000fca00048070ff */
[----:B------:R0:W-:Y:S01]  /*17670*/  @!P6 STG.E.U8 desc[UR46][R8.64+0x20], R25 ;  /* 0x000020190800e986 */ /* 0x0001e2000c10112e */
[----:B------:R-:W-:-:S05]  /*17680*/  LOP3.LUT R0, R0, 0xfbffffff, RZ, 0xc0, !PT ;  /* 0xfbffffff00007812 */ /* 0x000fca00078ec0ff */
[----:B------:R-:W-:Y:S02]  /*17690*/  @P5 LOP3.LUT R0, R0, 0x4000000, RZ, 0xfc, !PT ;  /* 0x0400000000005812 */ /* 0x000fe400078efcff */
[----:B------:R-:W-:Y:S01]  /*176a0*/  ISETP.LT.OR P5, PT, R38, 0x39, !P0 ;  /* 0x000000392600780c */ /* 0x000fe200047a1670 */
[----:B0-----:R-:W0:Y:S01]  /*176b0*/  @!P4 LDC.64 R8, c[0x0][0x5c0] ;  /* 0x00017000ff08cb82 */ /* 0x001e220000000a00 */
[----:B------:R-:W-:-:S04]  /*176c0*/  LOP3.LUT R0, R0, 0xffefffff, RZ, 0xc0, !PT ;  /* 0xffefffff00007812 */ /* 0x000fc800078ec0ff */
[----:B------:R-:W-:Y:S02]  /*176d0*/  @P1 LOP3.LUT R0, R0, 0x100000, RZ, 0xfc, !PT ;  /* 0x0010000000001812 */ /* 0x000fe400078efcff */
[C---:B------:R-:W-:Y:S02]  /*176e0*/  LOP3.LUT P1, RZ, R228.reuse, 0x10, RZ, 0xc0, !PT ;  /* 0x00000010e4ff7812 */ /* 0x040fe4000782c0ff */
[----:B------:R-:W-:-:S03]  /*176f0*/  LOP3.LUT R228, R228, 0xff7fffff, RZ, 0xc0, !PT ;  /* 0xff7fffffe4e47812 */ /* 0x000fc600078ec0ff */
[----:B------:R-:W-:Y:S02]  /*17700*/  @!P5 IADD3 R113, P2, P3, R2, R24, R5 ;  /* 0x000000180271d210 */ /* 0x000fe40007b5e005 */
[----:B------:R-:W-:Y:S02]  /*17710*/  @P5 LOP3.LUT R228, R228, 0x800000, RZ, 0xfc, !PT ;  /* 0x00800000e4e45812 */ /* 0x000fe400078efcff */
[----:B------:R-:W-:Y:S02]  /*17720*/  @!P5 IADD3.X R122, R6, R40, R7, P2, P3 ;  /* 0x00000028067ad210 */ /* 0x000fe400017e6407 */
[----:B------:R-:W-:Y:S02]  /*17730*/  ISETP.LT.OR P5, PT, R38, 0x3a, !P0 ;  /* 0x0000003a2600780c */ /* 0x000fe400047a1670 */
[----:B------:R-:W-:Y:S02]  /*17740*/  LOP3.LUT R228, R228, 0xffbfffff, RZ, 0xc0, !PT ;  /* 0xffbfffffe4e47812 */ /* 0x000fe400078ec0ff */
[----:B0-----:R-:W-:-:S09]  /*17750*/  @!P4 IADD3 R8, P2, R77, R8, RZ ;  /* 0x000000084d08c210 */ /* 0x001fd20007f5e0ff */
[----:B------:R-:W-:Y:S01]  /*17760*/  @!P5 IADD3 R120, P3, P6, R2, R24, R5 ;  /* 0x000000180278d210 */ /* 0x000fe20007e7e005 */
[----:B------:R-:W-:Y:S01]  /*17770*/  @!P4 IMAD.X R9, R41, 0x1, R9, P2 ;  /* 0x000000012909c824 */ /* 0x000fe200010e0609 */
[----:B------:R-:W-:Y:S02]  /*17780*/  @P5 LOP3.LUT R228, R228, 0x400000, RZ, 0xfc, !PT ;  /* 0x00400000e4e45812 */ /* 0x000fe400078efcff */
[----:B------:R-:W-:Y:S02]  /*17790*/  @!P5 IADD3.X R124, R6, R40, R7, P3, P6 ;  /* 0x00000028067cd210 */ /* 0x000fe40001fec407 */
[----:B------:R-:W-:Y:S01]  /*177a0*/  LOP3.LUT P5, RZ, R0, 0x4000000, RZ, 0xc0, !PT ;  /* 0x0400000000ff7812 */ /* 0x000fe200078ac0ff */
[----:B--2---:R-:W-:Y:S02]  /*177b0*/  FMUL R25, R225, UR41 ;  /* 0x00000029e1197c20 */ /* 0x004fe40008400000 */
[----:B------:R-:W2:Y:S03]  /*177c0*/  LDL.LU R225, [R1+0x58] ;  /* 0x0000580001e17983 */ /* 0x000ea60000300800 */
[----:B------:R-:W-:-:S05]  /*177d0*/  F2FP.SATFINITE.E4M3.F32.PACK_AB_MERGE_C R25, RZ, R25, RZ ;  /* 0x00000019ff19723e */ /* 0x000fca00048070ff */
[----:B------:R4:W-:Y:S02]  /*177e0*/  @!P4 STG.E.U8 desc[UR46][R8.64+0x21], R25 ;  /* 0x000021190800c986 */ /* 0x0009e4000c10112e */
[----:B----4-:R-:W-:Y:S02]  /*177f0*/  FMUL R8, R226, UR41 ;  /* 0x00000029e2087c20 */ /* 0x010fe40008400000 */
[----:B------:R-:W4:Y:S03]  /*17800*/  LDL.LU R226, [R1+0x5c] ;  /* 0x00005c0001e27983 */ /* 0x000f260000300800 */
[----:B------:R-:W-:-:S05]  /*17810*/  F2FP.SATFINITE.E4M3.F32.PACK_AB_MERGE_C R8, RZ, R8, RZ ;  /* 0x00000008ff08723e */ /* 0x000fca00048070ff */
[----:B------:R3:W-:Y:S02]  /*17820*/  @!P5 STG.E.U8 desc[UR46][R138.64+0x28], R8 ;  /* 0x000028088a00d986 */ /* 0x0007e4000c10112e */
[----:B---3--:R-:W-:Y:S02]  /*17830*/  FMUL R8, R224, UR41 ;  /* 0x00000029e0087c20 */ /* 0x008fe40008400000 */
[----:B------:R-:W3:Y:S01]  /*17840*/  LDL.LU R224, [R1+0x60] ;  /* 0x0000600001e07983 */ /* 0x000ee20000300800 */
[----:B------:R-:W-:-:S04]  /*17850*/  ISETP.GE.AND P2, PT, R39, 0x109, PT ;  /* 0x000001092700780c */ /* 0x000fc80003f46270 */
[----:B------:R-:W-:Y:S02]  /*17860*/  ISETP.LT.OR P3, PT, R38, 0x31, !P2 ;  /* 0x000000312600780c */ /* 0x000fe40005761670 */
[----:B------:R-:W-:-:S11]  /*17870*/  LOP3.LUT R228, R228, 0xfff7ffff, RZ, 0xc0, !PT ;  /* 0xfff7ffffe4e47812 */ /* 0x000fd600078ec0ff */
[----:B------:R-:W-:Y:S02]  /*17880*/  @!P3 IADD3 R121, P4, P6, R2, R24, R3 ;  /* 0x000000180279b210 */ /* 0x000fe40007e9e003 */
[----:B------:R-:W-:Y:S02]  /*17890*/  @P3 LOP3.LUT R228, R228, 0x80000, RZ, 0xfc, !PT ;  /* 0x00080000e4e43812 */ /* 0x000fe400078efcff */
[----:B------:R-:W-:Y:S02]  /*178a0*/  @!P3 IADD3.X R123, R6, R40, R4, P4, P6 ;  /* 0x00000028067bb210 */ /* 0x000fe400027ec404 */
[C---:B------:R-:W-:Y:S02]  /*178b0*/  ISETP.LT.OR P3, PT, R38.reuse, 0x32, !P2 ;  /* 0x000000322600780c */ /* 0x040fe40005761670 */
[----:B------:R-:W-:Y:S02]  /*178c0*/  ISETP.LT.OR P5, PT, R38, 0x39, !P2 ;  /* 0x000000392600780c */ /* 0x000fe400057a1670 */
[----:B------:R-:W-:-:S09]  /*178d0*/  LOP3.LUT R228, R228, 0xfffbffff, RZ, 0xc0, !PT ;  /* 0xfffbffffe4e47812 */ /* 0x000fd200078ec0ff */
[--C-:B------:R-:W-:Y:S02]  /*178e0*/  @!P3 IADD3 R125, P4, P6, R2, R24, R3.reuse ;  /* 0x00000018027db210 */ /* 0x100fe40007e9e003 */
[----:B------:R-:W-:Y:S02]  /*178f0*/  @P3 LOP3.LUT R228, R228, 0x40000, RZ, 0xfc, !PT ;  /* 0x00040000e4e43812 */ /* 0x000fe400078efcff */
[----:B------:R-:W-:Y:S02]  /*17900*/  @!P3 IADD3.X R130, R6, R40, R4, P4, P6 ;  /* 0x000000280682b210 */ /* 0x000fe400027ec404 */
[----:B------:R-:W-:Y:S02]  /*17910*/  LOP3.LUT R228, R228, 0xfffdffff, RZ, 0xc0, !PT ;  /* 0xfffdffffe4e47812 */ /* 0x000fe400078ec0ff */
[----:B------:R-:W-:Y:S02]  /*17920*/  @!P5 IADD3 R126, P4, P6, R2, R24, R3 ;  /* 0x00000018027ed210 */ /* 0x000fe40007e9e003 */
[----:B------:R-:W-:-:S02]  /*17930*/  @P5 LOP3.LUT R228, R228, 0x20000, RZ, 0xfc, !PT ;  /* 0x00020000e4e45812 */ /* 0x000fc400078efcff */
[----:B------:R-:W-:Y:S02]  /*17940*/  @!P5 IADD3.X R131, R6, R40, R4, P4, P6 ;  /* 0x000000280683d210 */ /* 0x000fe400027ec404 */
[----:B------:R-:W-:Y:S02]  /*17950*/  LOP3.LUT P5, RZ, R0, 0x1000000, RZ, 0xc0, !PT ;  /* 0x0100000000ff7812 */ /* 0x000fe400078ac0ff */
[----:B------:R-:W-:-:S05]  /*17960*/  F2FP.SATFINITE.E4M3.F32.PACK_AB_MERGE_C R8, RZ, R8, RZ ;  /* 0x00000008ff08723e */ /* 0x000fca00048070ff */
[----:B------:R0:W-:Y:S01]  /*17970*/  @!P1 STG.E.U8 desc[UR46][R116.64+0x29], R8 ;  /* 0x0000290874009986 */ /* 0x0001e2000c10112e */
[----:B------:R-:W-:-:S05]  /*17980*/  ISETP.LT.OR P4, PT, R38, 0x3a, !P2 ;  /* 0x0000003a2600780c */ /* 0x000fca0005781670 */
[----:B0-----:R-:W0:Y:S08]  /*17990*/  @!P5 LDC.64 R8, c[0x0][0x5c0] ;  /* 0x00017000ff08db82 */ /* 0x001e300000000a00 */
[----:B------:R-:W-:Y:S02]  /*179a0*/  @!P4 IADD3 R127, P1, P6, R2, R24, R3 ;  /* 0x00000018027fc210 */ /* 0x000fe40007e3e003 */
[----:B------:R-:W-:-:S02]  /*179b0*/  LOP3.LUT P3, RZ, R0, 0x2000000, RZ, 0xc0, !PT ;  /* 0x0200000000ff7812 */ /* 0x000fc4000786c0ff */
[----:B------:R-:W-:Y:S02]  /*179c0*/  @!P4 IADD3.X R132, R6, R40, R4, P1, P6 ;  /* 0x000000280684c210 */ /* 0x000fe40000fec404 */
[----:B0-----:R-:W-:-:S05]  /*179d0*/  @!P5 IADD3 R8, P6, R79, R8, RZ ;  /* 0x000000084f08d210 */ /* 0x001fca0007fde0ff */
[----:B------:R-:W-:Y:S01]  /*179e0*/  @!P5 IMAD.X R9, R76, 0x1, R9, P6 ;  /* 0x000000014c09d824 */ /* 0x000fe200030e0609 */
[----:B------:R-:W-:-:S13]  /*179f0*/  ISETP.LT.OR P2, PT, R38, 0x41, !P0 ;  /* 0x000000412600780c */ /* 0x000fda0004741670 */
[----:B------:R-:W-:-:S04]  /*17a00*/  @!P2 IADD3 R147, P1, P6, R2, R24, R5 ;  /* 0x000000180293a210 */ /* 0x000fc80007e3e005 */
[----:B------:R-:W-:Y:S01]  /*17a10*/  @!P2 IADD3.X R150, R6, R40, R7, P1, P6 ;  /* 0x000000280696a210 */ /* 0x000fe20000fec407 */
[----:B--2---:R-:W-:Y:S02]  /*17a20*/  FMUL R25, R225, UR41 ;  /* 0x00000029e1197c20 */ /* 0x004fe40008400000 */
[----:B------:R-:W2:Y:S03]  /*17a30*/  LDL.LU R225, [R1+0x64] ;  /* 0x0000640001e17983 */ /* 0x000ea60000300800 */
[----:B------:R-:W-:-:S05]  /*17a40*/  F2FP.SATFINITE.E4M3.F32.PACK_AB_MERGE_C R25, RZ, R25, RZ ;  /* 0x00000019ff19723e */ /* 0x000fca00048070ff */
[----:B------:R0:W-:Y:S02]  /*17a50*/  @!P5 STG.E.U8 desc[UR46][R8.64+0x28], R25 ;  /* 0x000028190800d986 */ /* 0x0001e4000c10112e */
[----:B0-----:R-:W0:Y:S01]  /*17a60*/  @!P3 LDC.64 R8, c[0x0][0x5c0] ;  /* 0x00017000ff08bb82 */ /* 0x001e220000000a00 */
[----:B----4-:R-:W-:Y:S02]  /*17a70*/  FMUL R25, R226, UR41 ;  /* 0x00000029e2197c20 */ /* 0x010fe40008400000 */
[----:B------:R-:W4:Y:S03]  /*17a80*/  LDL.LU R226, [R1+0x68] ;  /* 0x0000680001e27983 */ /* 0x000f260000300800 */
[----:B------:R-:W-:Y:S02]  /*17a90*/  F2FP.SATFINITE.E4M3.F32.PACK_AB_MERGE_C R25, RZ, R25, RZ ;  /* 0x00000019ff19723e */ /* 0x000fe400048070ff */
[----:B0-----:R-:W-:-:S05]  /*17aa0*/  @!P3 IADD3 R8, P1, R84, R8, RZ ;  /* 0x000000085408b210 */ /* 0x001fca0007f3e0ff */
[----:B------:R-:W-:-:S05]  /*17ab0*/  @!P3 IMAD.X R9, R85, 0x1, R9, P1 ;  /* 0x000000015509b824 */ /* 0x000fca00008e0609 */
[----:B------:R3:W-:Y:S02]  /*17ac0*/  @!P3 STG.E.U8 desc[UR46][R8.64+0x29], R25 ;  /* 0x000029190800b986 */ /* 0x0007e4000c10112e */
[----:B---3--:R-:W-:Y:S02]  /*17ad0*/  FMUL R25, R224, UR41 ;  /* 0x00000029e0197c20 */ /* 0x008fe40008400000 */
[----:B------:R-:W3:Y:S01]  /*17ae0*/  LDL.LU R224, [R1+0x6c] ;  /* 0x00006c0001e07983 */ /* 0x000ee20000300800 */
[----:B------:R-:W-:-:S04]  /*17af0*/  LOP3.LUT R228, R228, 0xffdfffff, RZ, 0xc0, !PT ;  /* 0xffdfffffe4e47812 */ /* 0x000fc800078ec0ff */
[----:B------:R-:W-:Y:S02]  /*17b00*/  @P2 LOP3.LUT R228, R228, 0x200000, RZ, 0xfc, !PT ;  /* 0x00200000e4e42812 */ /* 0x000fe400078efcff */
[----:B------:R-:W-:-:S13]  /*17b10*/  ISETP.LT.OR P2, PT, R38, 0x42, !P0 ;  /* 0x000000422600780c */ /* 0x000fda0004741670 */
[----:B------:R-:W-:-:S04]  /*17b20*/  @!P2 IADD3 R144, P5, P6, R2, R24, R5 ;  /* 0x000000180290a210 */ /* 0x000fc80007ebe005 */
[----:B------:R-:W-:Y:S02]  /*17b30*/  @!P2 IADD3.X R148, R6, R40, R7, P5, P6 ;  /* 0x000000280694a210 */ /* 0x000fe40002fec407 */
[----:B------:R-:W-:Y:S02]  /*17b40*/  ISETP.LT.OR P6, PT, R38, 0x49, !P0 ;  /* 0x000000492600780c */ /* 0x000fe400047c1670 */
[----:B------:R-:W-:-:S04]  /*17b50*/  LOP3.LUT R228, R228, 0xffefffff, RZ, 0xc0, !PT ;  /* 0xffefffffe4e47812 */ /* 0x000fc800078ec0ff */
[----:B------:R-:W-:Y:S02]  /*17b60*/  @P2 LOP3.LUT R228, R228, 0x100000, RZ, 0xfc, !PT ;  /* 0x00100000e4e42812 */ /* 0x000fe400078efcff */
[----:B------:R-:W-:-:S05]  /*17b70*/  ISETP.GE.AND P2, PT, R39, 0x1, PT ;  /* 0x000000012700780c */ /* 0x000fca0003f46270 */
[----:B------:R-:W-:-:S04]  /*17b80*/  @!P6 IADD3 R142, P3, P5, R2, R24, R5 ;  /* 0x00000018028ee210 */ /* 0x000fc80007d7e005 */
[----:B------:R-:W-:Y:S02]  /*17b90*/  @!P6 IADD3.X R146, R6, R40, R7, P3, P5 ;  /* 0x000000280692e210 */ /* 0x000fe40001fea407 */
[----:B------:R-:W-:-:S13]  /*17ba0*/  ISETP.LT.OR P3, PT, R38, 0x31, !P2 ;  /* 0x000000312600780c */ /* 0x000fda0005761670 */
[----:B------:R-:W0:Y:S01]  /*17bb0*/  @!P3 LDC.64 R8, c[0x0][0x5c0] ;  /* 0x00017000ff08bb82 */ /* 0x000e220000000a00 */
[----:B------:R-:W-:Y:S02]  /*17bc0*/  F2FP.SATFINITE.E4M3.F32.PACK_AB_MERGE_C R25, RZ, R25, RZ ;  /* 0x00000019ff19723e */ /* 0x000fe400048070ff */
[----:B0-----:R-:W-:-:S05]  /*17bd0*/  @!P3 IADD3 R8, P5, R24, R8, RZ ;  /* 0x000000081808b210 */ /* 0x001fca0007fbe0ff */
[----:B------:R-:W-:-:S05]  /*17be0*/  @!P3 IMAD.X R9, R40, 0x1, R9, P5 ;  /* 0x000000012809b824 */ /* 0x000fca00028e0609 */
[----:B------:R0:W-:Y:S01]  /*17bf0*/  @!P3 STG.E.U8 desc[UR46][R8.64+0x30], R25 ;  /* 0x000030190800b986 */ /* 0x0001e2000c10112e */
[----:B------:R-:W-:Y:S02]  /*17c00*/  ISETP.LT.OR P3, PT, R38, 0x32, !P2 ;  /* 0x000000322600780c */ /* 0x000fe40005761670 */
[----:B------:R-:W-:-:S04]  /*17c10*/  LOP3.LUT R0, R0, 0xfffeffff, RZ, 0xc0, !PT ;  /* 0xfffeffff00007812 */ /* 0x000fc800078ec0ff */
[----:B------:R-:W-:-:S07]  /*17c20*/  @P4 LOP3.LUT R0, R0, 0x10000, RZ, 0xfc, !PT ;  /* 0x0001000000004812 */ /* 0x000fce00078efcff */
[----:B0-----:R-:W0:Y:S01]  /*17c30*/  @!P3 LDC.64 R8, c[0x0][0x5c0] ;  /* 0x00017000ff08bb82 */ /* 0x001e220000000a00 */
[----:B------:R-:W-:Y:S02]  /*17c40*/  LOP3.LUT P4, RZ, R229, 0x2000000, RZ, 0xc0, !PT ;  /* 0x02000000e5ff7812 */ /* 0x000fe4000788c0ff */
[----:B------:R-:W-:Y:S02]  /*17c50*/  LOP3.LUT R0, R0, 0xff7fffff, RZ, 0xc0, !PT ;  /* 0xff7fffff00007812 */ /* 0x000fe400078ec0ff */
[C---:B------:R-:W-:Y:S02]  /*17c60*/  LOP3.LUT P1, RZ, R228.reuse, 0x40, RZ, 0xc0, !PT ;  /* 0x00000040e4ff7812 */ /* 0x040fe4000782c0ff */
[----:B------:R-:W-:-:S07]  /*17c70*/  LOP3.LUT R228, R228, 0xfffeffff, RZ, 0xc0, !PT ;  /* 0xfffeffffe4e47812 */ /* 0x000fce00078ec0ff */
[----:B------:R-:W-:Y:S02]  /*17c80*/  @P4 LOP3.LUT R0, R0, 0x800000, RZ, 0xfc, !PT ;  /* 0x0080000000004812 */ /* 0x000fe400078efcff */
[----:B------:R-:W-:Y:S02]  /*17c90*/  ISETP.LT.OR P4, PT, R38, 0x4a, !P0 ;  /* 0x0000004a2600780c */ /* 0x000fe40004781670 */
[----:B0-----:R-:W-:Y:S02]  /*17ca0*/  @!P3 IADD3 R8, P5, R24, R8, RZ ;  /* 0x000000081808b210 */ /* 0x001fe40007fbe0ff */
[----:B------:R-:W-:-:S03]  /*17cb0*/  @P6 LOP3.LUT R228, R228, 0x10000, RZ, 0xfc, !PT ;  /* 0x00010000e4e46812 */ /* 0x000fc600078efcff */
[----:B------:R-:W-:Y:S01]  /*17cc0*/  @!P3 IMAD.X R9, R40, 0x1, R9, P5 ;  /* 0x000000012809b824 */ /* 0x000fe200028e0609 */
[----:B------:R-:W-:Y:S02]  /*17cd0*/  LOP3.LUT R228, R228, 0xffffbfff, RZ, 0xc0, !PT ;  /* 0xffffbfffe4e47812 */ /* 0x000fe400078ec0ff */
[----:B------:R-:W-:-:S03]  /*17ce0*/  ISETP.GE.AND P6, PT, R39, 0x109, PT ;  /* 0x000001092700780c */ /* 0x000fc60003fc6270 */
[----:B------:R-:W-:-:S04]  /*17cf0*/  @P4 LOP3.LUT R228, R228, 0x4000, RZ, 0xfc, !PT ;  /* 0x00004000e4e44812 */ /* 0x000fc800078efcff */
[----:B------:R-:W-:Y:S01]  /*17d00*/  LOP3.LUT R228, R228, 0xffffdfff, RZ, 0xc0, !PT ;  /* 0xffffdfffe4e47812 */ /* 0x000fe200078ec0ff */
[----:B--2---:R-:W-:Y:S02]  /*17d10*/  FMUL R25, R225, UR41 ;  /* 0x00000029e1197c20 */ /* 0x004fe40008400000 */
[----:B------:R-:W2:Y:S03]  /*17d20*/  LDL.LU R225, [R1+0x70] ;  /* 0x0000700001e17983 */ /* 0x000ea60000300800 */
[----:B------:R-:W-:-:S05]  /*17d30*/  F2FP.SATFINITE.E4M3.F32.PACK_AB_MERGE_C R25, RZ, R25, RZ ;  /* 0x00000019ff19723e */ /* 0x000fca00048070ff */
[----:B------:R4:W-:Y:S01]  /*17d40*/  @!P3 STG.E.U8 desc[UR46][R8.64+0x31], R25 ;  /* 0x000031190800b986 */ /* 0x0009e2000c10112e */
[----:B------:R-:W-:-:S04]  /*17d50*/  @!P4 IADD3 R134, P3, P5, R2, R24, R5 ;  /* 0x000000180286c210 */ /* 0x000fc80007d7e005 */
[----:B------:R-:W-:Y:S02]  /*17d60*/  @!P4 IADD3.X R138, R6, R40, R7, P3, P5 ;  /* 0x00000028068ac210 */ /* 0x000fe40001fea407 */
[----:B------:R-:W-:-:S13]  /*17d70*/  ISETP.LT.OR P4, PT, R38, 0x41, !P6 ;  /* 0x000000412600780c */ /* 0x000fda0007781670 */
[----:B------:R-:W-:Y:S02]  /*17d80*/  @!P4 IADD3 R139, P3, P5, R2, R24, R3 ;  /* 0x00000018028bc210 */ /* 0x000fe40007d7e003 */
[----:B------:R-:W-:Y:S02]  /*17d90*/  @P4 LOP3.LUT R228, R228, 0x2000, RZ, 0xfc, !PT ;  /* 0x00002000e4e44812 */ /* 0x000fe400078efcff */
[----:B------:R-:W-:Y:S02]  /*17da0*/  @!P4 IADD3.X R141, R6, R40, R4, P3, P5 ;  /* 0x00000028068dc210 */ /* 0x000fe40001fea404 */
[----:B------:R-:W-:Y:S01]  /*17db0*/  LOP3.LUT P4, RZ, R0, 0x800000, RZ, 0xc0, !PT ;  /* 0x0080000000ff7812 */ /* 0x000fe2000788c0ff */
[----:B----4-:R-:W-:Y:S02]  /*17dc0*/  FMUL R8, R226, UR41 ;  /* 0x00000029e2087c20 */ /* 0x010fe40008400000 */
[----:B------:R-:W4:Y:S03]  /*17dd0*/  LDL.LU R226, [R1+0x74] ;  /* 0x0000740001e27983 */ /* 0x000f260000300800 */
[----:B------:R-:W-:-:S07]  /*17de0*/  F2FP.SATFINITE.E4M3.F32.PACK_AB_MERGE_C R8, RZ, R8, RZ ;  /* 0x00000008ff08723e */ /* 0x000fce00048070ff */
[----:B------:R3:W-:Y:S02]  /*17df0*/  @!P4 STG.E.U8 desc[UR46][R136.64+0x30], R8 ;  /* 0x000030088800c986 */ /* 0x0007e4000c10112e */
[----:B---3--:R-:W-:Y:S02]  /*17e00*/  FMUL R8, R224, UR41 ;  /* 0x00000029e0087c20 */ /* 0x008fe40008400000 */
[----:B------:R-:W3:Y:S01]  /*17e10*/  LDL.LU R224, [R1+0x78] ;  /* 0x0000780001e07983 */ /* 0x000ee20000300800 */
[----:B------:R-:W-:Y:S02]  /*17e20*/  ISETP.LT.OR P4, PT, R38, 0x42, !P6 ;  /* 0x000000422600780c */ /* 0x000fe40007781670 */
[----:B------:R-:W-:-:S05]  /*17e30*/  F2FP.SATFINITE.E4M3.F32.PACK_AB_MERGE_C R8, RZ, R8, RZ ;  /* 0x00000008ff08723e */ /* 0x000fca00048070ff */
[----:B------:R0:W-:Y:S01]  /*17e40*/  @!P1 STG.E.U8 desc[UR46][R118.64+0x31], R8 ;  /* 0x0000310876009986 */ /* 0x0001e2000c10112e */
[----:B------:R-:W-:-:S05]  /*17e50*/  ISETP.LT.OR P1, PT, R38, 0x49, !P6 ;  /* 0x000000492600780c */ /* 0x000fca0007721670 */
[----:B------:R-:W-:-:S04]  /*17e60*/  @!P4 IADD3 R137, P3, P5, R2, R24, R3 ;  /* 0x000000180289c210 */ /* 0x000fc80007d7e003 */
[----:B------:R-:W-:-:S04]  /*17e70*/  @!P4 IADD3.X R143, R6, R40, R4, P3, P5 ;  /* 0x00000028068fc210 */ /* 0x000fc80001fea404 */
[----:B------:R-:W-:-:S04]  /*17e80*/  @!P1 IADD3 R140, P3, P5, R2, R24, R3 ;  /* 0x00000018028c9210 */ /* 0x000fc80007d7e003 */
[----:B------:R-:W-:Y:S02]  /*17e90*/  @!P1 IADD3.X R145, R6, R40, R4, P3, P5 ;  /* 0x0000002806919210 */ /* 0x000fe40001fea404 */
[----:B------:R-:W-:-:S13]  /*17ea0*/  ISETP.LT.OR P3, PT, R38, 0x39, !P2 ;  /* 0x000000392600780c */ /* 0x000fda0005761670 */
[----:B0-----:R-:W0:Y:S02]  /*17eb0*/  @!P3 LDC.64 R8, c[0x0][0x5c0] ;  /* 0x00017000ff08bb82 */ /* 0x001e240000000a00 */
[----:B0-----:R-:W-:-:S05]  /*17ec0*/  @!P3 IADD3 R8, P5, R24, R8, RZ ;  /* 0x000000081808b210 */ /* 0x001fca0007fbe0ff */
[----:B------:R-:W-:Y:S02]  /*17ed0*/  @!P3 IMAD.X R9, R40, 0x1, R9, P5 ;  /* 0x000000012809b824 */ /* 0x000fe400028e0609 */
[----:B--2---:R-:W-:Y:S02]  /*17ee0*/  FMUL R25, R225, UR41 ;  /* 0x00000029e1197c20 */ /* 0x004fe40008400000 */
[----:B------:R-:W2:Y:S03]  /*17ef0*/  LDL.LU R225, [R1+0x7c] ;  /* 0x00007c0001e17983 */ /* 0x000ea60000300800 */
[----:B------:R-:W-:-:S05]  /*17f00*/  F2FP.SATFINITE.E4M3.F32.PACK_AB_MERGE_C R25, RZ, R25, RZ ;  /* 0x00000019ff19723e */ /* 0x000fca00048070ff */
[----:B------:R0:W-:Y:S01]  /*17f10*/  @!P3 STG.E.U8 desc[UR46][R8.64+0x38], R25 ;  /* 0x000038190800b986 */ /* 0x0001e2000c10112e */
[----:B------:R-:W-:-:S13]  /*17f20*/  ISETP.LT.OR P3, PT, R38, 0x3a, !P2 ;  /* 0x0000003a2600780c */ /* 0x000fda0005761670 */
        /* <DEDUP_REMOVED lines=10> */
[----:B------:R-:W-:-:S04]  /*17fd0*/  @P4 LOP3.LUT R228, R228, 0x800, RZ, 0xfc, !PT ;  /* 0x00000800e4e44812 */ /* 0x000fc800078efcff */
[----:B------:R-:W-:-:S04]  /*17fe0*/  LOP3.LUT R228, R228, 0xfffffdff, RZ, 0xc0, !PT ;  /* 0xfffffdffe4e47812 */ /* 0x000fc800078ec0ff */
[----:B------:R-:W-:-:S04]  /*17ff0*/  @P1 LOP3.LUT R228, R228, 0x200, RZ, 0xfc, !PT ;  /* 0x00000200e4e41812 */ /* 0x000fc800078efcff */
[----:B------:R-:W-:Y:S02]  /*18000*/  LOP3.LUT P1, RZ, R228, 0x20, RZ, 0xc0, !PT ;  /* 0x00000020e4ff7812 */ /* 0x000fe4000782c0ff */
[----:B------:R-:W-:-:S11]  /*18010*/  LOP3.LUT R0, R0, 0xffdfffff, RZ, 0xc0, !PT ;  /* 0xffdfffff00007812 */ /* 0x000fd600078ec0ff */
[----:B------:R-:W-:-:S04]  /*18020*/  @P1 LOP3.LUT R0, R0, 0x200000, RZ, 0xfc, !PT ;  /* 0x0020000000001812 */ /* 0x000fc800078efcff */
[C---:B------:R-:W-:Y:S02]  /*18030*/  LOP3.LUT P1, RZ, R0.reuse, 0x2, RZ, 0xc0, !PT ;  /* 0x0000000200ff7812 */ /* 0x040fe4000782c0ff */
[----:B------:R-:W-:-:S11]  /*18040*/  LOP3.LUT R0, R0, 0xffbfffff, RZ, 0xc0, !PT ;  /* 0xffbfffff00007812 */ /* 0x000fd600078ec0ff */
        /* <DEDUP_REMOVED lines=8> */
[----:B------:R-:W-:Y:S02]  /*180d0*/  @!P1 IADD3 R149, P3, P5, R2, R24, R5 ;  /* 0x0000001802959210 */ /* 0x000fe40007d7e005 */
[----:B------:R-:W-:Y:S02]  /*180e0*/  @P1 LOP3.LUT R228, R228, 0x1000, RZ, 0xfc, !PT ;  /* 0x00001000e4e41812 */ /* 0x000fe400078efcff */
[----:B------:R-:W-:Y:S02]  /*180f0*/  @!P1 IADD3.X R135, R6, R40, R7, P3, P5 ;  /* 0x0000002806879210 */ /* 0x000fe40001fea407 */
[----:B------:R-:W-:Y:S02]  /*18100*/  LOP3.LUT P1, RZ, R0, 0x400000, RZ, 0xc0, !PT ;  /* 0x0040000000ff7812 */ /* 0x000fe4000782c0ff */
[----:B------:R-:W-:-:S11]  /*18110*/  F2FP.SATFINITE.E4M3.F32.PACK_AB_MERGE_C R8, RZ, R8, RZ ;  /* 0x00000008ff08723e */ /* 0x000fd600048070ff */
[----:B------:R2:W-:Y:S01]  /*18120*/  @!P1 STG.E.U8 desc[UR46][R128.64+0x38], R8 ;  /* 0x0000380880009986 */ /* 0x0005e2000c10112e */
[----:B------:R-:W-:Y:S02]  /*18130*/  ISETP.LT.OR P1, PT, R38, 0x52, !P0 ;  /* 0x000000522600780c */ /* 0x000fe40004721670 */
[----:B------:R-:W-:-:S11]  /*18140*/  LOP3.LUT R228, R228, 0xfffffbff, RZ, 0xc0, !PT ;  /* 0xfffffbffe4e47812 */ /* 0x000fd600078ec0ff */
[----:B------:R-:W-:Y:S02]  /*18150*/  @!P1 IADD3 R119, P3, P5, R2, R24, R5 ;  /* 0x0000001802779210 */ /* 0x000fe40007d7e005 */
[----:B------:R-:W-:Y:S02]  /*18160*/  @P1 LOP3.LUT R228, R228, 0x400, RZ, 0xfc, !PT ;  /* 0x00000400e4e41812 */ /* 0x000fe400078efcff */
[----:B------:R-:W-:Y:S02]  /*18170*/  @!P1 IADD3.X R118, R6, R40, R7, P3, P5 ;  /* 0x0000002806769210 */ /* 0x000fe40001fea407 */
[----:B------:R-:W-:Y:S02]  /*18180*/  LOP3.LUT P1, RZ, R0, 0x200000, RZ, 0xc0, !PT ;  /* 0x0020000000ff7812 */ /* 0x000fe4000782c0ff */
        /* <DEDUP_REMOVED lines=19> */
[----:B------:R-:W-:Y:S02]  /*182c0*/  @!P1 IADD3 R115, P3, P5, R2, R24, R5 ;  /* 0x0000001802739210 */ /* 0x000fe40007d7e005 */
[----:B------:R-:W-:Y:S02]  /*182d0*/  @P1 LOP3.LUT R228, R228, 0x80, RZ, 0xfc, !PT ;  /* 0x00000080e4e41812 */ /* 0x000fe400078efcff */
[----:B------:R-:W-:Y:S02]  /*182e0*/  @!P1 IADD3.X R114, R6, R40, R7, P3, P5 ;  /* 0x0000002806729210 */ /* 0x000fe40001fea407 */
[----:B------:R-:W-:Y:S02]  /*182f0*/  LOP3.LUT R228, R228, 0xffffffbf, RZ, 0xc0, !PT ;  /* 0xffffffbfe4e47812 */ /* 0x000fe400078ec0ff */
[----:B------:R-:W-:Y:S02]  /*18300*/  @!P2 IADD3 R111, P3, P5, R2, R24, R3 ;  /* 0x00000018026fa210 */ /* 0x000fe40007d7e003 */
[----:B------:R-:W-:-:S02]  /*18310*/  LOP3.LUT P4, RZ, R229, 0x40000000, RZ, 0xc0, !PT ;  /* 0x40000000e5ff7812 */ /* 0x000fc4000788c0ff */
[----:B------:R-:W-:Y:S02]  /*18320*/  @P2 LOP3.LUT R228, R228, 0x40, RZ, 0xfc, !PT ;  /* 0x00000040e4e42812 */ /* 0x000fe400078efcff */
        /* <DEDUP_REMOVED lines=9> */
[----:B------:R-:W-:Y:S02]  /*183c0*/  LOP3.LUT R228, R228, 0xffffffef, RZ, 0xc0, !PT ;  /* 0xffffffefe4e47812 */ /* 0x000fe400078ec0ff */
[----:B0-----:R-:W-:-:S05]  /*183d0*/  @!P2 IADD3 R8, P3, R90, R8, RZ ;  /* 0x000000085a08a210 */ /* 0x001fca0007f7e0ff */
[----:B------:R-:W-:Y:S01]  /*183e0*/  @!P2 IMAD.X R9, R91, 0x1, R9, P3 ;  /* 0x000000015b09a824 */ /* 0x000fe200018e0609 */
[----:B------:R-:W-:Y:S02]  /*183f0*/  @P4 LOP3.LUT R228, R228, 0x10, RZ, 0xfc, !PT ;  /* 0x00000010e4e44812 */ /* 0x000fe400078efcff */
        /* <DEDUP_REMOVED lines=8> */
[----:B----4-:R-:W-:Y:S01]  /*18480*/  FMUL R25, R226, UR41 ;  /* 0x00000029e2197c20 */ /* 0x010fe20008400000 */
[----:B0-----:R-:W-:-:S04]  /*18490*/  @!P1 IADD3 R8, P3, R98, R8, RZ ;  /* 0x0000000862089210 */ /* 0x001fc80007f7e0ff */
[----:B------:R-:W-:Y:S01]  /*184a0*/  F2FP.SATFINITE.E4M3.F32.PACK_AB_MERGE_C R25, RZ, R25, RZ ;  /* 0x00000019ff19723e */ /* 0x000fe200048070ff */
[----:B------:R-:W-:-:S05]  /*184b0*/  @!P1 IMAD.X R9, R112, 0x1, R9, P3 ;  /* 0x0000000170099824 */ /* 0x000fca00018e0609 */
[----:B------:R3:W-:Y:S02]  /*184c0*/  @!P1 STG.E.U8 desc[UR46][R8.64+0x31], R25 ;  /* 0x0000311908009986 */ /* 0x0007e4000c10112e */
[----:B---3--:R-:W-:Y:S02]  /*184d0*/  FMUL R8, R224, UR41 ;  /* 0x00000029e0087c20 */ /* 0x008fe40008400000 */
[----:B------:R-:W3:Y:S01]  /*184e0*/  LDL.LU R224, [R1+0x98] ;  /* 0x0000980001e07983 */ /* 0x000ee20000300800 */
[----:B------:R-:W-:Y:S02]  /*184f0*/  ISETP.LT.OR P2, PT, R38, 0x5a, !P6 ;  /* 0x0000005a2600780c */ /* 0x000fe40007741670 */
[----:B------:R-:W-:Y:S01]  /*18500*/  LOP3.LUT R228, R228, 0xfffffff7, RZ, 0xc0, !PT ;  /* 0xfffffff7e4e47812 */ /* 0x000fe200078ec0ff */
[----:B------:R-:W4:Y:S10]  /*18510*/  LDL.LU R220, [R1+0x9c] ;  /* 0x00009c0001dc7983 */ /* 0x000f340000300800 */
[----:B------:R-:W-:Y:S01]  /*18520*/  @!P2 IADD3 R99, P5, P6, R2, R24, R3 ;  /* 0x000000180263a210 */ /* 0x000fe20007ebe003 */
[----:B------:R-:W4:Y:S03]  /*18530*/  LDL.LU R226, [R1+0xa0] ;  /* 0x0000a00001e27983 */ /* 0x000f260000300800 */
[----:B------:R-:W-:Y:S01]  /*18540*/  @!P2 IADD3.X R98, R6, R40, R4, P5, P6 ;  /* 0x000000280662a210 */ /* 0x000fe20002fec404 */
[----:B------:R-:W4:Y:S01]  /*18550*/  LDL.LU R221, [R1+0xa4] ;  /* 0x0000a40001dd7983 */ /* 0x000f220000300800 */
[----:B------:R-:W-:-:S02]  /*18560*/  LOP3.LUT P6, RZ, R0, 0x100, RZ, 0xc0, !PT ;  /* 0x0000010000ff7812 */ /* 0x000fc400078cc0ff */
[----:B------:R-:W-:Y:S02]  /*18570*/  F2FP.SATFINITE.E4M3.F32.PACK_AB_MERGE_C R8, RZ, R8, RZ ;  /* 0x00000008ff08723e */ /* 0x000fe400048070ff */
[----:B------:R-:W-:Y:S02]  /*18580*/  @P4 LOP3.LUT R228, R228, 0x8, RZ, 0xfc, !PT ;  /* 0x00000008e4e44812 */ /* 0x000fe400078efcff */
[----:B------:R-:W-:-:S07]  /*18590*/  LOP3.LUT P4, RZ, R0, 0x10, RZ, 0xc0, !PT ;  /* 0x0000001000ff7812 */ /* 0x000fce000788c0ff */
[----:B------:R2:W-:Y:S02]  /*185a0*/  @!P6 STG.E.U8 desc[UR46][R106.64+0x38], R8 ;  /* 0x000038086a00e986 */ /* 0x0005e4000c10112e */
[----:B--2---:R-:W-:-:S05]  /*185b0*/  FMUL R8, R225, UR41 ;  /* 0x00000029e1087c20 */ /* 0x004fca0008400000 */
[----:B------:R-:W-:-:S05]  /*185c0*/  F2FP.SATFINITE.E4M3.F32.PACK_AB_MERGE_C R8, RZ, R8, RZ ;  /* 0x00000008ff08723e */ /* 0x000fca00048070ff */
[----:B------:R3:W-:Y:S02]  /*185d0*/  @!P4 STG.E.U8 desc[UR46][R102.64+0x39], R8 ;  /* 0x000039086600c986 */ /* 0x0007e4000c10112e */
[----:B---3--:R-:W-:Y:S02]  /*185e0*/  FMUL R102, R224, UR41 ;  /* 0x00000029e0667c20 */ /* 0x008fe40008400000 */
[----:B------:R-:W2:Y:S01]  /*185f0*/  LDL.LU R224, [R1+0xa8] ;  /* 0x0000a80001e07983 */ /* 0x000ea20000300800 */
[----:B------:R-:W-:Y:S02]  /*18600*/  LOP3.LUT R0, R0, 0xffff7fff, RZ, 0xc0, !PT ;  /* 0xffff7fff00007812 */ /* 0x000fe400078ec0ff */
[----:B------:R-:W-:Y:S01]  /*18610*/  ISETP.LT.OR P5, PT, R38, 0x61, !P0 ;  /* 0x000000612600780c */ /* 0x000fe200047a1670 */
[----:B------:R-:W3:Y:S01]  /*18620*/  LDL.LU R222, [R1+0xac] ;  /* 0x0000ac0001de7983 */ /* 0x000ee20000300800 */
[----:B------:R-:W-:Y:S02]  /*18630*/  @P2 LOP3.LUT R0, R0, 0x8000, RZ, 0xfc, !PT ;  /* 0x0000800000002812 */ /* 0x000fe400078efcff */
[----:B------:R-:W-:Y:S01]  /*18640*/  ISETP.LT.OR P2, PT, R38, 0x62, !P0 ;  /* 0x000000622600780c */ /* 0x000fe20004741670 */
[----:B------:R-:W3:Y:S08]  /*18650*/  LDL.LU R223, [R1+0xb0] ;  /* 0x0000b00001df7983 */ /* 0x000ef00000300800 */
[----:B------:R-:W-:Y:S01]  /*18660*/  @!P5 IADD3 R76, P1, P3, R2, R24, R5 ;  /* 0x00000018024cd210 */ /* 0x000fe20007b3e005 */
[----:B------:R-:W3:Y:S03]  /*18670*/  LDL.LU R225, [R1+0xb4] ;  /* 0x0000b40001e17983 */ /* 0x000ee60000300800 */
[----:B------:R-:W-:-:S02]  /*18680*/  @!P5 IADD3.X R77, R6, R40, R7, P1, P3 ;  /* 0x00000028064dd210 */ /* 0x000fc40000fe6407 */
[----:B------:R-:W-:-:S04]  /*18690*/  @!P2 IADD3 R25, P1, P3, R2, R24, R5 ;  /* 0x000000180219a210 */ /* 0x000fc80007b3e005 */
[----:B------:R-:W-:Y:S02]  /*186a0*/  @!P2 IADD3.X R41, R6, R40, R7, P1, P3 ;  /* 0x000000280629a210 */ /* 0x000fe40000fe6407 */
[----:B------:R-:W-:Y:S02]  /*186b0*/  ISETP.LT.OR P1, PT, R38, 0x69, !P0 ;  /* 0x000000692600780c */ /* 0x000fe40004721670 */
[----:B------:R-:W-:-:S04]  /*186c0*/  LOP3.LUT R228, R228, 0xffffffdf, RZ, 0xc0, !PT ;  /* 0xffffffdfe4e47812 */ /* 0x000fc800078ec0ff */
[----:B------:R-:W-:-:S04]  /*186d0*/  @P5 LOP3.LUT R228, R228, 0x20, RZ, 0xfc, !PT ;  /* 0x00000020e4e45812 */ /* 0x000fc800078efcff */
[----:B------:R-:W-:Y:S02]  /*186e0*/  LOP3.LUT R228, R228, 0xfffffffd, RZ, 0xc0, !PT ;  /* 0xfffffffde4e47812 */ /* 0x000fe400078ec0ff */
[----:B------:R-:W-:Y:S02]  /*186f0*/  LOP3.LUT R0, R0, 0xfffff7ff, RZ, 0xc0, !PT ;  /* 0xfffff7ff00007812 */ /* 0x000fe400078ec0ff */
[----:B------:R-:W-:Y:S02]  /*18700*/  @!P1 IADD3 R78, P3, P5, R2, R24, R5 ;  /* 0x00000018024e9210 */ /* 0x000fe40007d7e005 */
[----:B------:R-:W-:Y:S02]  /*18710*/  @P2 LOP3.LUT R228, R228, 0x2, RZ, 0xfc, !PT ;  /* 0x00000002e4e42812 */ /* 0x000fe400078efcff */
[----:B------:R-:W-:Y:S02]  /*18720*/  @!P1 IADD3.X R79, R6, R40, R7, P3, P5 ;  /* 0x00000028064f9210 */ /* 0x000fe40001fea407 */
[----:B------:R-:W-:-:S02]  /*18730*/  @P1 LOP3.LUT R0, R0, 0x800, RZ, 0xfc, !PT ;  /* 0x0000080000001812 */ /* 0x000fc400078efcff */
[----:B------:R-:W-:Y:S02]  /*18740*/  LOP3.LUT P1, RZ, R228, 0x800000, RZ, 0xc0, !PT ;  /* 0x00800000e4ff7812 */ /* 0x000fe4000782c0ff */
[----:B------:R-:W-:-:S11]  /*18750*/  ISETP.LT.OR P5, PT, R38, 0x6a, !P0 ;  /* 0x0000006a2600780c */ /* 0x000fd600047a1670 */
[----:B------:R-:W0:Y:S01]  /*18760*/  @!P1 LDC.64 R8, c[0x0][0x5c0] ;  /* 0x00017000ff089b82 */ /* 0x000e220000000a00 */
[----:B----4-:R-:W-:Y:S01]  /*18770*/  FMUL R107, R226, UR41 ;  /* 0x00000029e26b7c20 */ /* 0x010fe20008400000 */
[----:B------:R-:W-:Y:S01]  /*18780*/  @!P5 IADD3 R84, P0, P3, R2, R24, R5 ;  /* 0x000000180254d210 */ /* 0x000fe20007b1e005 */
[----:B------:R-:W4:Y:S03]  /*18790*/  LDL.LU R226, [R1+0xb8] ;  /* 0x0000b80001e27983 */ /* 0x000f260000300800 */
[----:B------:R-:W-:Y:S02]  /*187a0*/  @!P5 IADD3.X R85, R6, R40, R7, P0, P3 ;  /* 0x000000280655d210 */ /* 0x000fe400007e6407 */
[----:B0-----:R-:W-:Y:S02]  /*187b0*/  @!P1 IADD3 R8, P0, R113, R8, RZ ;  /* 0x0000000871089210 */ /* 0x001fe40007f1e0ff */
[----:B------:R-:W-:Y:S01]  /*187c0*/  F2FP.SATFINITE.E4M3.F32.PACK_AB_MERGE_C R113, RZ, R107, RZ ;  /* 0x0000006bff71723e */ /* 0x000fe200048070ff */
[----:B------:R-:W-:-:S05]  /*187d0*/  FMUL R107, R221, UR41 ;  /* 0x00000029dd6b7c20 */ /* 0x000fca0008400000 */
[----:B------:R-:W-:Y:S02]  /*187e0*/  F2FP.SATFINITE.E4M3.F32.PACK_AB_MERGE_C R129, RZ, R107, RZ ;  /* 0x0000006bff81723e */ /* 0x000fe400048070ff */
[----:B------:R-:W-:Y:S02]  /*187f0*/  LOP3.LUT P4, RZ, R0, 0x200, RZ, 0xc0, !PT ;  /* 0x0000020000ff7812 */ /* 0x000fe4000788c0ff */
[----:B------:R-:W-:Y:S01]  /*18800*/  ISETP.GE.AND P2, PT, R39, 0x109, PT ;  /* 0x000001092700780c */ /* 0x000fe20003f46270 */
[----:B------:R-:W-:Y:S01]  /*18810*/  @!P1 IMAD.X R9, R122, 0x1, R9, P0 ;  /* 0x000000017a099824 */ /* 0x000fe200000e0609 */
[----:B------:R-:W-:Y:S02]  /*18820*/  LOP3.LUT R0, R0, 0xfffdffff, RZ, 0xc0, !PT ;  /* 0xfffdffff00007812 */ /* 0x000fe400078ec0ff */
[----:B------:R-:W-:-:S07]  /*18830*/  ISETP.LT.OR P0, PT, R38, 0x61, !P2 ;  /* 0x000000612600780c */ /* 0x000fce0005701670 */
[----:B------:R-:W-:Y:S02]  /*18840*/  @P4 LOP3.LUT R0, R0, 0x20000, RZ, 0xfc, !PT ;  /* 0x0002000000004812 */ /* 0x000fe400078efcff */
[----:B------:R-:W-:Y:S02]  /*18850*/  LOP3.LUT P4, RZ, R228, 0x400000, RZ, 0xc0, !PT ;  /* 0x00400000e4ff7812 */ /* 0x000fe4000788c0ff */
[----:B------:R-:W-:Y:S01]  /*18860*/  LOP3.LUT R0, R0, 0xffffefff, RZ, 0xc0, !PT ;  /* 0xffffefff00007812 */ /* 0x000fe200078ec0ff */
[----:B--2---:R-:W-:Y:S02]  /*18870*/  FMUL R107, R224, UR41 ;  /* 0x00000029e06b7c20 */ /* 0x004fe40008400000 */
[----:B------:R-:W2:Y:S01]  /*18880*/  LDL.LU R224, [R1+0xbc] ;  /* 0x0000bc0001e07983 */ /* 0x000ea20000300800 */
[----:B------:R-:W-:Y:S02]  /*18890*/  @P5 LOP3.LUT R0, R0, 0x1000, RZ, 0xfc, !PT ;  /* 0x0000100000005812 */ /* 0x000fe400078efcff */
[----:B------:R-:W-:-:S02]  /*188a0*/  @!P0 IADD3 R90, P6, P3, R2, R24, R3 ;  /* 0x00000018025a8210 */ /* 0x000fc40007bde003 */
[----:B------:R-:W-:Y:S02]  /*188b0*/  LOP3.LUT R0, R0, 0xffffdfff, RZ, 0xc0, !PT ;  /* 0xffffdfff00007812 */ /* 0x000fe400078ec0ff */
[----:B------:R-:W-:Y:S02]  /*188c0*/  F2FP.SATFINITE.E4M3.F32.PACK_AB_MERGE_C R102, RZ, R102, RZ ;  /* 0x00000066ff66723e */ /* 0x000fe400048070ff */
[----:B------:R-:W-:Y:S02]  /*188d0*/  @!P0 IADD3.X R91, R6, R40, R4, P6, P3 ;  /* 0x00000028065b8210 */ /* 0x000fe400037e6404 */
[----:B------:R-:W-:Y:S01]  /*188e0*/  @P0 LOP3.LUT R0, R0, 0x2000, RZ, 0xfc, !PT ;  /* 0x0000200000000812 */ /* 0x000fe200078efcff */
[----:B------:R0:W-:Y:S01]  /*188f0*/  @!P1 STG.E.U8 desc[UR46][R8.64+0x38], R102 ;  /* 0x0000386608009986 */ /* 0x0001e2000c10112e */
[----:B------:R-:W-:Y:S02]  /*18900*/  ISETP.LT.OR P3, PT, R38, 0x62, !P2 ;  /* 0x000000622600780c */ /* 0x000fe40005761670 */
[----:B------:R-:W-:Y:S01]  /*18910*/  LOP3.LUT P0, RZ, R228, 0x40000, RZ, 0xc0, !PT ;  /* 0x00040000e4ff7812 */ /* 0x000fe2000780c0ff */
[----:B0-----:R-:W0:Y:S01]  /*18920*/  @!P4 LDC.64 R8, c[0x0][0x5c0] ;  /* 0x00017000ff08cb82 */ /* 0x001e220000000a00 */
[----:B------:R-:W-:-:S09]  /*18930*/  LOP3.LUT R0, R0, 0xfffbffff, RZ, 0xc0, !PT ;  /* 0xfffbffff00007812 */ /* 0x000fd200078ec0ff */
[----:B------:R-:W-:Y:S02]  /*18940*/  @!P3 IADD3 R103, P1, P6, R2, R24, R3 ;  /* 0x000000180267b210 */ /* 0x000fe40007e3e003 */
[----:B------:R-:W-:Y:S02]  /*18950*/  @P0 LOP3.LUT R0, R0, 0x40000, RZ, 0xfc, !PT ;  /* 0x0004000000000812 */ /* 0x000fe400078efcff */
[----:B------:R-:W-:Y:S02]  /*18960*/  @!P3 IADD3.X R102, R6, R40, R4, P1, P6 ;  /* 0x000000280666b210 */ /* 0x000fe40000fec404 */
[C---:B------:R-:W-:Y:S02]  /*18970*/  LOP3.LUT P5, RZ, R0.reuse, 0x40, RZ, 0xc0, !PT ;  /* 0x0000004000ff7812 */ /* 0x040fe400078ac0ff */
[C---:B------:R-:W-:Y:S02]  /*18980*/  LOP3.LUT P6, RZ, R0.reuse, 0x80, RZ, 0xc0, !PT ;  /* 0x0000008000ff7812 */ /* 0x040fe400078cc0ff */
[----:B------:R-:W-:-:S02]  /*18990*/  LOP3.LUT P1, RZ, R0, 0x8, RZ, 0xc0, !PT ;  /* 0x0000000800ff7812 */ /* 0x000fc4000782c0ff */
[----:B------:R-:W-:Y:S01]  /*189a0*/  LOP3.LUT R0, R0, 0xffffbfff, RZ, 0xc0, !PT ;  /* 0xffffbfff00007812 */ /* 0x000fe200078ec0ff */
[----:B------:R-:W-:-:S03]  /*189b0*/  FMUL R106, R220, UR41 ;  /* 0x00000029dc6a7c20 */ /* 0x000fc60008400000 */
[----:B------:R-:W-:Y:S02]  /*189c0*/  @P3 LOP3.LUT R0, R0, 0x4000, RZ, 0xfc, !PT ;  /* 0x0000400000003812 */ /* 0x000fe400078efcff */
[----:B------:R-:W-:Y:S02]  /*189d0*/  LOP3.LUT P3, RZ, R228, 0x80000, RZ, 0xc0, !PT ;  /* 0x00080000e4ff7812 */ /* 0x000fe4000786c0ff */
[----:B0-----:R-:W-:Y:S02]  /*189e0*/  @!P4 IADD3 R8, P0, R120, R8, RZ ;  /* 0x000000087808c210 */ /* 0x001fe40007f1e0ff */
[----:B------:R-:W-:-:S03]  /*189f0*/  F2FP.SATFINITE.E4M3.F32.PACK_AB_MERGE_C R106, RZ, R106, RZ ;  /* 0x0000006aff6a723e */ /* 0x000fc600048070ff */
[----:B------:R-:W-:-:S05]  /*18a00*/  @!P4 IMAD.X R9, R124, 0x1, R9, P0 ;  /* 0x000000017c09c824 */ /* 0x000fca00000e0609 */
[----:B------:R0:W-:Y:S01]  /*18a10*/  @!P4 STG.E.U8 desc[UR46][R8.64+0x39], R106 ;  /* 0x0000396a0800c986 */ /* 0x0001e2000c10112e */
[C---:B------:R-:W-:Y:S01]  /*18a20*/  LOP3.LUT P4, RZ, R0.reuse, 0x20000, RZ, 0xc0, !PT ;  /* 0x0002000000ff7812 */ /* 0x040fe2000788c0ff */
[----:B0-----:R-:W0:Y:S01]  /*18a30*/  @!P3 LDC.64 R8, c[0x0][0x5c0] ;  /* 0x00017000ff08bb82 */ /* 0x001e220000000a00 */
[----:B------:R-:W-:-:S11]  /*18a40*/  LOP3.LUT P0, RZ, R0, 0x40000, RZ, 0xc0, !PT ;  /* 0x0004000000ff7812 */ /* 0x000fd6000780c0ff */
[----:B------:R3:W-:Y:S04]  /*18a50*/  @!P4 STG.E.U8 desc[UR46][R100.64+0x30], R113 ;  /* 0x000030716400c986 */ /* 0x0007e8000c10112e */
[----:B------:R1:W-:Y:S01]  /*18a60*/  @!P6 STG.E.U8 desc[UR46][R88.64+0x31], R129 ;  /* 0x000031815800e986 */ /* 0x0003e2000c10112e */
[----:B------:R-:W-:Y:S02]  /*18a70*/  F2FP.SATFINITE.E4M3.F32.PACK_AB_MERGE_C R107, RZ, R107, RZ ;  /* 0x0000006bff6b723e */ /* 0x000fe400048070ff */
[----:B0-----:R-:W-:-:S05]  /*18a80*/  @!P3 IADD3 R8, P6, R121, R8, RZ ;  /* 0x000000087908b210 */ /* 0x001fca0007fde0ff */
[----:B------:R-:W-:-:S05]  /*18a90*/  @!P3 IMAD.X R9, R123, 0x1, R9, P6 ;  /* 0x000000017b09b824 */ /* 0x000fca00030e0609 */
[----:B------:R0:W-:Y:S01]  /*18aa0*/  @!P3 STG.E.U8 desc[UR46][R8.64+0x30], R107 ;  /* 0x0000306b0800b986 */ /* 0x0001e2000c10112e */
[----:B---3--:R-:W-:Y:S01]  /*18ab0*/  FMUL R100, R222, UR41 ;  /* 0x00000029de647c20 */ /* 0x008fe20008400000 */
[----:B-1----:R-:W-:Y:S02]  /*18ac0*/  FMUL R88, R223, UR41 ;  /* 0x00000029df587c20 */ /* 0x002fe40008400000 */
[----:B------:R-:W3:Y:S01]  /*18ad0*/  LDL.LU R222, [R1+0xc0] ;  /* 0x0000c00001de7983 */ /* 0x000ee20000300800 */
[----:B0-----:R-:W0:Y:S02]  /*18ae0*/  @!P0 LDC.64 R8, c[0x0][0x5c0] ;  /* 0x00017000ff088b82 */ /* 0x001e240000000a00 */
[----:B------:R-:W-:Y:S01]  /*18af0*/  F2FP.SATFINITE.E4M3.F32.PACK_AB_MERGE_C R101, RZ, R88, RZ ;  /* 0x00000058ff65723e */ /* 0x000fe200048070ff */
[----:B------:R-:W-:Y:S02]  /*18b00*/  FMUL R88, R225, UR41 ;  /* 0x00000029e1587c20 */ /* 0x000fe40008400000 */
[----:B------:R-:W3:Y:S04]  /*18b10*/  LDL.LU R225, [R1+0xc4] ;  /* 0x0000c40001e17983 */ /* 0x000ee80000300800 */
[----:B------:R-:W3:Y:S01]  /*18b20*/  LDL.LU R223, [R1+0xc8] ;  /* 0x0000c80001df7983 */ /* 0x000ee20000300800 */
[----:B------:R-:W-:-:S02]  /*18b30*/  F2FP.SATFINITE.E4M3.F32.PACK_AB_MERGE_C R89, RZ, R100, RZ ;  /* 0x00000064ff59723e */ /* 0x000fc400048070ff */
[----:B------:R-:W-:Y:S01]  /*18b40*/  F2FP.SATFINITE.E4M3.F32.PACK_AB_MERGE_C R107, RZ, R88, RZ ;  /* 0x00000058ff6b723e */ /* 0x000fe200048070ff */
[----:B----4-:R-:W-:Y:S02]  /*18b50*/  FMUL R88, R226, UR41 ;  /* 0x00000029e2587c20 */ /* 0x010fe40008400000 */
[----:B------:R-:W4:Y:S01]  /*18b60*/  LDL.LU R226, [R1+0xcc] ;  /* 0x0000cc0001e27983 */ /* 0x000f220000300800 */
[----:B0-----:R-:W-:-:S05]  /*18b70*/  @!P0 IADD3 R8, P6, R125, R8, RZ ;  /* 0x000000087d088210 */ /* 0x001fca0007fde0ff */
[----:B------:R-:W-:-:S05]  /*18b80*/  @!P0 IMAD.X R9, R130, 0x1, R9, P6 ;  /* 0x0000000182098824 */ /* 0x000fca00030e0609 */
[----:B------:R0:W-:Y:S02]  /*18b90*/  @!P0 STG.E.U8 desc[UR46][R8.64+0x31], R89 ;  /* 0x0000315908008986 */ /* 0x0001e4000c10112e */
[----:B0-----:R-:W-:Y:S01]  /*18ba0*/  F2FP.SATFINITE.E4M3.F32.PACK_AB_MERGE_C R89, RZ, R88, RZ ;  /* 0x00000058ff59723e */ /* 0x001fe200048070ff */
[----:B--2---:R-:W-:Y:S02]  /*18bb0*/  FMUL R88, R224, UR41 ;  /* 0x00000029e0587c20 */ /* 0x004fe40008400000 */
[----:B------:R-:W2:Y:S01]  /*18bc0*/  LDL.LU R224, [R1+0xd0] ;  /* 0x0000d00001e07983 */ /* 0x000ea20000300800 */
[----:B------:R-:W-:-:S13]  /*18bd0*/  LOP3.LUT P2, RZ, R228, 0x20000, RZ, 0xc0, !PT ;  /* 0x00020000e4ff7812 */ /* 0x000fda000784c0ff */
[----:B------:R-:W0:Y:S01]  /*18be0*/  @!P2 LDC.64 R8, c[0x0][0x5c0] ;  /* 0x00017000ff08ab82 */ /* 0x000e220000000a00 */
[----:B------:R-:W-:Y:S01]  /*18bf0*/  LOP3.LUT P4, RZ, R0, 0x10000, RZ, 0xc0, !PT ;  /* 0x0001000000ff7812 */ /* 0x000fe2000788c0ff */
[----:B------:R-:W-:Y:S04]  /*18c00*/  @!P5 STG.E.U8 desc[UR46][R94.64+0x38], R101 ;  /* 0x000038655e00d986 */ /* 0x000fe8000c10112e */
[----:B------:R-:W-:Y:S01]  /*18c10*/  @!P1 STG.E.U8 desc[UR46][R86.64+0x39], R107 ;  /* 0x0000396b56009986 */ /* 0x000fe2000c10112e */
[----:B0-----:R-:W-:-:S05]  /*18c20*/  @!P2 IADD3 R8, P6, R126, R8, RZ ;  /* 0x000000087e08a210 */ /* 0x001fca0007fde0ff */
[----:B------:R-:W-:-:S05]  /*18c30*/  @!P2 IMAD.X R9, R131, 0x1, R9, P6 ;  /* 0x000000018309a824 */ /* 0x000fca00030e0609 */
[----:B------:R0:W-:Y:S02]  /*18c40*/  @!P2 STG.E.U8 desc[UR46][R8.64+0x38], R89 ;  /* 0x000038590800a986 */ /* 0x0001e4000c10112e */
[----:B0-----:R-:W0:Y:S01]  /*18c50*/  @!P4 LDC.64 R8, c[0x0][0x5c0] ;  /* 0x00017000ff08cb82 */ /* 0x001e220000000a00 */
[----:B------:R-:W-:Y:S02]  /*18c60*/  F2FP.SATFINITE.E4M3.F32.PACK_AB_MERGE_C R87, RZ, R88, RZ ;  /* 0x00000058ff57723e */ /* 0x000fe400048070ff */
[----:B------:R-:W-:Y:S02]  /*18c70*/  ISETP.GE.AND P0, PT, R39, 0x1, PT ;  /* 0x000000012700780c */ /* 0x000fe40003f06270 */
[----:B0-----:R-:W-:-:S05]  /*18c80*/  @!P4 IADD3 R8, P6, R127, R8, RZ ;  /* 0x000000087f08c210 */ /* 0x001fca0007fde0ff */
[----:B------:R-:W-:-:S05]  /*18c90*/  @!P4 IMAD.X R9, R132, 0x1, R9, P6 ;  /* 0x000000018409c824 */ /* 0x000fca00030e0609 */
[----:B------:R0:W-:Y:S01]  /*18ca0*/  @!P4 STG.E.U8 desc[UR46][R8.64+0x39], R87 ;  /* 0x000039570800c986 */ /* 0x0001e2000c10112e */
[----:B------:R-:W-:-:S13]  /*18cb0*/  ISETP.LT.OR P4, PT, R38, 0x41, !P0 ;  /* 0x000000412600780c */ /* 0x000fda0004781670 */
[----:B0-----:R-:W0:Y:S01]  /*18cc0*/  @!P4 LDC.64 R8, c[0x0][0x5c0] ;  /* 0x00017000ff08cb82 */ /* 0x001e220000000a00 */
[----:B---3--:R-:W-:Y:S02]  /*18cd0*/  FMUL R86, R222, UR41 ;  /* 0x00000029de567c20 */ /* 0x008fe40008400000 */
[----:B------:R-:W3:Y:S03]  /*18ce0*/  LDL.LU R222, [R1+0xd4] ;  /* 0x0000d40001de7983 */ /* 0x000ee60000300800 */
[----:B------:R-:W-:Y:S01]  /*18cf0*/  F2FP.SATFINITE.E4M3.F32.PACK_AB_MERGE_C R89, RZ, R86, RZ ;  /* 0x00000056ff59723e */ /* 0x000fe200048070ff */
[----:B------:R-:W-:Y:S02]  /*18d00*/  FMUL R86, R225, UR41 ;  /* 0x00000029e1567c20 */ /* 0x000fe40008400000 */
[----:B------:R-:W3:Y:S03]  /*18d10*/  LDL.LU R225, [R1+0xd8] ;  /* 0x0000d80001e17983 */ /* 0x000ee60000300800 */
[----:B------:R-:W-:Y:S01]  /*18d20*/  F2FP.SATFINITE.E4M3.F32.PACK_AB_MERGE_C R87, RZ, R86, RZ ;  /* 0x00000056ff57723e */ /* 0x000fe200048070ff */
[----:B------:R-:W-:-:S02]  /*18d30*/  FMUL R86, R223, UR41 ;  /* 0x00000029df567c20 */ /* 0x000fc40008400000 */
[----:B------:R-:W3:Y:S04]  /*18d40*/  LDL.LU R223, [R1+0xdc] ;  /* 0x0000dc0001df7983 */ /* 0x000ee80000300800 */
[----:B------:R-:W3:Y:S01]  /*18d50*/  LDL.LU R221, [R1+0xe0] ;  /* 0x0000e00001dd7983 */ /* 0x000ee20000300800 */
[----:B0-----:R-:W-:Y:S02]  /*18d60*/  @!P4 IADD3 R8, P6, R24, R8, RZ ;  /* 0x000000081808c210 */ /* 0x001fe40007fde0ff */
[----:B------:R-:W-:Y:S01]  /*18d70*/  F2FP.SATFINITE.E4M3.F32.PACK_AB_MERGE_C R95, RZ, R86, RZ ;  /* 0x00000056ff5f723e */ /* 0x000fe200048070ff */
[----:B----4-:R-:W-:Y:S02]  /*18d80*/  FMUL R86, R226, UR41 ;  /* 0x00000029e2567c20 */ /* 0x010fe40008400000 */
[----:B------:R-:W-:Y:S01]  /*18d90*/  @!P4 IMAD.X R9, R40, 0x1, R9, P6 ;  /* 0x000000012809c824 */ /* 0x000fe200030e0609 */
[----:B------:R-:W4:Y:S04]  /*18da0*/  LDL.LU R226, [R1+0xe4] ;  /* 0x0000e40001e27983 */ /* 0x000f280000300800 */
[----:B------:R0:W-:Y:S02]  /*18db0*/  @!P4 STG.E.U8 desc[UR46][R8.64+0x40], R89 ;  /* 0x000040590800c986 */ /* 0x0001e4000c10112e */
[----:B0-----:R-:W-:Y:S01]  /*18dc0*/  F2FP.SATFINITE.E4M3.F32.PACK_AB_MERGE_C R89, RZ, R86, RZ ;  /* 0x00000056ff59723e */ /* 0x001fe200048070ff */
[----:B--2---:R-:W-:-:S02]  /*18dd0*/  FMUL R86, R224, UR41 ;  /* 0x00000029e0567c20 */ /* 0x004fc40008400000 */
[----:B------:R-:W2:Y:S01]  /*18de0*/  LDL.LU R224, [R1+0xe8] ;  /* 0x0000e80001e07983 */ /* 0x000ea20000300800 */
[----:B------:R-:W-:-:S13]  /*18df0*/  ISETP.LT.OR P4, PT, R38, 0x42, !P0 ;  /* 0x000000422600780c */ /* 0x000fda0004781670 */
[----:B------:R-:W0:Y:S02]  /*18e00*/  @!P4 LDC.64 R8, c[0x0][0x5c0] ;  /* 0x00017000ff08cb82 */ /* 0x000e240000000a00 */
[----:B0-----:R-:W-:-:S05]  /*18e10*/  @!P4 IADD3 R8, P6, R24, R8, RZ ;  /* 0x000000081808c210 */ /* 0x001fca0007fde0ff */
[----:B------:R-:W-:-:S05]  /*18e20*/  @!P4 IMAD.X R9, R40, 0x1, R9, P6 ;  /* 0x000000012809c824 */ /* 0x000fca00030e0609 */
[----:B------:R0:W-:Y:S01]  /*18e30*/  @!P4 STG.E.U8 desc[UR46][R8.64+0x41], R87 ;  /* 0x000041570800c986 */ /* 0x0001e2000c10112e */
[----:B------:R-:W-:-:S13]  /*18e40*/  ISETP.LT.OR P4, PT, R38, 0x49, !P0 ;  /* 0x000000492600780c */ /* 0x000fda0004781670 */
[----:B0-----:R-:W0:Y:S01]  /*18e50*/  @!P4 LDC.64 R8, c[0x0][0x5c0] ;  /* 0x00017000ff08cb82 */ /* 0x001e220000000a00 */
[C---:B------:R-:W-:Y:S02]  /*18e60*/  LOP3.LUT P3, RZ, R0.reuse, 0x20, RZ, 0xc0, !PT ;  /* 0x0000002000ff7812 */ /* 0x040fe4000786c0ff */
[----:B------:R-:W-:Y:S02]  /*18e70*/  LOP3.LUT P1, RZ, R0, 0x1, RZ, 0xc0, !PT ;  /* 0x0000000100ff7812 */ /* 0x000fe4000782c0ff */
[----:B------:R-:W-:-:S09]  /*18e80*/  F2FP.SATFINITE.E4M3.F32.PACK_AB_MERGE_C R87, RZ, R86, RZ ;  /* 0x00000056ff57723e */ /* 0x000fd200048070ff */
[----:B------:R-:W-:Y:S01]  /*18e90*/  @!P3 STG.E.U8 desc[UR46][R96.64+0x40], R95 ;  /* 0x0000405f6000b986 */ /* 0x000fe2000c10112e */
[----:B0-----:R-:W-:-:S03]  /*18ea0*/  @!P4 IADD3 R8, P6, R24, R8, RZ ;  /* 0x000000081808c210 */ /* 0x001fc60007fde0ff */
[----:B------:R-:W-:Y:S02]  /*18eb0*/  @!P1 STG.E.U8 desc[UR46][R82.64+0x41], R89 ;  /* 0x0000415952009986 */ /* 0x000fe4000c10112e */
        /* <DEDUP_REMOVED lines=11> */
[----:B------:R-:W3:Y:S03]  /*18f70*/  LDL.LU R223, [R1+0xf4] ;  /* 0x0000f40001df7983 */ /* 0x000ee60000300800 */
[----:B------:R-:W-:Y:S01]  /*18f80*/  F2FP.SATFINITE.E4M3.F32.PACK_AB_MERGE_C R87, RZ, R82, RZ ;  /* 0x00000052ff57723e */ /* 0x000fe200048070ff */
[----:B------:R-:W-:Y:S01]  /*18f90*/  FMUL R82, R221, UR41 ;  /* 0x00000029dd527c20 */ /* 0x000fe20008400000 */
[----:B0-----:R-:W-:-:S04]  /*18fa0*/  @!P4 IADD3 R8, P6, R24, R8, RZ ;  /* 0x000000081808c210 */ /* 0x001fc80007fde0ff */
[----:B------:R-:W-:Y:S01]  /*18fb0*/  F2FP.SATFINITE.E4M3.F32.PACK_AB_MERGE_C R97, RZ, R82, RZ ;  /* 0x00000052ff61723e */ /* 0x000fe200048070ff */
[----:B----4-:R-:W-:Y:S01]  /*18fc0*/  FMUL R82, R226, UR41 ;  /* 0x00000029e2527c20 */ /* 0x010fe20008400000 */
[----:B------:R-:W-:Y:S01]  /*18fd0*/  @!P4 IMAD.X R9, R40, 0x1, R9, P6 ;  /* 0x000000012809c824 */ /* 0x000fe200030e0609 */
[----:B------:R-:W4:Y:S04]  /*18fe0*/  LDL.LU R226, [R1+0xf8] ;  /* 0x0000f80001e27983 */ /* 0x000f280000300800 */
[----:B------:R0:W-:Y:S02]  /*18ff0*/  @!P4 STG.E.U8 desc[UR46][R8.64+0x49], R89 ;  /* 0x000049590800c986 */ /* 0x0001e4000c10112e */
[----:B0-----:R-:W-:Y:S01]  /*19000*/  F2FP.SATFINITE.E4M3.F32.PACK_AB_MERGE_C R89, RZ, R82, RZ ;  /* 0x00000052ff59723e */ /* 0x001fe200048070ff */
[----:B--2---:R-:W-:-:S02]  /*19010*/  FMUL R82, R224, UR41 ;  /* 0x00000029e0527c20 */ /* 0x004fc40008400000 */
[----:B------:R-:W2:Y:S01]  /*19020*/  LDL.LU R224, [R1+0xfc] ;  /* 0x0000fc0001e07983 */ /* 0x000ea20000300800 */
[----:B------:R-:W-:Y:S02]  /*19030*/  P2R R83, PR, RZ, 0x1 ;  /* 0x00000001ff537803 */ /* 0x000fe40000000000 */
[----:B------:R-:W-:Y:S02]  /*19040*/  LOP3.LUT P0, RZ, R228, 0x200000, RZ, 0xc0, !PT ;  /* 0x00200000e4ff7812 */ /* 0x000fe4000780c0ff */
[----:B------:R-:W-:Y:S02]  /*19050*/  LOP3.LUT P5, RZ, R0, 0x4, RZ, 0xc0, !PT ;  /* 0x0000000400ff7812 */ /* 0x000fe400078ac0ff */
[----:B------:R-:W-:-:S09]  /*19060*/  LOP3.LUT P2, RZ, R229, 0x80000000, RZ, 0xc0, !PT ;  /* 0x80000000e5ff7812 */ /* 0x000fd2000784c0ff */
[----:B------:R-:W0:Y:S01]  /*19070*/  @!P0 LDC.64 R8, c[0x0][0x5c0] ;  /* 0x00017000ff088b82 */ /* 0x000e220000000a00 */
[C---:B------:R-:W-:Y:S01]  /*19080*/  LOP3.LUT P4, RZ, R229.reuse, 0x10000000, RZ, 0xc0, !PT ;  /* 0x10000000e5ff7812 */ /* 0x040fe2000788c0ff */
[----:B------:R-:W-:Y:S01]  /*19090*/  @!P5 STG.E.U8 desc[UR46][R92.64+0x48], R95 ;  /* 0x0000485f5c00d986 */ /* 0x000fe2000c10112e */
[----:B------:R-:W-:Y:S02]  /*190a0*/  LOP3.LUT P1, RZ, R229, 0x8000000, RZ, 0xc0, !PT ;  /* 0x08000000e5ff7812 */ /* 0x000fe4000782c0ff */
[----:B------:R-:W-:Y:S01]  /*190b0*/  LOP3.LUT P6, RZ, R228, 0x100000, RZ, 0xc0, !PT ;  /* 0x00100000e4ff7812 */ /* 0x000fe200078cc0ff */
[----:B------:R1:W-:Y:S08]  /*190c0*/  @!P2 STG.E.U8 desc[UR46][R80.64+0x49], R87 ;  /* 0x000049575000a986 */ /* 0x0003f0000c10112e */
[----:B------:R-:W-:Y:S01]  /*190d0*/  @!P4 STG.E.U8 desc[UR46][R74.64+0x40], R97 ;  /* 0x000040614a00c986 */ /* 0x000fe2000c10112e */
[----:B-1----:R-:W-:-:S02]  /*190e0*/  F2FP.SATFINITE.E4M3.F32.PACK_AB_MERGE_C R81, RZ, R82, RZ ;  /* 0x00000052ff51723e */ /* 0x002fc400048070ff */
[----:B0-----:R-:W-:Y:S01]  /*190f0*/  @!P0 IADD3 R8, P4, R147, R8, RZ ;  /* 0x0000000893088210 */ /* 0x001fe20007f9e0ff */
[----:B------:R-:W-:Y:S04]  /*19100*/  @!P1 STG.E.U8 desc[UR46][R72.64+0x41], R89 ;  /* 0x0000415948009986 */ /* 0x000fe8000c10112e */
[----:B------:R-:W-:-:S05]  /*19110*/  @!P0 IMAD.X R9, R150, 0x1, R9, P4 ;  /* 0x0000000196098824 */ /* 0x000fca00020e0609 */
[----:B------:R0:W-:Y:S02]  /*19120*/  @!P0 STG.E.U8 desc[UR46][R8.64+0x40], R81 ;  /* 0x0000405108008986 */ /* 0x0001e4000c10112e */
[----:B0-----:R-:W0:Y:S01]  /*19130*/  @!P6 LDC.64 R8, c[0x0][0x5c0] ;  /* 0x00017000ff08eb82 */ /* 0x001e220000000a00 */
[----:B------:R-:W-:Y:S02]  /*19140*/  LOP3.LUT P3, RZ, R229, 0x4000000, RZ, 0xc0, !PT ;  /* 0x04000000e5ff7812 */ /* 0x000fe4000786c0ff */
[----:B0-----:R-:W-:-:S05]  /*19150*/  @!P6 IADD3 R8, P4, R144, R8, RZ ;  /* 0x000000089008e210 */ /* 0x001fca0007f9e0ff */
[----:B------:R-:W-:Y:S02]  /*19160*/  @!P6 IMAD.X R9, R148, 0x1, R9, P4 ;  /* 0x000000019409e824 */ /* 0x000fe400020e0609 */
[----:B---3--:R-:W-:Y:S02]  /*19170*/  FMUL R74, R222, UR41 ;  /* 0x00000029de4a7c20 */ /* 0x008fe40008400000 */
[----:B------:R-:W3:Y:S01]  /*19180*/  LDL.LU R222, [R1+0x100] ;  /* 0x0001000001de7983 */ /* 0x000ee20000300800 */
[----:B------:R-:W-:-:S03]  /*19190*/  FMUL R72, R225, UR41 ;  /* 0x00000029e1487c20 */ /* 0x000fc60008400000 */
[----:B------:R-:W3:Y:S02]  /*191a0*/  LDL.LU R225, [R1+0x104] ;  /* 0x0001040001e17983 */ /* 0x000ee40000300800 */
[----:B------:R-:W-:Y:S01]  /*191b0*/  F2FP.SATFINITE.E4M3.F32.PACK_AB_MERGE_C R75, RZ, R72, RZ ;  /* 0x00000048ff4b723e */ /* 0x000fe200048070ff */
[----:B------:R-:W-:Y:S01]  /*191c0*/  FMUL R72, R223, UR41 ;  /* 0x00000029df487c20 */ /* 0x000fe20008400000 */
[----:B------:R-:W-:Y:S01]  /*191d0*/  F2FP.SATFINITE.E4M3.F32.PACK_AB_MERGE_C R73, RZ, R74, RZ ;  /* 0x0000004aff49723e */ /* 0x000fe200048070ff */
[----:B------:R-:W3:Y:S03]  /*191e0*/  LDL.LU R221, [R1+0x108] ;  /* 0x0001080001dd7983 */ /* 0x000ee60000300800 */
[----:B------:R-:W-:Y:S01]  /*191f0*/  F2FP.SATFINITE.E4M3.F32.PACK_AB_MERGE_C R81, RZ, R72, RZ ;  /* 0x00000048ff51723e */ /* 0x000fe200048070ff */
[----:B------:R-:W3:Y:S04]  /*19200*/  LDL.LU R223, [R1+0x10c] ;  /* 0x00010c0001df7983 */ /* 0x000ee80000300800 */
[----:B------:R-:W-:Y:S01]  /*19210*/  @!P6 STG.E.U8 desc[UR46][R8.64+0x41], R73 ;  /* 0x000041490800e986 */ /* 0x000fe2000c10112e */
[----:B----4-:R-:W-:-:S03]  /*19220*/  FMUL R72, R226, UR41 ;  /* 0x00000029e2487c20 */ /* 0x010fc60008400000 */
[----:B------:R-:W4:Y:S04]  /*19230*/  LDL.LU R226, [R1+0x110] ;  /* 0x0001100001e27983 */ /* 0x000f280000300800 */
[----:B------:R2:W-:Y:S02]  /*19240*/  @!P3 STG.E.U8 desc[UR46][R70.64+0x48], R75 ;  /* 0x0000484b4600b986 */ /* 0x0005e4000c10112e */
[----:B--2---:R-:W-:Y:S02]  /*19250*/  FMUL R70, R224, UR41 ;  /* 0x00000029e0467c20 */ /* 0x004fe40008400000 */
[----:B------:R-:W2:Y:S01]  /*19260*/  LDL.LU R224, [R1+0x114] ;  /* 0x0001140001e07983 */ /* 0x000ea20000300800 */
[----:B------:R-:W-:-:S13]  /*19270*/  LOP3.LUT P2, RZ, R228, 0x10000, RZ, 0xc0, !PT ;  /* 0x00010000e4ff7812 */ /* 0x000fda000784c0ff */
[----:B------:R-:W0:Y:S01]  /*19280*/  @!P2 LDC.64 R8, c[0x0][0x5c0] ;  /* 0x00017000ff08ab82 */ /* 0x000e220000000a00 */
[----:B------:R-:W-:Y:S02]  /*19290*/  LOP3.LUT P5, RZ, R229, 0x1000000, RZ, 0xc0, !PT ;  /* 0x01000000e5ff7812 */ /* 0x000fe400078ac0ff */
[----:B------:R-:W-:Y:S02]  /*192a0*/  LOP3.LUT P1, RZ, R228, 0x4000, RZ, 0xc0, !PT ;  /* 0x00004000e4ff7812 */ /* 0x000fe4000782c0ff */
[----:B------:R-:W-:-:S09]  /*192b0*/  F2FP.SATFINITE.E4M3.F32.PACK_AB_MERGE_C R73, RZ, R72, RZ ;  /* 0x00000048ff49723e */ /* 0x000fd200048070ff */
[----:B------:R-:W-:Y:S01]  /*192c0*/  @!P5 STG.E.U8 desc[UR46][R68.64+0x49], R81 ;  /* 0x000049514400d986 */ /* 0x000fe2000c10112e */
[----:B0-----:R-:W-:-:S05]  /*192d0*/  @!P2 IADD3 R8, P4, R142, R8, RZ ;  /* 0x000000088e08a210 */ /* 0x001fca0007f9e0ff */
[----:B------:R-:W-:-:S05]  /*192e0*/  @!P2 IMAD.X R9, R146, 0x1, R9, P4 ;  /* 0x000000019209a824 */ /* 0x000fca00020e0609 */
[----:B------:R0:W-:Y:S02]  /*192f0*/  @!P2 STG.E.U8 desc[UR46][R8.64+0x48], R73 ;  /* 0x000048490800a986 */ /* 0x0001e4000c10112e */
[----:B0-----:R-:W0:Y:S01]  /*19300*/  @!P1 LDC.64 R8, c[0x0][0x5c0] ;  /* 0x00017000ff089b82 */ /* 0x001e220000000a00 */
[----:B------:R-:W-:-:S04]  /*19310*/  LOP3.LUT P0, RZ, R228, 0x2000, RZ, 0xc0, !PT ;  /* 0x00002000e4ff7812 */ /* 0x000fc8000780c0ff */
[----:B------:R-:W-:Y:S02]  /*19320*/  P2R R80, PR, RZ, 0x1 ;  /* 0x00000001ff507803 */ /* 0x000fe40000000000 */
[----:B------:R-:W-:Y:S02]  /*19330*/  LOP3.LUT P0, RZ, R229, 0x800000, RZ, 0xc0, !PT ;  /* 0x00800000e5ff7812 */ /* 0x000fe4000780c0ff */
[----:B------:R-:W-:Y:S02]  /*19340*/  F2FP.SATFINITE.E4M3.F32.PACK_AB_MERGE_C R69, RZ, R70, RZ ;  /* 0x00000046ff45723e */ /* 0x000fe400048070ff */
[----:B0-----:R-:W-:-:S05]  /*19350*/  @!P1 IADD3 R8, P4, R134, R8, RZ ;  /* 0x0000000886089210 */ /* 0x001fca0007f9e0ff */
[----:B------:R-:W-:Y:S01]  /*19360*/  @!P1 IMAD.X R9, R138, 0x1, R9, P4 ;  /* 0x000000018a099824 */ /* 0x000fe200020e0609 */
[----:B------:R-:W-:-:S04]  /*19370*/  LOP3.LUT P4, RZ, R229, 0x400000, RZ, 0xc0, !PT ;  /* 0x00400000e5ff7812 */ /* 0x000fc8000788c0ff */
[----:B------:R-:W-:Y:S01]  /*19380*/  @!P1 STG.E.U8 desc[UR46][R8.64+0x49], R69 ;  /* 0x0000494508009986 */ /* 0x000fe2000c10112e */
[----:B---3--:R-:W-:-:S05]  /*19390*/  FMUL R68, R222, UR41 ;  /* 0x00000029de447c20 */ /* 0x008fca0008400000 */
[----:B------:R-:W-:Y:S01]  /*193a0*/  F2FP.SATFINITE.E4M3.F32.PACK_AB_MERGE_C R71, RZ, R68, RZ ;  /* 0x00000044ff47723e */ /* 0x000fe200048070ff */
[----:B------:R-:W-:Y:S02]  /*193b0*/  FMUL R68, R225, UR41 ;  /* 0x00000029e1447c20 */ /* 0x000fe40008400000 */
[----:B------:R-:W3:Y:S03]  /*193c0*/  LDL.LU R225, [R1+0x118] ;  /* 0x0001180001e17983 */ /* 0x000ee60000300800 */
[----:B------:R-:W-:Y:S01]  /*193d0*/  F2FP.SATFINITE.E4M3.F32.PACK_AB_MERGE_C R73, RZ, R68, RZ ;  /* 0x00000044ff49723e */ /* 0x000fe200048070ff */
[----:B------:R0:W-:Y:S04]  /*193e0*/  @!P0 STG.E.U8 desc[UR46][R66.64+0x40], R71 ;  /* 0x0000404742008986 */ /* 0x0001e8000c10112e */
[----:B------:R4:W-:Y:S04]  /*193f0*/  @!P4 STG.E.U8 desc[UR46][R64.64+0x41], R73 ;  /* 0x000041494000c986 */ /* 0x0009e8000c10112e */
[----:B------:R-:W3:Y:S01]  /*19400*/  LDL.LU R222, [R1+0x11c] ;  /* 0x00011c0001de7983 */ /* 0x000ee20000300800 */
[----:B0-----:R-:W-:-:S03]  /*19410*/  FMUL R66, R223, UR41 ;  /* 0x00000029df427c20 */ /* 0x001fc60008400000 */
[----:B------:R-:W3:Y:S01]  /*19420*/  LDL.LU R223, [R1+0x120] ;  /* 0x0001200001df7983 */ /* 0x000ee20000300800 */
[----:B----4-:R-:W-:-:S05]  /*19430*/  FMUL R64, R226, UR41 ;  /* 0x00000029e2407c20 */ /* 0x010fca0008400000 */
[----:B------:R-:W-:Y:S01]  /*19440*/  F2FP.SATFINITE.E4M3.F32.PACK_AB_MERGE_C R67, RZ, R64, RZ ;  /* 0x00000040ff43723e */ /* 0x000fe200048070ff */
[----:B--2---:R-:W-:Y:S02]  /*19450*/  FMUL R64, R224, UR41 ;  /* 0x00000029e0407c20 */ /* 0x004fe40008400000 */
[----:B------:R-:W2:Y:S01]  /*19460*/  LDL.LU R224, [R1+0x124] ;  /* 0x0001240001e07983 */ /* 0x000ea20000300800 */
[----:B------:R-:W-:Y:S02]  /*19470*/  ISETP.NE.AND P0, PT, R80, RZ, PT ;  /* 0x000000ff5000720c */ /* 0x000fe40003f05270 */
[----:B------:R-:W-:Y:S01]  /*19480*/  LOP3.LUT P6, RZ, R228, 0x800, RZ, 0xc0, !PT ;  /* 0x00000800e4ff7812 */ /* 0x000fe200078cc0ff */
[----:B------:R-:W-:Y:S01]  /*19490*/  FMUL R68, R221, UR41 ;  /* 0x00000029dd447c20 */ /* 0x000fe20008400000 */
[----:B------:R-:W4:Y:S09]  /*194a0*/  LDL.LU R226, [R1+0x128] ;  /* 0x0001280001e27983 */ /* 0x000f320000300800 */
[----:B------:R-:W0:Y:S01]  /*194b0*/  @!P0 LDC.64 R8, c[0x0][0x5c0] ;  /* 0x00017000ff088b82 */ /* 0x000e220000000a00 */
[----:B------:R-:W-:-:S02]  /*194c0*/  F2FP.SATFINITE.E4M3.F32.PACK_AB_MERGE_C R69, RZ, R68, RZ ;  /* 0x00000044ff45723e */ /* 0x000fc400048070ff */
[----:B0-----:R-:W-:-:S05]  /*194d0*/  @!P0 IADD3 R8, P4, R139, R8, RZ ;  /* 0x000000088b088210 */ /* 0x001fca0007f9e0ff */
[----:B------:R-:W-:Y:S01]  /*194e0*/  @!P0 IMAD.X R9, R141, 0x1, R9, P4 ;  /* 0x000000018d098824 */ /* 0x000fe200020e0609 */
[----:B------:R-:W-:-:S13]  /*194f0*/  LOP3.LUT P4, RZ, R228, 0x2000, RZ, 0xc0, !PT ;  /* 0x00002000e4ff7812 */ /* 0x000fda000788c0ff */
[----:B------:R0:W-:Y:S02]  /*19500*/  @!P4 STG.E.U8 desc[UR46][R8.64+0x40], R69 ;  /* 0x000040450800c986 */ /* 0x0001e4000c10112e */
[----:B0-----:R-:W0:Y:S01]  /*19510*/  @!P6 LDC.64 R8, c[0x0][0x5c0] ;  /* 0x00017000ff08eb82 */ /* 0x001e220000000a00 */
[C---:B------:R-:W-:Y:S02]  /*19520*/  LOP3.LUT P3, RZ, R229.reuse, 0x200000, RZ, 0xc0, !PT ;  /* 0x00200000e5ff7812 */ /* 0x040fe4000786c0ff */
[----:B------:R-:W-:Y:S02]  /*19530*/  LOP3.LUT P2, RZ, R229, 0x20000, RZ, 0xc0, !PT ;  /* 0x00020000e5ff7812 */ /* 0x000fe4000784c0ff */
[----:B------:R-:W-:Y:S02]  /*19540*/  F2FP.SATFINITE.E4M3.F32.PACK_AB_MERGE_C R69, RZ, R64, RZ ;  /* 0x00000040ff45723e */ /* 0x000fe400048070ff */
[----:B------:R-:W-:Y:S02]  /*19550*/  F2FP.SATFINITE.E4M3.F32.PACK_AB_MERGE_C R65, RZ, R66, RZ ;  /* 0x00000042ff41723e */ /* 0x000fe400048070ff */
[----:B0-----:R-:W-:-:S05]  /*19560*/  @!P6 IADD3 R8, P4, R137, R8, RZ ;  /* 0x000000088908e210 */ /* 0x001fca0007f9e0ff */
[----:B------:R-:W-:-:S05]  /*19570*/  @!P6 IMAD.X R9, R143, 0x1, R9, P4 ;  /* 0x000000018f09e824 */ /* 0x000fca00020e0609 */
[----:B------:R-:W-:Y:S04]  /*19580*/  @!P6 STG.E.U8 desc[UR46][R8.64+0x41], R65 ;  /* 0x000041410800e986 */ /* 0x000fe8000c10112e */
[----:B------:R0:W-:Y:S01]  /*19590*/  @!P3 STG.E.U8 desc[UR46][R62.64+0x48], R67 ;  /* 0x000048433e00b986 */ /* 0x0001e2000c10112e */
[----:B---3--:R-:W-:-:S03]  /*195a0*/  FMUL R64, R225, UR41 ;  /* 0x00000029e1407c20 */ /* 0x008fc60008400000 */
[----:B------:R-:W3:Y:S04]  /*195b0*/  LDL.LU R225, [R1+0x12c] ;  /* 0x00012c0001e17983 */ /* 0x000ee80000300800 */
[----:B------:R1:W-:Y:S01]  /*195c0*/  @!P2 STG.E.U8 desc[UR46][R60.64+0x49], R69 ;  /* 0x000049453c00a986 */ /* 0x0003e2000c10112e */
[----:B0-----:R-:W-:-:S03]  /*195d0*/  FMUL R62, R222, UR41 ;  /* 0x00000029de3e7c20 */ /* 0x001fc60008400000 */
[----:B------:R-:W3:Y:S01]  /*195e0*/  LDL.LU R222, [R1+0x130] ;  /* 0x0001300001de7983 */ /* 0x000ee20000300800 */
[----:B-1----:R-:W-:-:S03]  /*195f0*/  FMUL R60, R223, UR41 ;  /* 0x00000029df3c7c20 */ /* 0x002fc60008400000 */
[----:B------:R-:W3:Y:S02]  /*19600*/  LDL.LU R223, [R1+0x134] ;  /* 0x0001340001df7983 */ /* 0x000ee40000300800 */
[----:B------:R-:W-:Y:S02]  /*19610*/  F2FP.SATFINITE.E4M3.F32.PACK_AB_MERGE_C R63, RZ, R60, RZ ;  /* 0x0000003cff3f723e */ /* 0x000fe400048070ff */
[----:B------:R-:W-:-:S13]  /*19620*/  LOP3.LUT P5, RZ, R228, 0x200, RZ, 0xc0, !PT ;  /* 0x00000200e4ff7812 */ /* 0x000fda00078ac0ff */
[----:B------:R-:W0:Y:S01]  /*19630*/  @!P5 LDC.64 R8, c[0x0][0x5c0] ;  /* 0x00017000ff08db82 */ /* 0x000e220000000a00 */
[----:B--2---:R-:W-:Y:S02]  /*19640*/  FMUL R60, R224, UR41 ;  /* 0x00000029e03c7c20 */ /* 0x004fe40008400000 */
[----:B------:R-:W2:Y:S01]  /*19650*/  LDL.LU R224, [R1+0x138] ;  /* 0x0001380001e07983 */ /* 0x000ea20000300800 */
[----:B------:R-:W-:Y:S02]  /*19660*/  LOP3.LUT P1, RZ, R228, 0x1, RZ, 0xc0, !PT ;  /* 0x00000001e4ff7812 */ /* 0x000fe4000782c0ff */
[----:B0-----:R-:W-:Y:S02]  /*19670*/  @!P5 IADD3 R8, P4, R140, R8, RZ ;  /* 0x000000088c08d210 */ /* 0x001fe40007f9e0ff */
[----:B------:R-:W-:-:S03]  /*19680*/  F2FP.SATFINITE.E4M3.F32.PACK_AB_MERGE_C R65, RZ, R64, RZ ;  /* 0x00000040ff41723e */ /* 0x000fc600048070ff */
[----:B------:R-:W-:-:S05]  /*19690*/  @!P5 IMAD.X R9, R145, 0x1, R9, P4 ;  /* 0x000000019109d824 */ /* 0x000fca00020e0609 */
[----:B------:R0:W-:Y:S02]  /*196a0*/  @!P5 STG.E.U8 desc[UR46][R8.64+0x48], R65 ;  /* 0x000048410800d986 */ /* 0x0001e4000c10112e */
[----:B0-----:R-:W0:Y:S01]  /*196b0*/  @!P1 LDC.64 R8, c[0x0][0x5c0] ;  /* 0x00017000ff089b82 */ /* 0x001e220000000a00 */
[----:B------:R-:W-:Y:S02]  /*196c0*/  ISETP.NE.AND P0, PT, R83, RZ, PT ;  /* 0x000000ff5300720c */ /* 0x000fe40003f05270 */
[----:B------:R-:W-:Y:S02]  /*196d0*/  F2FP.SATFINITE.E4M3.F32.PACK_AB_MERGE_C R61, RZ, R62, RZ ;  /* 0x0000003eff3d723e */ /* 0x000fe400048070ff */
[----:B0-----:R-:W-:-:S05]  /*196e0*/  @!P1 IADD3 R8, P4, R133, R8, RZ ;  /* 0x0000000885089210 */ /* 0x001fca0007f9e0ff */
[----:B------:R-:W-:Y:S01]  /*196f0*/  @!P1 IMAD.X R9, R136, 0x1, R9, P4 ;  /* 0x0000000188099824 */ /* 0x000fe200020e0609 */
[----:B------:R-:W-:-:S04]  /*19700*/  ISETP.LT.OR P4, PT, R38, 0x51, !P0 ;  /* 0x000000512600780c */ /* 0x000fc80004781670 */
[----:B------:R0:W-:Y:S09]  /*19710*/  @!P1 STG.E.U8 desc[UR46][R8.64+0x49], R61 ;  /* 0x0000493d08009986 */ /* 0x0001f2000c10112e */
[----:B0-----:R-:W0:Y:S02]  /*19720*/  @!P4 LDC.64 R8, c[0x0][0x5c0] ;  /* 0x00017000ff08cb82 */ /* 0x001e240000000a00 */
[----:B0-----:R-:W-:-:S05]  /*19730*/  @!P4 IADD3 R8, P6, R24, R8, RZ ;  /* 0x000000081808c210 */ /* 0x001fca0007fde0ff */
[----:B------:R-:W-:-:S05]  /*19740*/  @!P4 IMAD.X R9, R40, 0x1, R9, P6 ;  /* 0x000000012809c824 */ /* 0x000fca00030e0609 */
[----:B------:R0:W-:Y:S01]  /*19750*/  @!P4 STG.E.U8 desc[UR46][R8.64+0x50], R63 ;  /* 0x0000503f0800c986 */ /* 0x0001e2000c10112e */
[----:B------:R-:W-:-:S13]  /*19760*/  ISETP.LT.OR P4, PT, R38, 0x52, !P0 ;  /* 0x000000522600780c */ /* 0x000fda0004781670 */
[----:B0-----:R-:W0:Y:S01]  /*19770*/  @!P4 LDC.64 R8, c[0x0][0x5c0] ;  /* 0x00017000ff08cb82 */ /* 0x001e220000000a00 */
[----:B------:R-:W-:Y:S01]  /*19780*/  F2FP.SATFINITE.E4M3.F32.PACK_AB_MERGE_C R65, RZ, R60, RZ ;  /* 0x0000003cff41723e */ /* 0x000fe200048070ff */
[----:B----4-:R-:W-:Y:S01]  /*19790*/  FMUL R60, R226, UR41 ;  /* 0x00000029e23c7c20 */ /* 0x010fe20008400000 */
[C---:B------:R-:W-:Y:S01]  /*197a0*/  LOP3.LUT P3, RZ, R229.reuse, 0x80000, RZ, 0xc0, !PT ;  /* 0x00080000e5ff7812 */ /* 0x040fe2000786c0ff */
[----:B------:R-:W4:Y:S01]  /*197b0*/  LDL.LU R226, [R1+0x13c] ;  /* 0x00013c0001e27983 */ /* 0x000f220000300800 */
[----:B------:R-:W-:Y:S02]  /*197c0*/  LOP3.LUT P2, RZ, R229, 0x10000, RZ, 0xc0, !PT ;  /* 0x00010000e5ff7812 */ /* 0x000fe4000784c0ff */
[----:B------:R-:W-:Y:S01]  /*197d0*/  F2FP.SATFINITE.E4M3.F32.PACK_AB_MERGE_C R67, RZ, R60, RZ ;  /* 0x0000003cff43723e */ /* 0x000fe200048070ff */
[----:B---3--:R-:W-:Y:S01]  /*197e0*/  FMUL R60, R225, UR41 ;  /* 0x00000029e13c7c20 */ /* 0x008fe20008400000 */
[----:B------:R-:W3:Y:S04]  /*197f0*/  LDL.LU R221, [R1+0x140] ;  /* 0x0001400001dd7983 */ /* 0x000ee80000300800 */
[----:B------:R-:W-:Y:S01]  /*19800*/  F2FP.SATFINITE.E4M3.F32.PACK_AB_MERGE_C R63, RZ, R60, RZ ;  /* 0x0000003cff3f723e */ /* 0x000fe200048070ff */
[----:B------:R-:W3:Y:S01]  /*19810*/  LDL.LU R225, [R1+0x144] ;  /* 0x0001440001e17983 */ /* 0x000ee20000300800 */
[----:B0-----:R-:W-:-:S05]  /*19820*/  @!P4 IADD3 R8, P6, R24, R8, RZ ;  /* 0x000000081808c210 */ /* 0x001fca0007fde0ff */
[----:B------:R-:W-:-:S05]  /*19830*/  @!P4 IMAD.X R9, R40, 0x1, R9, P6 ;  /* 0x000000012809c824 */ /* 0x000fca00030e0609 */
[----:B------:R0:W-:Y:S04]  /*19840*/  @!P4 STG.E.U8 desc[UR46][R8.64+0x51], R65 ;  /* 0x000051410800c986 */ /* 0x0001e8000c10112e */
[----:B------:R-:W-:Y:S04]  /*19850*/  @!P3 STG.E.U8 desc[UR46][R58.64+0x50], R67 ;  /* 0x000050433a00b986 */ /* 0x000fe8000c10112e */
[----:B------:R1:W-:Y:S01]  /*19860*/  @!P2 STG.E.U8 desc[UR46][R56.64+0x51], R63 ;  /* 0x0000513f3800a986 */ /* 0x0003e2000c10112e */
[----:B0-----:R-:W-:-:S03]  /*19870*/  FMUL R8, R222, UR41 ;  /* 0x00000029de087c20 */ /* 0x001fc60008400000 */
[----:B------:R-:W3:Y:S01]  /*19880*/  LDL.LU R222, [R1+0x148] ;  /* 0x0001480001de7983 */ /* 0x000ee20000300800 */
[----:B-1----:R-:W-:-:S05]  /*19890*/  FMUL R56, R223, UR41 ;  /* 0x00000029df387c20 */ /* 0x002fca0008400000 */
[----:B------:R-:W-:Y:S01]  /*198a0*/  F2FP.SATFINITE.E4M3.F32.PACK_AB_MERGE_C R57, RZ, R56, RZ ;  /* 0x00000038ff39723e */ /* 0x000fe200048070ff */
[----:B--2---:R-:W-:Y:S02]  /*198b0*/  FMUL R56, R224, UR41 ;  /* 0x00000029e0387c20 */ /* 0x004fe40008400000 */
[----:B------:R-:W2:Y:S01]  /*198c0*/  LDL.LU R224, [R1+0x14c] ;  /* 0x00014c0001e07983 */ /* 0x000ea20000300800 */
[----:B------:R-:W-:Y:S02]  /*198d0*/  ISETP.LT.OR P4, PT, R38, 0x59, !P0 ;  /* 0x000000592600780c */ /* 0x000fe40004781670 */
[----:B------:R-:W-:Y:S01]  /*198e0*/  F2FP.SATFINITE.E4M3.F32.PACK_AB_MERGE_C R65, RZ, R8, RZ ;  /* 0x00000008ff41723e */ /* 0x000fe200048070ff */
[----:B------:R-:W2:Y:S10]  /*198f0*/  LDL.LU R223, [R1+0x150] ;  /* 0x0001500001df7983 */ /* 0x000eb40000300800 */
[----:B------:R-:W0:Y:S02]  /*19900*/  @!P4 LDC.64 R60, c[0x0][0x5c0] ;  /* 0x00017000ff3ccb82 */ /* 0x000e240000000a00 */
[----:B0-----:R-:W-:-:S05]  /*19910*/  @!P4 IADD3 R60, P6, R24, R60, RZ ;  /* 0x0000003c183cc210 */ /* 0x001fca0007fde0ff */
[----:B------:R-:W-:-:S05]  /*19920*/  @!P4 IMAD.X R61, R40, 0x1, R61, P6 ;  /* 0x00000001283dc824 */ /* 0x000fca00030e063d */
[----:B------:R0:W-:Y:S01]  /*19930*/  @!P4 STG.E.U8 desc[UR46][R60.64+0x58], R65 ;  /* 0x000058413c00c986 */ /* 0x0001e2000c10112e */
[----:B------:R-:W-:-:S13]  /*19940*/  ISETP.LT.OR P4, PT, R38, 0x5a, !P0 ;  /* 0x0000005a2600780c */ /* 0x000fda0004781670 */
[----:B------:R-:W1:Y:S01]  /*19950*/  @!P4 LDC.64 R8, c[0x0][0x5c0] ;  /* 0x00017000ff08cb82 */ /* 0x000e620000000a00 */
[----:B------:R-:W-:Y:S02]  /*19960*/  F2FP.SATFINITE.E4M3.F32.PACK_AB_MERGE_C R59, RZ, R56, RZ ;  /* 0x00000038ff3b723e */ /* 0x000fe400048070ff */
[C---:B------:R-:W-:Y:S02]  /*19970*/  LOP3.LUT P5, RZ, R229.reuse, 0x40000, RZ, 0xc0, !PT ;  /* 0x00040000e5ff7812 */ /* 0x040fe400078ac0ff */
[----:B------:R-:W-:Y:S02]  /*19980*/  LOP3.LUT P1, RZ, R229, 0x8000, RZ, 0xc0, !PT ;  /* 0x00008000e5ff7812 */ /* 0x000fe4000782c0ff */
[----:B-1----:R-:W-:-:S05]  /*19990*/  @!P4 IADD3 R8, P6, R24, R8, RZ ;  /* 0x000000081808c210 */ /* 0x002fca0007fde0ff */
[----:B------:R-:W-:-:S05]  /*199a0*/  @!P4 IMAD.X R9, R40, 0x1, R9, P6 ;  /* 0x000000012809c824 */ /* 0x000fca00030e0609 */
[----:B------:R-:W-:Y:S04]  /*199b0*/  @!P4 STG.E.U8 desc[UR46][R8.64+0x59], R57 ;  /* 0x000059390800c986 */ /* 0x000fe8000c10112e */
[----:B------:R-:W-:Y:S01]  /*199c0*/  @!P5 STG.E.U8 desc[UR46][R54.64+0x58], R59 ;  /* 0x0000583b3600d986 */ /* 0x000fe2000c10112e */
[----:B----4-:R-:W-:-:S03]  /*199d0*/  FMUL R56, R226, UR41 ;  /* 0x00000029e2387c20 */ /* 0x010fc60008400000 */
[----:B------:R-:W4:Y:S02]  /*199e0*/  LDL.LU R226, [R1+0x154] ;  /* 0x0001540001e27983 */ /* 0x000f240000300800 */
[----:B0-----:R-:W-:Y:S01]  /*199f0*/  F2FP.SATFINITE.E4M3.F32.PACK_AB_MERGE_C R61, RZ, R56, RZ ;  /* 0x00000038ff3d723e */ /* 0x001fe200048070ff */
[----:B---3--:R-:W-:-:S05]  /*19a00*/  FMUL R56, R221, UR41 ;  /* 0x00000029dd387c20 */ /* 0x008fca0008400000 */
[----:B------:R-:W-:Y:S01]  /*19a10*/  F2FP.SATFINITE.E4M3.F32.PACK_AB_MERGE_C R63, RZ, R56, RZ ;  /* 0x00000038ff3f723e */ /* 0x000fe200048070ff */
[----:B------:R-:W-:Y:S02]  /*19a20*/  FMUL R56, R225, UR41 ;  /* 0x00000029e1387c20 */ /* 0x000fe40008400000 */
[----:B------:R-:W3:Y:S04]  /*19a30*/  LDL.LU R225, [R1+0x158] ;  /* 0x0001580001e17983 */ /* 0x000ee80000300800 */
[----:B------:R2:W-:Y:S04]  /*19a40*/  @!P1 STG.E.U8 desc[UR46][R52.64+0x59], R61 ;  /* 0x0000593d34009986 */ /* 0x0005e8000c10112e */
[----:B------:R-:W3:Y:S01]  /*19a50*/  LDL.LU R220, [R1+0x15c] ;  /* 0x00015c0001dc7983 */ /* 0x000ee20000300800 */
[----:B--2---:R-:W-:-:S03]  /*19a60*/  FMUL R52, R224, UR41 ;  /* 0x00000029e0347c20 */ /* 0x004fc60008400000 */
[----:B------:R-:W2:Y:S01]  /*19a70*/  LDL.LU R224, [R1+0x160] ;  /* 0x0001600001e07983 */ /* 0x000ea20000300800 */
[C---:B------:R-:W-:Y:S02]  /*19a80*/  LOP3.LUT P2, RZ, R228.reuse, 0x1000, RZ, 0xc0, !PT ;  /* 0x00001000e4ff7812 */ /* 0x040fe4000784c0ff */
[----:B------:R-:W-:Y:S01]  /*19a90*/  LOP3.LUT P3, RZ, R228, 0x400, RZ, 0xc0, !PT ;  /* 0x00000400e4ff7812 */ /* 0x000fe2000786c0ff */
[----:B------:R-:W-:Y:S01]  /*19aa0*/  FMUL R54, R222, UR41 ;  /* 0x00000029de367c20 */ /* 0x000fe20008400000 */
[----:B------:R-:W-:Y:S01]  /*19ab0*/  LOP3.LUT P4, RZ, R229, 0x2000, RZ, 0xc0, !PT ;  /* 0x00002000e5ff7812 */ /* 0x000fe2000788c0ff */
[----:B------:R-:W2:Y:S03]  /*19ac0*/  LDL.LU R221, [R1+0x164] ;  /* 0x0001640001dd7983 */ /* 0x000ea60000300800 */
[----:B------:R-:W-:-:S05]  /*19ad0*/  F2FP.SATFINITE.E4M3.F32.PACK_AB_MERGE_C R53, RZ, R54, RZ ;  /* 0x00000036ff35723e */ /* 0x000fca00048070ff */
[----:B------:R-:W0:Y:S08]  /*19ae0*/  @!P2 LDC.64 R8, c[0x0][0x5c0] ;  /* 0x00017000ff08ab82 */ /* 0x000e300000000a00 */
[----:B------:R-:W1:Y:S01]  /*19af0*/  @!P3 LDC.64 R54, c[0x0][0x5c0] ;  /* 0x00017000ff36bb82 */ /* 0x000e620000000a00 */
[----:B------:R-:W-:Y:S01]  /*19b00*/  LOP3.LUT P6, RZ, R229, 0x1000, RZ, 0xc0, !PT ;  /* 0x00001000e5ff7812 */ /* 0x000fe200078cc0ff */
[----:B------:R1:W-:Y:S01]  /*19b10*/  @!P4 STG.E.U8 desc[UR46][R50.64+0x50], R63 ;  /* 0x0000503f3200c986 */ /* 0x0003e2000c10112e */
[----:B------:R-:W-:-:S02]  /*19b20*/  F2FP.SATFINITE.E4M3.F32.PACK_AB_MERGE_C R57, RZ, R56, RZ ;  /* 0x00000038ff39723e */ /* 0x000fc400048070ff */
[----:B0-----:R-:W-:-:S09]  /*19b30*/  @!P2 IADD3 R8, P4, R149, R8, RZ ;  /* 0x000000089508a210 */ /* 0x001fd20007f9e0ff */
[----:B------:R0:W-:Y:S01]  /*19b40*/  @!P6 STG.E.U8 desc[UR46][R48.64+0x51], R57 ;  /* 0x000051393000e986 */ /* 0x0001e2000c10112e */
[----:B------:R-:W-:Y:S01]  /*19b50*/  @!P2 IMAD.X R9, R135, 0x1, R9, P4 ;  /* 0x000000018709a824 */ /* 0x000fe200020e0609 */
[----:B-1----:R-:W-:Y:S01]  /*19b60*/  @!P3 IADD3 R50, P4, R119, R54, RZ ;  /* 0x000000367732b210 */ /* 0x002fe20007f9e0ff */
[----:B0-----:R-:W-:-:S04]  /*19b70*/  FMUL R48, R223, UR41 ;  /* 0x00000029df307c20 */ /* 0x001fc80008400000 */
[----:B------:R-:W-:Y:S01]  /*19b80*/  @!P3 IMAD.X R51, R118, 0x1, R55, P4 ;  /* 0x000000017633b824 */ /* 0x000fe200020e0637 */
[----:B------:R-:W-:Y:S02]  /*19b90*/  F2FP.SATFINITE.E4M3.F32.PACK_AB_MERGE_C R55, RZ, R48, RZ ;  /* 0x00000030ff37723e */ /* 0x000fe400048070ff */
[C---:B------:R-:W-:Y:S02]  /*19ba0*/  LOP3.LUT P0, RZ, R229.reuse, 0x800, RZ, 0xc0, !PT ;  /* 0x00000800e5ff7812 */ /* 0x040fe4000780c0ff */
[----:B------:R-:W-:Y:S01]  /*19bb0*/  LOP3.LUT P5, RZ, R229, 0x100, RZ, 0xc0, !PT ;  /* 0x00000100e5ff7812 */ /* 0x000fe200078ac0ff */
[----:B------:R0:W-:Y:S01]  /*19bc0*/  @!P2 STG.E.U8 desc[UR46][R8.64+0x50], R53 ;  /* 0x000050350800a986 */ /* 0x0001e2000c10112e */
[----:B------:R-:W-:-:S05]  /*19bd0*/  F2FP.SATFINITE.E4M3.F32.PACK_AB_MERGE_C R49, RZ, R52, RZ ;  /* 0x00000034ff31723e */ /* 0x000fca00048070ff */
[----:B------:R-:W-:Y:S04]  /*19be0*/  @!P3 STG.E.U8 desc[UR46][R50.64+0x51], R49 ;  /* 0x000051313200b986 */ /* 0x000fe8000c10112e */
[----:B------:R-:W-:Y:S01]  /*19bf0*/  @!P0 STG.E.U8 desc[UR46][R46.64+0x58], R55 ;  /* 0x000058372e008986 */ /* 0x000fe2000c10112e */
[----:B----4-:R-:W-:-:S03]  /*19c00*/  FMUL R48, R226, UR41 ;  /* 0x00000029e2307c20 */ /* 0x010fc60008400000 */
[----:B------:R-:W4:Y:S04]  /*19c10*/  LDL.LU R226, [R1+0x168] ;  /* 0x0001680001e27983 */ /* 0x000f280000300800 */
[----:B------:R-:W4:Y:S04]  /*19c20*/  LDL.LU R222, [R1+0x16c] ;  /* 0x00016c0001de7983 */ /* 0x000f280000300800 */
[----:B------:R-:W4:Y:S01]  /*19c30*/  LDL.LU R223, [R1+0x170] ;  /* 0x0001700001df7983 */ /* 0x000f220000300800 */
[----:B0-----:R-:W-:Y:S01]  /*19c40*/  F2FP.SATFINITE.E4M3.F32.PACK_AB_MERGE_C R53, RZ, R48, RZ ;  /* 0x00000030ff35723e */ /* 0x001fe200048070ff */
[----:B---3--:R-:W-:-:S02]  /*19c50*/  FMUL R48, R225, UR41 ;  /* 0x00000029e1307c20 */ /* 0x008fc40008400000 */
[----:B------:R-:W3:Y:S04]  /*19c60*/  LDL.LU R225, [R1+0x174] ;  /* 0x0001740001e17983 */ /* 0x000ee80000300800 */
[----:B------:R2:W-:Y:S02]  /*19c70*/  @!P5 STG.E.U8 desc[UR46][R44.64+0x59], R53 ;  /* 0x000059352c00d986 */ /* 0x0005e4000c10112e */
[----:B--2---:R-:W-:Y:S02]  /*19c80*/  FMUL R44, R224, UR41 ;  /* 0x00000029e02c7c20 */ /* 0x004fe40008400000 */
[----:B------:R-:W2:Y:S01]  /*19c90*/  LDL.LU R224, [R1+0x178] ;  /* 0x0001780001e07983 */ /* 0x000ea20000300800 */
[----:B------:R-:W-:Y:S02]  /*19ca0*/  LOP3.LUT P1, RZ, R228, 0x100, RZ, 0xc0, !PT ;  /* 0x00000100e4ff7812 */ /* 0x000fe4000782c0ff */
[----:B------:R-:W-:-:S04]  /*19cb0*/  LOP3.LUT P2, RZ, R229, 0x80, RZ, 0xc0, !PT ;  /* 0x00000080e5ff7812 */ /* 0x000fc8000784c0ff */
[----:B------:R-:W-:Y:S02]  /*19cc0*/  P2R R56, PR, RZ, 0x4 ;  /* 0x00000004ff387803 */ /* 0x000fe40000000000 */
[----:B------:R-:W-:-:S05]  /*19cd0*/  LOP3.LUT P2, RZ, R228, 0x80, RZ, 0xc0, !PT ;  /* 0x00000080e4ff7812 */ /* 0x000fca000784c0ff */
[----:B------:R-:W0:Y:S08]  /*19ce0*/  @!P1 LDC.64 R8, c[0x0][0x5c0] ;  /* 0x00017000ff089b82 */ /* 0x000e300000000a00 */
[----:B------:R-:W1:Y:S01]  /*19cf0*/  @!P2 LDC.64 R50, c[0x0][0x5c0] ;  /* 0x00017000ff32ab82 */ /* 0x000e620000000a00 */
[C---:B------:R-:W-:Y:S02]  /*19d00*/  LOP3.LUT P6, RZ, R228.reuse, 0x40, RZ, 0xc0, !PT ;  /* 0x00000040e4ff7812 */ /* 0x040fe400078cc0ff */
[----:B------:R-:W-:-:S02]  /*19d10*/  LOP3.LUT P3, RZ, R228, 0x10, RZ, 0xc0, !PT ;  /* 0x00000010e4ff7812 */ /* 0x000fc4000786c0ff */
[----:B------:R-:W-:Y:S01]  /*19d20*/  F2FP.SATFINITE.E4M3.F32.PACK_AB_MERGE_C R49, RZ, R48, RZ ;  /* 0x00000030ff31723e */ /* 0x000fe200048070ff */
[----:B------:R-:W-:Y:S01]  /*19d30*/  FMUL R48, R220, UR41 ;  /* 0x00000029dc307c20 */ /* 0x000fe20008400000 */
[----:B0-----:R-:W-:-:S05]  /*19d40*/  @!P1 IADD3 R8, P4, R117, R8, RZ ;  /* 0x0000000875089210 */ /* 0x001fca0007f9e0ff */
[----:B------:R-:W-:Y:S01]  /*19d50*/  @!P1 IMAD.X R9, R116, 0x1, R9, P4 ;  /* 0x0000000174099824 */ /* 0x000fe200020e0609 */
[----:B-1----:R-:W-:-:S04]  /*19d60*/  @!P2 IADD3 R46, P4, R115, R50, RZ ;  /* 0x00000032732ea210 */ /* 0x002fc80007f9e0ff */
[----:B------:R0:W-:Y:S01]  /*19d70*/  @!P1 STG.E.U8 desc[UR46][R8.64+0x58], R49 ;  /* 0x0000583108009986 */ /* 0x0001e2000c10112e */
[----:B------:R-:W-:Y:S01]  /*19d80*/  F2FP.SATFINITE.E4M3.F32.PACK_AB_MERGE_C R45, RZ, R48, RZ ;  /* 0x00000030ff2d723e */ /* 0x000fe200048070ff */
[----:B------:R-:W-:Y:S01]  /*19d90*/  @!P2 IMAD.X R47, R114, 0x1, R51, P4 ;  /* 0x00000001722fa824 */ /* 0x000fe200020e0633 */
[----:B0-----:R-:W0:Y:S04]  /*19da0*/  @!P6 LDC.64 R8, c[0x0][0x5c0] ;  /* 0x00017000ff08eb82 */ /* 0x001e280000000a00 */
[----:B------:R1:W-:Y:S01]  /*19db0*/  @!P2 STG.E.U8 desc[UR46][R46.64+0x59], R45 ;  /* 0x0000592d2e00a986 */ /* 0x0003e2000c10112e */
[----:B------:R-:W-:Y:S02]  /*19dc0*/  ISETP.NE.AND P2, PT, R56, RZ, PT ;  /* 0x000000ff3800720c */ /* 0x000fe40003f45270 */
[----:B------:R-:W-:-:S02]  /*19dd0*/  LOP3.LUT P4, RZ, R229, 0x40, RZ, 0xc0, !PT ;  /* 0x00000040e5ff7812 */ /* 0x000fc4000788c0ff */
[----:B------:R-:W-:Y:S01]  /*19de0*/  F2FP.SATFINITE.E4M3.F32.PACK_AB_MERGE_C R51, RZ, R44, RZ ;  /* 0x0000002cff33723e */ /* 0x000fe200048070ff */
[----:B-1----:R-:W1:Y:S01]  /*19df0*/  @!P3 LDC.64 R46, c[0x0][0x5c0] ;  /* 0x00017000ff2ebb82 */ /* 0x002e620000000a00 */
[----:B------:R-:W-:-:S07]  /*19e00*/  FMUL R44, R221, UR41 ;  /* 0x00000029dd2c7c20 */ /* 0x000fce0008400000 */
[----:B------:R1:W-:Y:S01]  /*19e10*/  @!P2 STG.E.U8 desc[UR46][R42.64+0x50], R51 ;  /* 0x000050332a00a986 */ /* 0x0003e2000c10112e */
[----:B------:R-:W-:-:S05]  /*19e20*/  F2FP.SATFINITE.E4M3.F32.PACK_AB_MERGE_C R49, RZ, R44, RZ ;  /* 0x0000002cff31723e */ /* 0x000fca00048070ff */
[----:B------:R4:W-:Y:S01]  /*19e30*/  @!P4 STG.E.U8 desc[UR46][R36.64+0x51], R49 ;  /* 0x000051312400c986 */ /* 0x0009e2000c10112e */
[----:B0-----:R-:W-:-:S05]  /*19e40*/  @!P6 IADD3 R8, P4, R111, R8, RZ ;  /* 0x000000086f08e210 */ /* 0x001fca0007f9e0ff */
[----:B------:R-:W-:Y:S01]  /*19e50*/  @!P6 IMAD.X R9, R110, 0x1, R9, P4 ;  /* 0x000000016e09e824 */ /* 0x000fe200020e0609 */
[----:B-1----:R-:W-:-:S05]  /*19e60*/  @!P3 IADD3 R42, P4, R109, R46, RZ ;  /* 0x0000002e6d2ab210 */ /* 0x002fca0007f9e0ff */
[----:B------:R-:W-:Y:S02]  /*19e70*/  @!P3 IMAD.X R43, R108, 0x1, R47, P4 ;  /* 0x000000016c2bb824 */ /* 0x000fe400020e062f */
[----:B----4-:R-:W-:Y:S02]  /*19e80*/  FMUL R44, R226, UR41 ;  /* 0x00000029e22c7c20 */ /* 0x010fe40008400000 */
[----:B------:R-:W4:Y:S01]  /*19e90*/  LDL.LU R226, [R1+0x17c] ;  /* 0x00017c0001e27983 */ /* 0x000f220000300800 */
[----:B------:R-:W-:Y:S02]  /*19ea0*/  FMUL R36, R223, UR41 ;  /* 0x00000029df247c20 */ /* 0x000fe40008400000 */
[----:B------:R-:W-:Y:S01]  /*19eb0*/  F2FP.SATFINITE.E4M3.F32.PACK_AB_MERGE_C R45, RZ, R44, RZ ;  /* 0x0000002cff2d723e */ /* 0x000fe200048070ff */
[----:B------:R-:W-:Y:S02]  /*19ec0*/  FMUL R44, R222, UR41 ;  /* 0x00000029de2c7c20 */ /* 0x000fe40008400000 */
[----:B------:R-:W4:Y:S01]  /*19ed0*/  LDL.LU R222, [R1+0x180] ;  /* 0x0001800001de7983 */ /* 0x000f220000300800 */
[----:B------:R-:W-:Y:S01]  /*19ee0*/  F2FP.SATFINITE.E4M3.F32.PACK_AB_MERGE_C R47, RZ, R36, RZ ;  /* 0x00000024ff2f723e */ /* 0x000fe200048070ff */
[----:B---3--:R-:W-:-:S02]  /*19ef0*/  FMUL R36, R225, UR41 ;  /* 0x00000029e1247c20 */ /* 0x008fc40008400000 */
[----:B------:R-:W3:Y:S04]  /*19f00*/  LDL.LU R225, [R1+0x184] ;  /* 0x0001840001e17983 */ /* 0x000ee80000300800 */
[----:B------:R0:W-:Y:S02]  /*19f10*/  @!P6 STG.E.U8 desc[UR46][R8.64+0x50], R45 ;  /* 0x0000502d0800e986 */ /* 0x0001e4000c10112e */
[----:B0-----:R-:W-:Y:S01]  /*19f20*/  F2FP.SATFINITE.E4M3.F32.PACK_AB_MERGE_C R45, RZ, R36, RZ ;  /* 0x00000024ff2d723e */ /* 0x001fe200048070ff */
[----:B--2---:R-:W-:Y:S02]  /*19f30*/  FMUL R36, R224, UR41 ;  /* 0x00000029e0247c20 */ /* 0x004fe40008400000 */
[----:B------:R-:W2:Y:S01]  /*19f40*/  LDL.LU R224, [R1+0x188] ;  /* 0x0001880001e07983 */ /* 0x000ea20000300800 */
[----:B------:R-:W-:-:S02]  /*19f50*/  LOP3.LUT P1, RZ, R228, 0x8, RZ, 0xc0, !PT ;  /* 0x00000008e4ff7812 */ /* 0x000fc4000782c0ff */
[----:B------:R-:W-:Y:S01]  /*19f60*/  LOP3.LUT P2, RZ, R0, 0x8000, RZ, 0xc0, !PT ;  /* 0x0000800000ff7812 */ /* 0x000fe2000784c0ff */
[----:B------:R-:W2:Y:S01]  /*19f70*/  LDL.LU R223, [R1+0x18c] ;  /* 0x00018c0001df7983 */ /* 0x000ea20000300800 */
[----:B------:R-:W-:-:S09]  /*19f80*/  F2FP.SATFINITE.E4M3.F32.PACK_AB_MERGE_C R37, RZ, R44, RZ ;  /* 0x0000002cff25723e */ /* 0x000fd200048070ff */
[----:B------:R-:W0:Y:S01]  /*19f90*/  @!P1 LDC.64 R8, c[0x0][0x5c0] ;  /* 0x00017000ff089b82 */ /* 0x000e220000000a00 */
[----:B------:R1:W-:Y:S01]  /*19fa0*/  @!P3 STG.E.U8 desc[UR46][R42.64+0x51], R37 ;  /* 0x000051252a00b986 */ /* 0x0003e2000c10112e */
[----:B------:R-:W-:-:S06]  /*19fb0*/  LOP3.LUT P0, RZ, R229, 0x20, RZ, 0xc0, !PT ;  /* 0x00000020e5ff7812 */ /* 0x000fcc000780c0ff */
[----:B-1----:R-:W1:Y:S01]  /*19fc0*/  @!P2 LDC.64 R42, c[0x0][0x5c0] ;  /* 0x00017000ff2aab82 */ /* 0x002e620000000a00 */
[----:B------:R-:W-:-:S06]  /*19fd0*/  LOP3.LUT P5, RZ, R229, 0x8, RZ, 0xc0, !PT ;  /* 0x00000008e5ff7812 */ /* 0x000fcc00078ac0ff */
[----:B------:R1:W-:Y:S01]  /*19fe0*/  @!P0 STG.E.U8 desc[UR46][R34.64+0x58], R47 ;  /* 0x0000582f22008986 */ /* 0x0003e2000c10112e */
[----:B------:R-:W-:Y:S02]  /*19ff0*/  F2FP.SATFINITE.E4M3.F32.PACK_AB_MERGE_C R37, RZ, R36, RZ ;  /* 0x00000024ff25723e */ /* 0x000fe400048070ff */
[----:B0-----:R-:W-:-:S05]  /*1a000*/  @!P1 IADD3 R8, P4, R105, R8, RZ ;  /* 0x0000000869089210 */ /* 0x001fca0007f9e0ff */
[----:B------:R-:W-:Y:S01]  /*1a010*/  @!P1 IMAD.X R9, R104, 0x1, R9, P4 ;  /* 0x0000000168099824 */ /* 0x000fe200020e0609 */
[----:B-1----:R-:W-:Y:S01]  /*1a020*/  @!P2 IADD3 R34, P4, R99, R42, RZ ;  /* 0x0000002a6322a210 */ /* 0x002fe20007f9e0ff */
[----:B------:R-:W-:Y:S04]  /*1a030*/  @!P5 STG.E.U8 desc[UR46][R32.64+0x59], R45 ;  /* 0x0000592d2000d986 */ /* 0x000fe8000c10112e */
[----:B------:R-:W-:Y:S01]  /*1a040*/  @!P2 IMAD.X R35, R98, 0x1, R43, P4 ;  /* 0x000000016223a824 */ /* 0x000fe200020e062b */
[----:B------:R-:W-:Y:S01]  /*1a050*/  @!P1 STG.E.U8 desc[UR46][R8.64+0x58], R37 ;  /* 0x0000582508009986 */ /* 0x000fe2000c10112e */
[----:B----4-:R-:W-:-:S03]  /*1a060*/  FMUL R36, R226, UR41 ;  /* 0x00000029e2247c20 */ /* 0x010fc60008400000 */
[----:B------:R-:W4:Y:S02]  /*1a070*/  LDL.LU R226, [R1+0x190] ;  /* 0x0001900001e27983 */ /* 0x000f240000300800 */
[----:B------:R-:W-:Y:S02]  /*1a080*/  F2FP.SATFINITE.E4M3.F32.PACK_AB_MERGE_C R43, RZ, R36, RZ ;  /* 0x00000024ff2b723e */ /* 0x000fe400048070ff */
[----:B------:R-:W4:Y:S04]  /*1a090*/  LDL.LU R221, [R1+0x194] ;  /* 0x0001940001dd7983 */ /* 0x000f280000300800 */
[----:B------:R3:W-:Y:S02]  /*1a0a0*/  @!P2 STG.E.U8 desc[UR46][R34.64+0x59], R43 ;  /* 0x0000592b2200a986 */ /* 0x0007e4000c10112e */
[----:B---3--:R-:W-:-:S02]  /*1a0b0*/  FMUL R34, R225, UR41 ;  /* 0x00000029e1227c20 */ /* 0x008fc40008400000 */
[----:B------:R-:W3:Y:S03]  /*1a0c0*/  LDL.LU R225, [R1+0x198] ;  /* 0x0001980001e17983 */ /* 0x000ee60000300800 */
[----:B------:R-:W-:Y:S01]  /*1a0d0*/  F2FP.SATFINITE.E4M3.F32.PACK_AB_MERGE_C R35, RZ, R34, RZ ;  /* 0x00000022ff23723e */ /* 0x000fe200048070ff */
[----:B--2---:R-:W-:Y:S02]  /*1a0e0*/  FMUL R34, R224, UR41 ;  /* 0x00000029e0227c20 */ /* 0x004fe40008400000 */
[----:B------:R-:W2:Y:S01]  /*1a0f0*/  LDL.LU R224, [R1+0x19c] ;  /* 0x00019c0001e07983 */ /* 0x000ea20000300800 */
[----:B------:R-:W-:-:S04]  /*1a100*/  ISETP.GE.AND P4, PT, R39, 0x1, PT ;  /* 0x000000012700780c */ /* 0x000fc80003f86270 */
[----:B------:R-:W-:-:S13]  /*1a110*/  ISETP.LT.OR P2, PT, R38, 0x61, !P4 ;  /* 0x000000612600780c */ /* 0x000fda0006741670 */
[----:B------:R-:W0:Y:S01]  /*1a120*/  @!P2 LDC.64 R32, c[0x0][0x5c0] ;  /* 0x00017000ff20ab82 */ /* 0x000e220000000a00 */
[----:B------:R-:W-:Y:S02]  /*1a130*/  FMUL R8, R222, UR41 ;  /* 0x00000029de087c20 */ /* 0x000fe40008400000 */
[----:B------:R-:W2:Y:S03]  /*1a140*/  LDL.LU R222, [R1+0x1a0] ;  /* 0x0001a00001de7983 */ /* 0x000ea60000300800 */
[----:B------:R-:W-:Y:S02]  /*1a150*/  F2FP.SATFINITE.E4M3.F32.PACK_AB_MERGE_C R37, RZ, R8, RZ ;  /* 0x00000008ff25723e */ /* 0x000fe400048070ff */
[----:B0-----:R-:W-:-:S05]  /*1a160*/  @!P2 IADD3 R32, P4, R24, R32, RZ ;  /* 0x000000201820a210 */ /* 0x001fca0007f9e0ff */
[----:B------:R-:W-:Y:S01]  /*1a170*/  @!P2 IMAD.X R33, R40, 0x1, R33, P4 ;  /* 0x000000012821a824 */ /* 0x000fe200020e0621 */
[----:B------:R-:W-:-:S04]  /*1a180*/  ISETP.GE.AND P4, PT, R39, 0x1, PT ;  /* 0x000000012700780c */ /* 0x000fc80003f86270 */
[----:B------:R0:W-:Y:S01]  /*1a190*/  @!P2 STG.E.U8 desc[UR46][R32.64+0x60], R37 ;  /* 0x000060252000a986 */ /* 0x0001e2000c10112e */
[----:B------:R-:W-:-:S13]  /*1a1a0*/  ISETP.LT.OR P2, PT, R38, 0x62, !P4 ;  /* 0x000000622600780c */ /* 0x000fda0006741670 */
[----:B------:R-:W1:Y:S01]  /*1a1b0*/  @!P2 LDC.64 R8, c[0x0][0x5c0] ;  /* 0x00017000ff08ab82 */ /* 0x000e620000000a00 */
[C---:B------:R-:W-:Y:S02]  /*1a1c0*/  LOP3.LUT P6, RZ, R229.reuse, 0x10, RZ, 0xc0, !PT ;  /* 0x00000010e5ff7812 */ /* 0x040fe400078cc0ff */
[----:B------:R-:W-:Y:S01]  /*1a1d0*/  LOP3.LUT P1, RZ, R229, 0x2, RZ, 0xc0, !PT ;  /* 0x00000002e5ff7812 */ /* 0x000fe2000782c0ff */
[----:B0-----:R-:W-:Y:S02]  /*1a1e0*/  FMUL R32, R223, UR41 ;  /* 0x00000029df207c20 */ /* 0x001fe40008400000 */
[----:B------:R-:W2:Y:S01]  /*1a1f0*/  LDL.LU R223, [R1+0x1a4] ;  /* 0x0001a40001df7983 */ /* 0x000ea20000300800 */
[----:B------:R-:W-:Y:S02]  /*1a200*/  F2FP.SATFINITE.E4M3.F32.PACK_AB_MERGE_C R43, RZ, R34, RZ ;  /* 0x00000022ff2b723e */ /* 0x000fe400048070ff */
[----:B------:R-:W-:Y:S02]  /*1a210*/  F2FP.SATFINITE.E4M3.F32.PACK_AB_MERGE_C R37, RZ, R32, RZ ;  /* 0x00000020ff25723e */ /* 0x000fe400048070ff */
[----:B-1----:R-:W-:-:S05]  /*1a220*/  @!P2 IADD3 R8, P4, R24, R8, RZ ;  /* 0x000000081808a210 */ /* 0x002fca0007f9e0ff */
[----:B------:R-:W-:-:S05]  /*1a230*/  @!P2 IMAD.X R9, R40, 0x1, R9, P4 ;  /* 0x000000012809a824 */ /* 0x000fca00020e0609 */
[----:B------:R4:W-:Y:S04]  /*1a240*/  @!P2 STG.E.U8 desc[UR46][R8.64+0x61], R35 ;  /* 0x000061230800a986 */ /* 0x0009e8000c10112e */
[----:B------:R-:W-:Y:S04]  /*1a250*/  @!P6 STG.E.U8 desc[UR46][R30.64+0x60], R43 ;  /* 0x0000602b1e00e986 */ /* 0x000fe8000c10112e */
[----:B------:R0:W-:Y:S01]  /*1a260*/  @!P1 STG.E.U8 desc[UR46][R28.64+0x61], R37 ;  /* 0x000061251c009986 */ /* 0x0001e2000c10112e */
[----:B----4-:R-:W-:-:S03]  /*1a270*/  FMUL R8, R226, UR41 ;  /* 0x00000029e2087c20 */ /* 0x010fc60008400000 */
[----:B------:R-:W4:Y:S01]  /*1a280*/  LDL.LU R226, [R1+0x1a8] ;  /* 0x0001a80001e27983 */ /* 0x000f220000300800 */
[----:B0-----:R-:W-:-:S05]  /*1a290*/  FMUL R28, R221, UR41 ;  /* 0x00000029dd1c7c20 */ /* 0x001fca0008400000 */
[----:B------:R-:W-:Y:S01]  /*1a2a0*/  F2FP.SATFINITE.E4M3.F32.PACK_AB_MERGE_C R29, RZ, R28, RZ ;  /* 0x0000001cff1d723e */ /* 0x000fe200048070ff */
[----:B---3--:R-:W-:Y:S02]  /*1a2b0*/  FMUL R28, R225, UR41 ;  /* 0x00000029e11c7c20 */ /* 0x008fe40008400000 */
[----:B------:R-:W3:Y:S04]  /*1a2c0*/  LDL.LU R225, [R1+0x1ac] ;  /* 0x0001ac0001e17983 */ /* 0x000ee80000300800 */
[----:B------:R-:W3:Y:S01]  /*1a2d0*/  LDL.LU R221, [R1+0x1b0] ;  /* 0x0001b00001dd7983 */ /* 0x000ee20000300800 */
[----:B------:R-:W-:Y:S01]  /*1a2e0*/  F2FP.SATFINITE.E4M3.F32.PACK_AB_MERGE_C R31, RZ, R28, RZ ;  /* 0x0000001cff1f723e */ /* 0x000fe200048070ff */
[----:B--2---:R-:W-:Y:S02]  /*1a2f0*/  FMUL R28, R224, UR41 ;  /* 0x00000029e01c7c20 */ /* 0x004fe40008400000 */
[----:B------:R-:W2:Y:S01]  /*1a300*/  LDL.LU R224, [R1+0x1b4] ;  /* 0x0001b40001e07983 */ /* 0x000ea20000300800 */
[----:B------:R-:W-:-:S04]  /*1a310*/  ISETP.GE.AND P4, PT, R39, 0x1, PT ;  /* 0x000000012700780c */ /* 0x000fc80003f86270 */
[----:B------:R-:W-:-:S13]  /*1a320*/  ISETP.LT.OR P2, PT, R38, 0x69, !P4 ;  /* 0x000000692600780c */ /* 0x000fda0006741670 */
[----:B------:R-:W0:Y:S01]  /*1a330*/  @!P2 LDC.64 R32, c[0x0][0x5c0] ;  /* 0x00017000ff20ab82 */ /* 0x000e220000000a00 */
[----:B------:R-:W-:Y:S02]  /*1a340*/  F2FP.SATFINITE.E4M3.F32.PACK_AB_MERGE_C R35, RZ, R8, RZ ;  /* 0x00000008ff23723e */ /* 0x000fe400048070ff */
[----:B0-----:R-:W-:-:S05]  /*1a350*/  @!P2 IADD3 R32, P4, R24, R32, RZ ;  /* 0x000000201820a210 */ /* 0x001fca0007f9e0ff */
[----:B------:R-:W-:Y:S01]  /*1a360*/  @!P2 IMAD.X R33, R40, 0x1, R33, P4 ;  /* 0x000000012821a824 */ /* 0x000fe200020e0621 */
[----:B------:R-:W-:-:S04]  /*1a370*/  ISETP.GE.AND P4, PT, R39, 0x1, PT ;  /* 0x000000012700780c */ /* 0x000fc80003f86270 */
[----:B------:R0:W-:Y:S01]  /*1a380*/  @!P2 STG.E.U8 desc[UR46][R32.64+0x68], R35 ;  /* 0x000068232000a986 */ /* 0x0001e2000c10112e */
[----:B------:R-:W-:-:S13]  /*1a390*/  ISETP.LT.OR P2, PT, R38, 0x6a, !P4 ;  /* 0x0000006a2600780c */ /* 0x000fda0006741670 */
[----:B------:R-:W1:Y:S01]  /*1a3a0*/  @!P2 LDC.64 R8, c[0x0][0x5c0] ;  /* 0x00017000ff08ab82 */ /* 0x000e620000000a00 */
[----:B------:R-:W-:Y:S02]  /*1a3b0*/  LOP3.LUT P6, RZ, R228, 0x20, RZ, 0xc0, !PT ;  /* 0x00000020e4ff7812 */ /* 0x000fe400078cc0ff */
[----:B0-----:R-:W-:Y:S01]  /*1a3c0*/  F2FP.SATFINITE.E4M3.F32.PACK_AB_MERGE_C R33, RZ, R28, RZ ;  /* 0x0000001cff21723e */ /* 0x001fe200048070ff */
[----:B------:R-:W-:Y:S02]  /*1a3d0*/  FMUL R28, R222, UR41 ;  /* 0x00000029de1c7c20 */ /* 0x000fe40008400000 */
[----:B------:R-:W2:Y:S01]  /*1a3e0*/  LDL.LU R222, [R1+0x1b8] ;  /* 0x0001b80001de7983 */ /* 0x000ea20000300800 */
[----:B-1----:R-:W-:-:S05]  /*1a3f0*/  @!P2 IADD3 R8, P4, R24, R8, RZ ;  /* 0x000000081808a210 */ /* 0x002fca0007f9e0ff */
[----:B------:R-:W-:-:S05]  /*1a400*/  @!P2 IMAD.X R9, R40, 0x1, R9, P4 ;  /* 0x000000012809a824 */ /* 0x000fca00020e0609 */
[----:B------:R0:W-:Y:S01]  /*1a410*/  @!P2 STG.E.U8 desc[UR46][R8.64+0x69], R29 ;  /* 0x0000691d0800a986 */ /* 0x0001e2000c10112e */
[C---:B------:R-:W-:Y:S02]  /*1a420*/  LOP3.LUT P3, RZ, R229.reuse, 0x4, RZ, 0xc0, !PT ;  /* 0x00000004e5ff7812 */ /* 0x040fe4000786c0ff */
[----:B------:R-:W-:Y:S01]  /*1a430*/  LOP3.LUT P0, RZ, R229, 0x1, RZ, 0xc0, !PT ;  /* 0x00000001e5ff7812 */ /* 0x000fe2000780c0ff */
[----:B0-----:R-:W0:Y:S01]  /*1a440*/  @!P6 LDC.64 R8, c[0x0][0x5c0] ;  /* 0x00017000ff08eb82 */ /* 0x001e220000000a00 */
[C---:B------:R-:W-:Y:S02]  /*1a450*/  LOP3.LUT P5, RZ, R228.reuse, 0x80000000, RZ, 0xc0, !PT ;  /* 0x80000000e4ff7812 */ /* 0x040fe400078ac0ff */
[----:B------:R-:W-:Y:S02]  /*1a460*/  LOP3.LUT P2, RZ, R228, 0x40000000, RZ, 0xc0, !PT ;  /* 0x40000000e4ff7812 */ /* 0x000fe4000784c0ff */
[----:B------:R-:W-:Y:S01]  /*1a470*/  F2FP.SATFINITE.E4M3.F32.PACK_AB_MERGE_C R35, RZ, R28, RZ ;  /* 0x0000001cff23723e */ /* 0x000fe200048070ff */
[----:B------:R-:W-:-:S04]  /*1a480*/  FMUL R28, R223, UR41 ;  /* 0x00000029df1c7c20 */ /* 0x000fc80008400000 */
[----:B------:R-:W-:Y:S01]  /*1a490*/  @!P3 STG.E.U8 desc[UR46][R26.64+0x68], R31 ;  /* 0x0000681f1a00b986 */ /* 0x000fe2000c10112e */
[----:B------:R-:W-:-:S03]  /*1a4a0*/  F2FP.SATFINITE.E4M3.F32.PACK_AB_MERGE_C R29, RZ, R28, RZ ;  /* 0x0000001cff1d723e */ /* 0x000fc600048070ff */
[----:B------:R-:W2:Y:S04]  /*1a4b0*/  LDL.LU R223, [R1+0x1bc] ;  /* 0x0001bc0001df7983 */ /* 0x000ea80000300800 */
[----:B------:R-:W-:Y:S04]  /*1a4c0*/  @!P0 STG.E.U8 desc[UR46][R22.64+0x69], R33 ;  /* 0x0000692116008986 */ /* 0x000fe8000c10112e */
[----:B------:R3:W-:Y:S04]  /*1a4d0*/  @!P5 STG.E.U8 desc[UR46][R20.64+0x60], R35 ;  /* 0x000060231400d986 */ /* 0x0007e8000c10112e */
[----:B------:R1:W-:Y:S01]  /*1a4e0*/  @!P2 STG.E.U8 desc[UR46][R18.64+0x61], R29 ;  /* 0x0000611d1200a986 */ /* 0x0003e2000c10112e */
[----:B0-----:R-:W-:Y:S01]  /*1a4f0*/  @!P6 IADD3 R76, P2, R76, R8, RZ ;  /* 0x000000084c4ce210 */ /* 0x001fe20007f5e0ff */
[----:B----4-:R-:W-:-:S02]  /*1a500*/  FMUL R8, R226, UR41 ;  /* 0x00000029e2087c20 */ /* 0x010fc40008400000 */
[----:B------:R-:W4:Y:S01]  /*1a510*/  LDL.LU R226, [R1+0x1c0] ;  /* 0x0001c00001e27983 */ /* 0x000f220000300800 */
[----:B---3--:R-:W-:-:S03]  /*1a520*/  FMUL R20, R225, UR41 ;  /* 0x00000029e1147c20 */ /* 0x008fc60008400000 */
[----:B------:R-:W3:Y:S01]  /*1a530*/  LDL.LU R225, [R1+0x1c4] ;  /* 0x0001c40001e17983 */ /* 0x000ee20000300800 */
[----:B-1----:R-:W-:-:S05]  /*1a540*/  FMUL R18, R221, UR41 ;  /* 0x00000029dd127c20 */ /* 0x002fca0008400000 */
[----:B------:R-:W-:Y:S01]  /*1a550*/  F2FP.SATFINITE.E4M3.F32.PACK_AB_MERGE_C R21, RZ, R18, RZ ;  /* 0x00000012ff15723e */ /* 0x000fe200048070ff */
[----:B--2---:R-:W-:Y:S02]  /*1a560*/  FMUL R18, R224, UR41 ;  /* 0x00000029e0127c20 */ /* 0x004fe40008400000 */
[----:B------:R-:W2:Y:S01]  /*1a570*/  LDL.LU R224, [R1+0x1c8] ;  /* 0x0001c80001e07983 */ /* 0x000ea20000300800 */
[----:B------:R-:W-:Y:S01]  /*1a580*/  LOP3.LUT P1, RZ, R228, 0x2, RZ, 0xc0, !PT ;  /* 0x00000002e4ff7812 */ /* 0x000fe2000782c0ff */
[----:B------:R-:W-:Y:S01]  /*1a590*/  @!P6 IMAD.X R77, R77, 0x1, R9, P2 ;  /* 0x000000014d4de824 */ /* 0x000fe200010e0609 */
[----:B------:R-:W-:-:S11]  /*1a5a0*/  F2FP.SATFINITE.E4M3.F32.PACK_AB_MERGE_C R23, RZ, R8, RZ ;  /* 0x00000008ff17723e */ /* 0x000fd600048070ff */
[----:B------:R-:W0:Y:S01]  /*1a5b0*/  @!P1 LDC.64 R8, c[0x0][0x5c0] ;  /* 0x00017000ff089b82 */ /* 0x000e220000000a00 */
[----:B------:R-:W-:Y:S01]  /*1a5c0*/  F2FP.SATFINITE.E4M3.F32.PACK_AB_MERGE_C R19, RZ, R20, RZ ;  /* 0x00000014ff13723e */ /* 0x000fe200048070ff */
[----:B------:R1:W-:Y:S01]  /*1a5d0*/  @!P6 STG.E.U8 desc[UR46][R76.64+0x60], R23 ;  /* 0x000060174c00e986 */ /* 0x0003e2000c10112e */
[----:B0-----:R-:W-:-:S05]  /*1a5e0*/  @!P1 IADD3 R8, P2, R25, R8, RZ ;  /* 0x0000000819089210 */ /* 0x001fca0007f5e0ff */
[----:B------:R-:W-:-:S05]  /*1a5f0*/  @!P1 IMAD.X R9, R41, 0x1, R9, P2 ;  /* 0x0000000129099824 */ /* 0x000fca00010e0609 */
[----:B------:R0:W-:Y:S01]  /*1a600*/  @!P1 STG.E.U8 desc[UR46][R8.64+0x61], R19 ;  /* 0x0000611308009986 */ /* 0x0001e2000c10112e */
[C---:B------:R-:W-:Y:S02]  /*1a610*/  LOP3.LUT P1, RZ, R0.reuse, 0x800, RZ, 0xc0, !PT ;  /* 0x0000080000ff7812 */ /* 0x040fe4000782c0ff */
[----:B------:R-:W-:Y:S02]  /*1a620*/  LOP3.LUT P5, RZ, R0, 0x1000, RZ, 0xc0, !PT ;  /* 0x0000100000ff7812 */ /* 0x000fe400078ac0ff */
[----:B-1----:R-:W-:-:S09]  /*1a630*/  F2FP.SATFINITE.E4M3.F32.PACK_AB_MERGE_C R23, RZ, R18, RZ ;  /* 0x00000012ff17723e */ /* 0x002fd200048070ff */
[----:B------:R-:W1:Y:S01]  /*1a640*/  @!P1 LDC.64 R26, c[0x0][0x5c0] ;  /* 0x00017000ff1a9b82 */ /* 0x000e620000000a00 */
[----:B------:R-:W-:Y:S01]  /*1a650*/  LOP3.LUT P2, RZ, R228, 0x20000000, RZ, 0xc0, !PT ;  /* 0x20000000e4ff7812 */ /* 0x000fe2000784c0ff */
[----:B------:R-:W-:Y:S02]  /*1a660*/  FMUL R18, R222, UR41 ;  /* 0x00000029de127c20 */ /* 0x000fe40008400000 */
[----:B------:R-:W2:Y:S03]  /*1a670*/  LDL.LU R222, [R1+0x1cc] ;  /* 0x0001cc0001de7983 */ /* 0x000ea60000300800 */
[----:B0-----:R-:W-:Y:S02]  /*1a680*/  F2FP.SATFINITE.E4M3.F32.PACK_AB_MERGE_C R9, RZ, R18, RZ ;  /* 0x00000012ff09723e */ /* 0x001fe400048070ff */
[----:B------:R-:W0:Y:S01]  /*1a690*/  @!P5 LDC.64 R18, c[0x0][0x5c0] ;  /* 0x00017000ff12db82 */ /* 0x000e220000000a00 */
[----:B------:R-:W-:-:S04]  /*1a6a0*/  LOP3.LUT P4, RZ, R228, 0x10000000, RZ, 0xc0, !PT ;  /* 0x10000000e4ff7812 */ /* 0x000fc8000788c0ff */
[----:B------:R-:W-:Y:S01]  /*1a6b0*/  @!P2 STG.E.U8 desc[UR46][R16.64+0x68], R21 ;  /* 0x000068151000a986 */ /* 0x000fe2000c10112e */
[----:B-1----:R-:W-:-:S08]  /*1a6c0*/  @!P1 IADD3 R78, P2, R78, R26, RZ ;  /* 0x0000001a4e4e9210 */ /* 0x002fd00007f5e0ff */
[----:B------:R1:W-:Y:S01]  /*1a6d0*/  @!P4 STG.E.U8 desc[UR46][R14.64+0x69], R23 ;  /* 0x000069170e00c986 */ /* 0x0003e2000c10112e */
[----:B------:R-:W-:-:S05]  /*1a6e0*/  @!P1 IMAD.X R79, R79, 0x1, R27, P2 ;  /* 0x000000014f4f9824 */ /* 0x000fca00010e061b */
[----:B------:R-:W-:Y:S01]  /*1a6f0*/  @!P1 STG.E.U8 desc[UR46][R78.64+0x68], R9 ;  /* 0x000068094e009986 */ /* 0x000fe2000c10112e */
[----:B0-----:R-:W-:-:S05]  /*1a700*/  @!P5 IADD3 R84, P1, R84, R18, RZ ;  /* 0x000000125454d210 */ /* 0x001fca0007f3e0ff */
[----:B------:R-:W-:Y:S02]  /*1a710*/  @!P5 IMAD.X R85, R85, 0x1, R19, P1 ;  /* 0x000000015555d824 */ /* 0x000fe400008e0613 */
[----:B------:R-:W-:Y:S02]  /*1a720*/  FMUL R8, R223, UR41 ;  /* 0x00000029df087c20 */ /* 0x000fe40008400000 */
[----:B------:R-:W2:Y:S03]  /*1a730*/  LDL.LU R223, [R1+0x1d0] ;  /* 0x0001d00001df7983 */ /* 0x000ea60000300800 */
[----:B-1----:R-:W-:Y:S01]  /*1a740*/  F2FP.SATFINITE.E4M3.F32.PACK_AB_MERGE_C R15, RZ, R8, RZ ;  /* 0x00000008ff0f723e */ /* 0x002fe200048070ff */
[----:B----4-:R-:W-:Y:S02]  /*1a750*/  FMUL R8, R226, UR41 ;  /* 0x00000029e2087c20 */ /* 0x010fe40008400000 */
[----:B------:R-:W4:Y:S03]  /*1a760*/  LDL.LU R226, [R1+0x1d4] ;  /* 0x0001d40001e27983 */ /* 0x000f260000300800 */
[----:B------:R-:W-:Y:S01]  /*1a770*/  F2FP.SATFINITE.E4M3.F32.PACK_AB_MERGE_C R17, RZ, R8, RZ ;  /* 0x00000008ff11723e */ /* 0x000fe200048070ff */
[----:B---3--:R-:W-:-:S02]  /*1a780*/  FMUL R8, R225, UR41 ;  /* 0x00000029e1087c20 */ /* 0x008fc40008400000 */
[----:B------:R-:W3:Y:S03]  /*1a790*/  LDL.LU R225, [R1+0x1d8] ;  /* 0x0001d80001e17983 */ /* 0x000ee60000300800 */
[----:B------:R-:W-:Y:S01]  /*1a7a0*/  F2FP.SATFINITE.E4M3.F32.PACK_AB_MERGE_C R19, RZ, R8, RZ ;  /* 0x00000008ff13723e */ /* 0x000fe200048070ff */
[----:B--2---:R-:W-:Y:S02]  /*1a7b0*/  FMUL R8, R224, UR41 ;  /* 0x00000029e0087c20 */ /* 0x004fe40008400000 */
[----:B------:R-:W2:Y:S01]  /*1a7c0*/  LDL.LU R224, [R1+0x1dc] ;  /* 0x0001dc0001e07983 */ /* 0x000ea20000300800 */
[C---:B------:R-:W-:Y:S02]  /*1a7d0*/  LOP3.LUT P0, RZ, R0.reuse, 0x2000, RZ, 0xc0, !PT ;  /* 0x0000200000ff7812 */ /* 0x040fe4000780c0ff */
[----:B------:R-:W-:Y:S02]  /*1a7e0*/  LOP3.LUT P3, RZ, R0, 0x4000, RZ, 0xc0, !PT ;  /* 0x0000400000ff7812 */ /* 0x000fe4000786c0ff */
[----:B------:R-:W-:-:S09]  /*1a7f0*/  LOP3.LUT P2, RZ, R228, 0x8000000, RZ, 0xc0, !PT ;  /* 0x08000000e4ff7812 */ /* 0x000fd2000784c0ff */
[----:B------:R-:W0:Y:S01]  /*1a800*/  @!P0 LDC.64 R20, c[0x0][0x5c0] ;  /* 0x00017000ff148b82 */ /* 0x000e220000000a00 */
[----:B------:R-:W-:Y:S02]  /*1a810*/  ISETP.GE.AND P4, PT, R39, 0x101, PT ;  /* 0x000001012700780c */ /* 0x000fe40003f86270 */
[----:B------:R-:W-:Y:S02]  /*1a820*/  LOP3.LUT P6, RZ, R228, 0x4000000, RZ, 0xc0, !PT ;  /* 0x04000000e4ff7812 */ /* 0x000fe400078cc0ff */
[C---:B------:R-:W-:Y:S01]  /*1a830*/  ISETP.LT.OR P1, PT, R38.reuse, 0x69, !P4 ;  /* 0x000000692600780c */ /* 0x040fe20006721670 */
[----:B------:R-:W-:Y:S02]  /*1a840*/  @!P5 STG.E.U8 desc[UR46][R84.64+0x69], R15 ;  /* 0x0000690f5400d986 */ /* 0x000fe4000c10112e */
[----:B------:R-:W1:Y:S02]  /*1a850*/  @!P3 LDC.64 R22, c[0x0][0x5c0] ;  /* 0x00017000ff16bb82 */ /* 0x000e640000000a00 */
[----:B------:R0:W-:Y:S01]  /*1a860*/  @!P2 STG.E.U8 desc[UR46][R12.64+0x60], R17 ;  /* 0x000060110c00a986 */ /* 0x0001e2000c10112e */
[----:B------:R-:W-:-:S05]  /*1a870*/  ISETP.LT.OR P2, PT, R38, 0x6a, !P4 ;  /* 0x0000006a2600780c */ /* 0x000fca0006741670 */
[----:B------:R1:W-:Y:S01]  /*1a880*/  @!P6 STG.E.U8 desc[UR46][R10.64+0x61], R19 ;  /* 0x000061130a00e986 */ /* 0x0003e2000c10112e */
[----:B------:R-:W-:Y:S01]  /*1a890*/  ISETP.GE.AND P6, PT, R39, 0x109, PT ;  /* 0x000001092700780c */ /* 0x000fe20003fc6270 */
[----:B------:R-:W1:Y:S01]  /*1a8a0*/  @!P1 LDC.64 R26, c[0x0][0x5c0] ;  /* 0x00017000ff1a9b82 */ /* 0x000e620000000a00 */
[----:B0-----:R-:W-:-:S07]  /*1a8b0*/  @!P0 IADD3 R90, P4, R90, R20, RZ ;  /* 0x000000145a5a8210 */ /* 0x001fce0007f9e0ff */
[----:B------:R-:W0:Y:S01]  /*1a8c0*/  @!P2 LDC.64 R12, c[0x0][0x5c0] ;  /* 0x00017000ff0cab82 */ /* 0x000e220000000a00 */
[----:B------:R-:W-:Y:S01]  /*1a8d0*/  @!P0 IMAD.X R91, R91, 0x1, R21, P4 ;  /* 0x000000015b5b8824 */ /* 0x000fe200020e0615 */
[C---:B------:R-:W-:Y:S02]  /*1a8e0*/  ISETP.LT.OR P4, PT, R38.reuse, 0x69, !P6 ;  /* 0x000000692600780c */ /* 0x040fe40007781670 */
[----:B------:R-:W-:Y:S02]  /*1a8f0*/  F2FP.SATFINITE.E4M3.F32.PACK_AB_MERGE_C R15, RZ, R8, RZ ;  /* 0x00000008ff0f723e */ /* 0x000fe400048070ff */
[----:B------:R-:W-:-:S03]  /*1a900*/  ISETP.LT.OR P5, PT, R38, 0x6a, !P6 ;  /* 0x0000006a2600780c */ /* 0x000fc600077a1670 */
[----:B------:R0:W-:Y:S01]  /*1a910*/  @!P0 STG.E.U8 desc[UR46][R90.64+0x60], R15 ;  /* 0x0000600f5a008986 */ /* 0x0001e2000c10112e */
[----:B-1----:R-:W-:-:S05]  /*1a920*/  @!P3 IADD3 R8, P0, R103, R22, RZ ;  /* 0x000000166708b210 */ /* 0x002fca0007f1e0ff */
[----:B------:R-:W-:Y:S01]  /*1a930*/  @!P3 IMAD.X R9, R102, 0x1, R23, P0 ;  /* 0x000000016609b824 */ /* 0x000fe200000e0617 */
[----:B------:R-:W1:Y:S08]  /*1a940*/  @!P4 LDC.64 R20, c[0x0][0x5c0] ;  /* 0x00017000ff14cb82 */ /* 0x000e700000000a00 */
[----:B------:R-:W1:Y:S01]  /*1a950*/  @!P5 LDC.64 R22, c[0x0][0x5c0] ;  /* 0x00017000ff16db82 */ /* 0x000e620000000a00 */
[----:B------:R-:W-:-:S05]  /*1a960*/  FMUL R10, R222, UR41 ;  /* 0x00000029de0a7c20 */ /* 0x000fca0008400000 */
[----:B------:R-:W-:-:S05]  /*1a970*/  F2FP.SATFINITE.E4M3.F32.PACK_AB_MERGE_C R17, RZ, R10, RZ ;  /* 0x0000000aff11723e */ /* 0x000fca00048070ff */
[----:B------:R1:W-:Y:S01]  /*1a980*/  @!P3 STG.E.U8 desc[UR46][R8.64+0x61], R17 ;  /* 0x000061110800b986 */ /* 0x0003e2000c10112e */
[----:B------:R-:W-:-:S04]  /*1a990*/  @!P1 IADD3 R10, P0, P3, R24, R26, R3 ;  /* 0x0000001a180a9210 */ /* 0x000fc80007b1e003 */
[----:B------:R-:W-:Y:S02]  /*1a9a0*/  @!P1 IADD3.X R11, R40, R27, R4, P0, P3 ;  /* 0x0000001b280b9210 */ /* 0x000fe400007e6404 */
[----:B0-----:R-:W-:-:S04]  /*1a9b0*/  @!P2 IADD3 R12, P0, P3, R24, R12, R3 ;  /* 0x0000000c180ca210 */ /* 0x001fc80007b1e003 */
[----:B------:R-:W-:Y:S02]  /*1a9c0*/  @!P2 IADD3.X R13, R40, R13, R4, P0, P3 ;  /* 0x0000000d280da210 */ /* 0x000fe400007e6404 */
[----:B------:R-:W-:-:S04]  /*1a9d0*/  @!P4 IADD3 R15, P0, P3, R2, R24, R3 ;  /* 0x00000018020fc210 */ /* 0x000fc80007b1e003 */
[----:B------:R-:W-:Y:S02]  /*1a9e0*/  @!P4 IADD3.X R18, R6, R40, R4, P0, P3 ;  /* 0x000000280612c210 */ /* 0x000fe400007e6404 */
[----:B------:R-:W-:-:S04]  /*1a9f0*/  @!P5 IADD3 R25, P0, P3, R2, R24, R3 ;  /* 0x000000180219d210 */ /* 0x000fc80007b1e003 */
[----:B------:R-:W-:Y:S01]  /*1aa00*/  @!P5 IADD3.X R40, R6, R40, R4, P0, P3 ;  /* 0x000000280628d210 */ /* 0x000fe200007e6404 */
[----:B------:R-:W-:-:S05]  /*1aa10*/  FMUL R14, R223, UR41 ;  /* 0x00000029df0e7c20 */ /* 0x000fca0008400000 */
[----:B------:R-:W-:Y:S02]  /*1aa20*/  F2FP.SATFINITE.E4M3.F32.PACK_AB_MERGE_C R19, RZ, R14, RZ ;  /* 0x0000000eff13723e */ /* 0x000fe400048070ff */
[----:B-1----:R-:W-:-:S03]  /*1aa30*/  @!P5 IADD3 R14, P0, R25, R22, RZ ;  /* 0x00000016190ed210 */ /* 0x002fc60007f1e0ff */
[----:B------:R0:W-:Y:S01]  /*1aa40*/  @!P1 STG.E.U8 desc[UR46][R10.64+0x68], R19 ;  /* 0x000068130a009986 */ /* 0x0001e2000c10112e */
[----:B------:R-:W-:Y:S01]  /*1aa50*/  @!P4 IADD3 R8, P1, R15, R20, RZ ;  /* 0x000000140f08c210 */ /* 0x000fe20007f3e0ff */
[----:B----4-:R-:W-:-:S04]  /*1aa60*/  FMUL R15, R226, UR41 ;  /* 0x00000029e20f7c20 */ /* 0x010fc80008400000 */
[----:B------:R-:W-:Y:S02]  /*1aa70*/  @!P4 IMAD.X R9, R18, 0x1, R21, P1 ;  /* 0x000000011209c824 */ /* 0x000fe400008e0615 */
[----:B---3--:R-:W-:Y:S01]  /*1aa80*/  FMUL R16, R225, UR41 ;  /* 0x00000029e1107c20 */ /* 0x008fe20008400000 */
[----:B------:R-:W-:Y:S01]  /*1aa90*/  F2FP.SATFINITE.E4M3.F32.PACK_AB_MERGE_C R21, RZ, R15, RZ ;  /* 0x0000000fff15723e */ /* 0x000fe200048070ff */
[----:B------:R-:W-:-:S03]  /*1aaa0*/  @!P5 IMAD.X R15, R40, 0x1, R23, P0 ;  /* 0x00000001280fd824 */ /* 0x000fc600000e0617 */
[----:B------:R-:W-:Y:S01]  /*1aab0*/  F2FP.SATFINITE.E4M3.F32.PACK_AB_MERGE_C R23, RZ, R16, RZ ;  /* 0x00000010ff17723e */ /* 0x000fe200048070ff */
[----:B------:R0:W-:Y:S04]  /*1aac0*/  @!P2 STG.E.U8 desc[UR46][R12.64+0x69], R21 ;  /* 0x000069150c00a986 */ /* 0x0001e8000c10112e */
[----:B------:R0:W-:Y:S01]  /*1aad0*/  @!P4 STG.E.U8 desc[UR46][R8.64+0x68], R23 ;  /* 0x000068170800c986 */ /* 0x0001e2000c10112e */
[----:B--2---:R-:W-:-:S05]  /*1aae0*/  FMUL R17, R224, UR41 ;  /* 0x00000029e0117c20 */ /* 0x004fca0008400000 */
[----:B------:R-:W-:-:S05]  /*1aaf0*/  F2FP.SATFINITE.E4M3.F32.PACK_AB_MERGE_C R17, RZ, R17, RZ ;  /* 0x00000011ff11723e */ /* 0x000fca00048070ff */
[----:B------:R0:W-:Y:S02]  /*1ab00*/  @!P5 STG.E.U8 desc[UR46][R14.64+0x69], R17 ;  /* 0x000069110e00d986 */ /* 0x0001e4000c10112e */
.L_x_36:
[----:B------:R-:W-:Y:S05]  /*1ab10*/  BSYNC B0 ;  /* 0x0000000000007941 */ /* 0x000fea0003800000 */
.L_x_32:
[----:B0-2---:R-:W2:Y:S04]  /*1ab20*/  LDL.LU R9, [R1+0x1e8] ;  /* 0x0001e80001097983 */ /* 0x005ea80000300800 */
[----:B-----5:R-:W2:Y:S01]  /*1ab30*/  LDL.LU R8, [R1+0x1ec] ;  /* 0x0001ec0001087983 */ /* 0x020ea20000300800 */
[----:B------:R-:W-:Y:S01]  /*1ab40*/  ULDC UR12, c[0x0][0xc] ;  /* 0x00000300000c7ab9 */ /* 0x000fe20000000800 */
[----:B------:R-:W-:Y:S01]  /*1ab50*/  ULDC UR13, c[0x0][0x10] ;  /* 0x00000400000d7ab9 */ /* 0x000fe20000000800 */
[----:B------:R-:W2:Y:S01]  /*1ab60*/  LDC R11, c[0x0][0x14] ;  /* 0x00000500ff0b7b82 */ /* 0x000ea20000000800 */
[----:B------:R-:W-:Y:S01]  /*1ab70*/  UIMAD.WIDE.U32 UR12, UR12, UR13, URZ ;  /* 0x0000000d0c0c72a5 */ /* 0x000fe2000f8e003f */
[----:B------:R-:W-:-:S05]  /*1ab80*/  UMOV UR42, 0xffffffff ;  /* 0xffffffff002a7882 */ /* 0x000fca0000000000 */
[----:B--2---:R-:W-:-:S04]  /*1ab90*/  IMAD.WIDE.U32 R8, R11, UR12, R8 ;  /* 0x0000000c0b087c25 */ /* 0x004fc8000f8e0008 */
[----:B------:R-:W-:Y:S01]  /*1aba0*/  IMAD R11, R11, UR13, RZ ;  /* 0x0000000d0b0b7c24 */ /* 0x000fe2000f8e02ff */
[----:B------:R-:W-:Y:S01]  /*1abb0*/  ULDC.64 UR12, c[0x0][0x650] ;  /* 0x00019400000c7ab9 */ /* 0x000fe20000000a00 */
[----:B------:R-:W-:Y:S01]  /*1abc0*/  IMAD.MOV.U32 R192, RZ, RZ, R8 ;  /* 0x000000ffffc07224 */ /* 0x000fe200078e0008 */
[----:B------:R-:W-:Y:S01]  /*1abd0*/  ISETP.GE.U32.AND P0, PT, R8, UR12, PT ;  /* 0x0000000c08007c0c */ /* 0x000fe2000bf06070 */
[----:B------:R-:W-:Y:S01]  /*1abe0*/  IMAD.IADD R193, R9, 0x1, R11 ;  /* 0x0000000109c17824 */ /* 0x000fe200078e020b */
[----:B------:R-:W-:Y:S01]  /*1abf0*/  PRMT R9, RZ, 0x7610, R9 ;  /* 0x00007610ff097816 */ /* 0x000fe20000000009 */
[----:B------:R-:W-:-:S03]  /*1ac00*/  IMAD.MOV.U32 R8, RZ, RZ, -0x1 ;  /* 0xffffffffff087424 */ /* 0x000fc600078e00ff */
[----:B------:R0:W-:Y:S01]  /*1ac10*/  STL [R1+0x1e8], R193 ;  /* 0x0001e8c101007387 */ /* 0x0001e20000100800 */
[----:B------:R-:W-:-:S03]  /*1ac20*/  ISETP.GE.U32.AND.EX P0, PT, R193, UR13, PT, P0 ;  /* 0x0000000dc1007c0c */ /* 0x000fc6000bf06100 */
[----:B------:R0:W-:Y:S04]  /*1ac30*/  STL [R1+0x1ec], R192 ;  /* 0x0001ecc001007387 */ /* 0x0001e80000100800 */
[----:B------:R0:W-:Y:S06]  /*1ac40*/  STL [R1+0x1e0], R8 ;  /* 0x0001e00801007387 */ /* 0x0001ec0000100800 */
[----:B------:R-:W-:Y:S05]  /*1ac50*/  @P0 BRA `(.L_x_37) ;  /* 0x0000000400740947 */ /* 0x000fea0003800000 */
[----:B------:R-:W0:Y:S01]  /*1ac60*/  S2R R20, SR_CTAID.X ;  /* 0x0000000000147919 */ /* 0x000e220000002500 */
[----:B------:R-:W2:Y:S01]  /*1ac70*/  LDC.64 R14, c[0x0][0x628] ;  /* 0x00018a00ff0e7b82 */ /* 0x000ea20000000a00 */
[----:B------:R-:W-:Y:S01]  /*1ac80*/  ULDC UR5, c[0x0][0x150] ;  /* 0x0000540000057ab9 */ /* 0x000fe20000000800 */
[----:B------:R-:W-:Y:S01]  /*1ac90*/  IMAD.MOV.U32 R12, RZ, RZ, R192 ;  /* 0x000000ffff0c7224 */ /* 0x000fe200078e00c0 */
[----:B------:R-:W3:Y:S01]  /*1aca0*/  S2R R22, SR_CTAID.Y ;  /* 0x0000000000167919 */ /* 0x000ee20000002600 */
[----:B------:R-:W-:-:S04]  /*1acb0*/  IMAD.MOV.U32 R13, RZ, RZ, R193 ;  /* 0x000000ffff0d7224 */ /* 0x000fc800078e00c1 */
[----:B------:R-:W1:Y:S08]  /*1acc0*/  LDC R23, c[0x0][0x144] ;  /* 0x00005100ff177b82 */ /* 0x000e700000000800 */
[----:B------:R-:W1:Y:S08]  /*1acd0*/  LDC R16, c[0x0][0x630] ;  /* 0x00018c00ff107b82 */ /* 0x000e700000000800 */
[----:B------:R-:W1:Y:S01]  /*1ace0*/  LDC.64 R18, c[0x0][0x620] ;  /* 0x00018800ff127b82 */ /* 0x000e620000000a00 */
[----:B--2---:R-:W-:-:S04]  /*1acf0*/  ISETP.NE.U32.AND P0, PT, R14, RZ, PT ;  /* 0x000000ff0e00720c */ /* 0x004fc80003f05070 */
[----:B------:R-:W-:Y:S02]  /*1ad00*/  ISETP.NE.AND.EX P0, PT, R15, RZ, PT, P0 ;  /* 0x000000ff0f00720c */ /* 0x000fe40003f05300 */
[----:B0-----:R-:W-:-:S05]  /*1ad10*/  I2FP.F32.U32 R8, R20 ;  /* 0x0000001400087245 */ /* 0x001fca0000201000 */
[----:B------:R-:W-:-:S04]  /*1ad20*/  FMUL R8, R8, UR5 ;  /* 0x0000000508087c20 */ /* 0x000fc80008400000 */
[----:B------:R0:W2:Y:S02]  /*1ad30*/  F2I.U32.TRUNC.NTZ R21, R8 ;  /* 0x0000000800157305 */ /* 0x0000a4000020f000 */
[----:B---3--:R-:W-:Y:S05]  /*1ad40*/  @!P0 BRA `(.L_x_38) ;  /* 0x0000000000288947 */ /* 0x008fea0003800000 */
[----:B0-----:R-:W0:Y:S02]  /*1ad50*/  LDC R8, c[0x0][0x634] ;  /* 0x00018d00ff087b82 */ /* 0x001e240000000800 */
        /* <DEDUP_REMOVED lines=9> */
.L_x_38:
[-CC-:B-1----:R-:W-:Y:S01]  /*1adf0*/  SHF.R.U64 R27, R12, R16.reuse, R13.reuse ;  /* 0x000000100c1b7219 */ /* 0x182fe2000000120d */
[----:B------:R-:W1:Y:S01]  /*1ae00*/  LDC.64 R30, c[0x0][0x640] ;  /* 0x00019000ff1e7b82 */ /* 0x000e620000000a00 */
[----:B0-----:R-:W-:Y:S01]  /*1ae10*/  SHF.R.U32.HI R8, RZ, R16, R13 ;  /* 0x00000010ff087219 */ /* 0x001fe2000001160d */
[----:B--2---:R-:W-:Y:S01]  /*1ae20*/  IMAD.MOV R21, RZ, RZ, -R21 ;  /* 0x000000ffff157224 */ /* 0x004fe200078e0a15 */
[----:B------:R-:W-:Y:S01]  /*1ae30*/  IADD3 R11, P0, RZ, -R27, RZ ;  /* 0x8000001bff0b7210 */ /* 0x000fe20007f1e0ff */
[----:B------:R-:W-:Y:S01]  /*1ae40*/  ULDC UR5, c[0x0][0x154] ;  /* 0x0000550000057ab9 */ /* 0x000fe20000000800 */
[----:B------:R-:W-:Y:S02]  /*1ae50*/  IMAD.MOV.U32 R13, RZ, RZ, 0x1 ;  /* 0x00000001ff0d7424 */ /* 0x000fe400078e00ff */
[----:B------:R-:W-:Y:S01]  /*1ae60*/  IMAD R26, R23, R21, R20 ;  /* 0x00000015171a7224 */ /* 0x000fe200078e0214 */
[----:B------:R-:W0:Y:S01]  /*1ae70*/  LDC R12, c[0x0][0x618] ;  /* 0x00018600ff0c7b82 */ /* 0x000e220000000800 */
[----:B------:R-:W-:-:S02]  /*1ae80*/  IMAD.X R9, RZ, RZ, ~R8, P0 ;  /* 0x000000ffff097224 */ /* 0x000fc400000e0e08 */
[----:B------:R-:W-:Y:S02]  /*1ae90*/  IMAD.MOV.U32 R8, RZ, RZ, R192 ;  /* 0x000000ffff087224 */ /* 0x000fe400078e00c0 */
[-C--:B------:R-:W-:Y:S02]  /*1aea0*/  IMAD R10, R9, R18.reuse, RZ ;  /* 0x00000012090a7224 */ /* 0x080fe400078e02ff */
[----:B------:R-:W-:Y:S01]  /*1aeb0*/  IMAD.MOV.U32 R9, RZ, RZ, R193 ;  /* 0x000000ffff097224 */ /* 0x000fe200078e00c1 */
[----:B------:R-:W2:Y:S01]  /*1aec0*/  LDC R24, c[0x0][0x608] ;  /* 0x00018200ff187b82 */ /* 0x000ea20000000800 */
[----:B------:R-:W-:-:S04]  /*1aed0*/  IMAD.WIDE.U32 R8, R11, R18, R8 ;  /* 0x000000120b087225 */ /* 0x000fc800078e0008 */
[----:B------:R-:W-:-:S03]  /*1aee0*/  IMAD R11, R11, R19, R10 ;  /* 0x000000130b0b7224 */ /* 0x000fc600078e020a */
[----:B------:R-:W3:Y:S01]  /*1aef0*/  LDC R28, c[0x0][0x658] ;  /* 0x00019600ff1c7b82 */ /* 0x000ee20000000800 */
[----:B------:R-:W-:Y:S01]  /*1af00*/  I2FP.F32.U32 R10, R22 ;  /* 0x00000016000a7245 */ /* 0x000fe20000201000 */
[----:B------:R-:W-:Y:S01]  /*1af10*/  IMAD.IADD R9, R9, 0x1, R11 ;  /* 0x0000000109097824 */ /* 0x000fe200078e020b */
[----:B-1----:R-:W-:Y:S01]  /*1af20*/  ISETP.NE.U32.AND P0, PT, R30, RZ, PT ;  /* 0x000000ff1e00720c */ /* 0x002fe20003f05070 */
[----:B------:R-:W-:Y:S02]  /*1af30*/  IMAD.MOV.U32 R11, RZ, RZ, -0x1 ;  /* 0xffffffffff0b7424 */ /* 0x000fe400078e00ff */
[----:B------:R-:W-:Y:S02]  /*1af40*/  FMUL R10, R10, UR5 ;  /* 0x000000050a0a7c20 */ /* 0x000fe40008400000 */
[----:B------:R-:W1:Y:S01]  /*1af50*/  LDC R19, c[0x0][0x148] ;  /* 0x00005200ff137b82 */ /* 0x000e620000000800 */
[----:B0-----:R-:W-:Y:S01]  /*1af60*/  SHF.R.U64 R16, R8, R12, R9 ;  /* 0x0000000c08107219 */ /* 0x001fe20000001209 */
[----:B------:R0:W0:Y:S01]  /*1af70*/  F2I.U32.TRUNC.NTZ R17, R10 ;  /* 0x0000000a00117305 */ /* 0x000022000020f000 */
[----:B------:R-:W-:-:S02]  /*1af80*/  ISETP.NE.AND.EX P0, PT, R31, RZ, PT, P0 ;  /* 0x000000ff1f00720c */ /* 0x000fc40003f05300 */
[----:B------:R-:W-:-:S03]  /*1af90*/  SHF.R.U32.HI R9, RZ, R12, R9 ;  /* 0x0000000cff097219 */ /* 0x000fc60000011609 */
[----:B------:R-:W0:Y:S01]  /*1afa0*/  LDC R20, c[0x0][0x600] ;  /* 0x00018000ff147b82 */ /* 0x000e220000000800 */
[-CC-:B--2---:R-:W-:Y:S02]  /*1afb0*/  SHF.R.U64 R14, R16, R24.reuse, R9.reuse ;  /* 0x00000018100e7219 */ /* 0x184fe40000001209 */
[----:B------:R-:W-:-:S05]  /*1afc0*/  SHF.R.U32.HI R9, RZ, R24, R9 ;  /* 0x00000018ff097219 */ /* 0x000fca0000011609 */
[----:B------:R-:W2:Y:S01]  /*1afd0*/  LDC R21, c[0x0][0x648] ;  /* 0x00019200ff157b82 */ /* 0x000ea20000000800 */
[-CC-:B---3--:R-:W-:Y:S02]  /*1afe0*/  SHF.R.U64 R18, R14, R28.reuse, R9.reuse ;  /* 0x0000001c0e127219 */ /* 0x188fe40000001209 */
[-C--:B------:R-:W-:Y:S02]  /*1aff0*/  SHF.L.U32 R11, R11, R28.reuse, RZ ;  /* 0x0000001c0b0b7219 */ /* 0x080fe400000006ff */
[-C--:B------:R-:W-:Y:S01]  /*1b000*/  SHF.R.U32.HI R9, RZ, R28.reuse, R9 ;  /* 0x0000001cff097219 */ /* 0x080fe20000011609 */
[----:B------:R-:W-:Y:S01]  /*1b010*/  IMAD.MOV.U32 R8, RZ, RZ, R18 ;  /* 0x000000ffff087224 */ /* 0x000fe200078e0012 */
[----:B------:R-:W-:Y:S01]  /*1b020*/  SHF.L.U32 R28, R13, R28, RZ ;  /* 0x0000001c0d1c7219 */ /* 0x000fe200000006ff */
[----:B------:R-:W3:Y:S01]  /*1b030*/  LDC R23, c[0x0][0x638] ;  /* 0x00018e00ff177b82 */ /* 0x000ee20000000800 */
[----:B------:R-:W-:-:S07]  /*1b040*/  LOP3.LUT R151, RZ, R11, RZ, 0x33, !PT ;  /* 0x0000000bff977212 */ /* 0x000fce00078e33ff */
[----:B------:R-:W0:Y:S01]  /*1b050*/  LDC R25, c[0x0][0x610] ;  /* 0x00018400ff197b82 */ /* 0x000e220000000800 */
[----:B------:R-:W-:Y:S05]  /*1b060*/  @!P0 BRA `(.L_x_39) ;  /* 0x0000000000288947 */ /* 0x000fea0003800000 */
[----:B------:R-:W5:Y:S02]  /*1b070*/  LDC R13, c[0x0][0x64c] ;  /* 0x00019300ff0d7b82 */ /* 0x000f640000000800 */
[----:B-----5:R-:W-:-:S05]  /*1b080*/  IADD3 R13, P0, R18, R13, RZ ;  /* 0x0000000d120d7210 */ /* 0x020fca0007f1e0ff */
[----:B------:R-:W-:-:S04]  /*1b090*/  IMAD.X R15, RZ, RZ, R9, P0 ;  /* 0x000000ffff0f7224 */ /* 0x000fc800000e0609 */
[----:B------:R-:W-:-:S04]  /*1b0a0*/  IMAD.WIDE.U32 R8, R15, R30, RZ ;  /* 0x0000001e0f087225 */ /* 0x000fc800078e00ff */
[----:B0-----:R-:W-:-:S04]  /*1b0b0*/  IMAD.WIDE.U32 R10, P0, R13, R31, R8 ;  /* 0x0000001f0d0a7225 */ /* 0x001fc80007800008 */
[----:B------:R-:W-:-:S04]  /*1b0c0*/  IMAD.WIDE.U32 R8, R13, R30, RZ ;  /* 0x0000001e0d087225 */ /* 0x000fc800078e00ff */
[----:B------:R-:W-:Y:S01]  /*1b0d0*/  IMAD.X R13, RZ, RZ, RZ, P0 ;  /* 0x000000ffff0d7224 */ /* 0x000fe200000e06ff */
[----:B------:R-:W-:Y:S01]  /*1b0e0*/  IADD3 RZ, P0, R9, R10, RZ ;  /* 0x0000000a09ff7210 */ /* 0x000fe20007f1e0ff */
[----:B------:R-:W-:-:S04]  /*1b0f0*/  IMAD.MOV.U32 R12, RZ, RZ, R11 ;  /* 0x000000ffff0c7224 */ /* 0x000fc800078e000b */
[----:B------:R-:W-:-:S08]  /*1b100*/  IMAD.WIDE.U32.X R8, R15, R31, R12, P0 ;  /* 0x0000001f0f087225 */ /* 0x000fd000000e040c */
.L_x_39:
[----:B0-----:R-:W0:Y:S01]  /*1b110*/  LDC R10, c[0x0][0x65c] ;  /* 0x00019700ff0a7b82 */ /* 0x001e220000000800 */
[----:B--2---:R-:W-:Y:S01]  /*1b120*/  SHF.R.U64 R8, R8, R21, R9 ;  /* 0x0000001508087219 */ /* 0x004fe20000001209 */
[----:B------:R-:W-:Y:S01]  /*1b130*/  VIADD R11, R20, 0xffffffff ;  /* 0xffffffff140b7836 */ /* 0x000fe20000000000 */
[----:B------:R-:W-:Y:S01]  /*1b140*/  LOP3.LUT R151, R14, R151, RZ, 0xc0, !PT ;  /* 0x000000970e977212 */ /* 0x000fe200078ec0ff */
[----:B------:R-:W-:Y:S01]  /*1b150*/  IMAD.MOV R17, RZ, RZ, -R17 ;  /* 0x000000ffff117224 */ /* 0x000fe200078e0a11 */
[----:B------:R-:W-:Y:S01]  /*1b160*/  R2UR UR42, R27 ;  /* 0x000000001b2a72ca */ /* 0x000fe200000e0000 */
[----:B------:R-:W-:Y:S01]  /*1b170*/  IMAD.MOV R9, RZ, RZ, -R8 ;  /* 0x000000ffff097224 */ /* 0x000fe200078e0a08 */
[----:B------:R-:W-:Y:S01]  /*1b180*/  LOP3.LUT R11, R16, R11, RZ, 0xc0, !PT ;  /* 0x0000000b100b7212 */ /* 0x000fe200078ec0ff */
[----:B------:R-:W-:Y:S02]  /*1b190*/  IMAD R151, R28, R8, R151 ;  /* 0x000000081c977224 */ /* 0x000fe400078e0297 */
[----:B---3--:R-:W-:-:S02]  /*1b1a0*/  IMAD R8, R9, R23, R18 ;  /* 0x0000001709087224 */ /* 0x008fc400078e0212 */
[----:B------:R-:W-:Y:S02]  /*1b1b0*/  IMAD.MOV.U32 R9, RZ, RZ, 0x1 ;  /* 0x00000001ff097424 */ /* 0x000fe400078e00ff */
[----:B------:R-:W-:Y:S01]  /*1b1c0*/  IMAD R8, R8, R20, R11 ;  /* 0x0000001408087224 */ /* 0x000fe200078e020b */
[----:B0-----:R-:W-:-:S13]  /*1b1d0*/  ISETP.NE.AND P0, PT, R10, 0x1, PT ;  /* 0x000000010a00780c */ /* 0x001fda0003f05270 */
[----:B-1----:R-:W-:-:S04]  /*1b1e0*/  @P0 IMAD R26, R19, R17, R22 ;  /* 0x00000011131a0224 */ /* 0x002fc800078e0216 */
[----:B------:R-:W-:-:S05]  /*1b1f0*/  IMAD R151, R151, R25, R26 ;  /* 0x0000001997977224 */ /* 0x000fca00078e021a */
[----:B------:R-:W-:Y:S02]  /*1b200*/  SEL R10, R8, R151, !P0 ;  /* 0x00000097080a7207 */ /* 0x000fe40004000000 */
[----:B------:R-:W-:-:S03]  /*1b210*/  SEL R151, R151, R8, !P0 ;  /* 0x0000000897977207 */ /* 0x000fc60004000000 */
[----:B------:R2:W-:Y:S04]  /*1b220*/  STL [R1+0x1e0], R10 ;  /* 0x0001e00a01007387 */ /* 0x0005e80000100800 */
.L_x_37:
[----:B------:R3:W-:Y:S01]  /*1b230*/  STL [R1+0x1e4], R151 ;  /* 0x0001e49701007387 */ /* 0x0007e20000100800 */
[----:B------:R-:W-:Y:S01]  /*1b240*/  USHF.R.U32.HI UR12, URZ, 0x1, UR6 ;  /* 0x000000013f0c7899 */ /* 0x000fe20008011606 */
[----:B------:R-:W-:-:S03]  /*1b250*/  LOP3.LUT P0, RZ, R9, 0xff, RZ, 0xc0, !PT ;  /* 0x000000ff09ff7812 */ /* 0x000fc6000780c0ff */
[----:B------:R-:W-:-:S04]  /*1b260*/  UIMAD.WIDE.U32 UR12, UR12, -0x6db6db6d, URZ ;  /* 0x924924930c0c78a5 */ /* 0x000fc8000f8e003f */
[----:B------:R-:W-:-:S04]  /*1b270*/  USHF.R.U32.HI UR12, URZ, 0x2, UR13 ;  /* 0x000000023f0c7899 */ /* 0x000fc8000801160d */
[----:B------:R-:W-:Y:S02]  /*1b280*/  UIMAD UR5, UR12, -0xe, UR6 ;  /* 0xfffffff20c0578a4 */ /* 0x000fe4000f8e0206 */
[----:B---3--:R-:W-:Y:S10]  /*1b290*/  @P0 BRA `(.L_x_40) ;  /* 0xfffffe5c00e40947 */ /* 0x008ff4000383ffff */
[----:B------:R-:W-:Y:S05]  /*1b2a0*/  EXIT ;  /* 0x000000000000794d */ /* 0x000fea0003800000 */
.L_x_4:
[----:B------:R-:W2:Y:S01]  /*1b2b0*/  LDL R18, [R1+0x1ec] ;  /* 0x0001ec0001127983 */ /* 0x000ea20000100800 */
[----:B------:R-:W-:-:S03]  /*1b2c0*/  ULDC.64 UR4, c[0x0][0x650] ;  /* 0x0001940000047ab9 */ /* 0x000fc60000000a00 */
[----:B------:R-:W3:Y:S01]  /*1b2d0*/  LDL R19, [R1+0x1e8] ;  /* 0x0001e80001137983 */ /* 0x000ee20000100800 */
[----:B------:R-:W-:Y:S01]  /*1b2e0*/  PRMT R0, RZ, 0x7610, R0 ;  /* 0x00007610ff007816 */ /* 0x000fe20000000000 */
[----:B------:R-:W-:Y:S02]  /*1b2f0*/  IMAD.MOV.U32 R5, RZ, RZ, -0x1 ;  /* 0xffffffffff057424 */ /* 0x000fe400078e00ff */
[----:B------:R-:W-:Y:S02]  /*1b300*/  IMAD.MOV.U32 R7, RZ, RZ, -0x1 ;  /* 0xffffffffff077424 */ /* 0x000fe400078e00ff */
[----:B------:R-:W-:Y:S01]  /*1b310*/  IMAD.MOV.U32 R6, RZ, RZ, -0x1 ;  /* 0xffffffffff067424 */ /* 0x000fe200078e00ff */
[----:B--2---:R-:W-:-:S04]  /*1b320*/  ISETP.GE.U32.AND P0, PT, R18, UR4, PT ;  /* 0x0000000412007c0c */ /* 0x004fc8000bf06070 */
[----:B---3--:R-:W-:-:S13]  /*1b330*/  ISETP.GE.U32.AND.EX P0, PT, R19, UR5, PT, P0 ;  /* 0x0000000513007c0c */ /* 0x008fda000bf06100 */
[----:B------:R-:W-:Y:S05]  /*1b340*/  @P0 BRA `(.L_x_41) ;  /* 0x00000004006c0947 */ /* 0x000fea0003800000 */
        /* <DEDUP_REMOVED lines=18> */
.L_x_42:
[--C-:B------:R-:W-:Y:S01]  /*1b470*/  SHF.R.U64 R12, R10, R14, R11.reuse ;  /* 0x0000000e0a0c7219 */ /* 0x100fe2000000120b */
[----:B------:R-:W0:Y:S01]  /*1b480*/  LDC.64 R20, c[0x0][0x640] ;  /* 0x00019000ff147b82 */ /* 0x000e220000000a00 */
[----:B------:R-:W-:Y:S01]  /*1b490*/  I2FP.F32.U32 R9, R2 ;  /* 0x0000000200097245 */ /* 0x000fe20000201000 */
[----:B------:R-:W-:Y:S01]  /*1b4a0*/  ULDC UR4, c[0x0][0x150] ;  /* 0x0000540000047ab9 */ /* 0x000fe20000000800 */
[----:B------:R-:W-:Y:S01]  /*1b4b0*/  SHF.R.U32.HI R0, RZ, R14, R11 ;  /* 0x0000000eff007219 */ /* 0x000fe2000001160b */
[----:B------:R-:W-:Y:S01]  /*1b4c0*/  IMAD.MOV.U32 R6, RZ, RZ, R18 ;  /* 0x000000ffff067224 */ /* 0x000fe200078e0012 */
[----:B------:R-:W-:Y:S01]  /*1b4d0*/  IADD3 R3, P0, RZ, -R12, RZ ;  /* 0x8000000cff037210 */ /* 0x000fe20007f1e0ff */
[----:B------:R-:W-:Y:S01]  /*1b4e0*/  FMUL R9, R9, UR4 ;  /* 0x0000000409097c20 */ /* 0x000fe20008400000 */
[----:B------:R-:W-:Y:S01]  /*1b4f0*/  IMAD.MOV.U32 R7, RZ, RZ, R19 ;  /* 0x000000ffff077224 */ /* 0x000fe200078e0013 */
[----:B------:R-:W1:Y:S01]  /*1b500*/  LDC R8, c[0x0][0x618] ;  /* 0x00018600ff087b82 */ /* 0x000e620000000800 */
[----:B------:R-:W-:Y:S01]  /*1b510*/  ULDC UR4, c[0x0][0x154] ;  /* 0x0000550000047ab9 */ /* 0x000fe20000000800 */
[----:B------:R-:W-:-:S02]  /*1b520*/  IMAD.X R5, RZ, RZ, ~R0, P0 ;  /* 0x000000ffff057224 */ /* 0x000fc400000e0e00 */
[----:B------:R-:W2:Y:S01]  /*1b530*/  F2I.U32.TRUNC.NTZ R9, R9 ;  /* 0x0000000900097305 */ /* 0x000ea2000020f000 */
[----:B------:R-:W-:-:S03]  /*1b540*/  IMAD.WIDE.U32 R6, R3, R16, R6 ;  /* 0x0000001003067225 */ /* 0x000fc600078e0006 */
[----:B------:R-:W3:Y:S01]  /*1b550*/  LDC R11, c[0x0][0x144] ;  /* 0x00005100ff0b7b82 */ /* 0x000ee20000000800 */
[----:B------:R-:W-:Y:S01]  /*1b560*/  IMAD R0, R5, R16, RZ ;  /* 0x0000001005007224 */ /* 0x000fe200078e02ff */
[----:B------:R-:W-:-:S03]  /*1b570*/  I2FP.F32.U32 R5, R4 ;  /* 0x0000000400057245 */ /* 0x000fc60000201000 */
[----:B------:R-:W-:Y:S02]  /*1b580*/  IMAD R3, R3, R17, R0 ;  /* 0x0000001103037224 */ /* 0x000fe400078e0200 */
[----:B------:R-:W-:Y:S01]  /*1b590*/  FMUL R5, R5, UR4 ;  /* 0x0000000405057c20 */ /* 0x000fe20008400000 */
[----:B------:R-:W4:Y:S01]  /*1b5a0*/  LDC R14, c[0x0][0x608] ;  /* 0x00018200ff0e7b82 */ /* 0x000f220000000800 */
[----:B------:R-:W-:Y:S01]  /*1b5b0*/  IMAD.IADD R3, R7, 0x1, R3 ;  /* 0x0000000107037824 */ /* 0x000fe200078e0203 */
[----:B0-----:R-:W-:Y:S01]  /*1b5c0*/  ISETP.NE.U32.AND P0, PT, R20, RZ, PT ;  /* 0x000000ff1400720c */ /* 0x001fe20003f05070 */
[----:B--2---:R-:W-:-:S03]  /*1b5d0*/  IMAD.MOV R0, RZ, RZ, -R9 ;  /* 0x000000ffff007224 */ /* 0x004fc600078e0a09 */
[----:B------:R-:W-:Y:S02]  /*1b5e0*/  ISETP.NE.AND.EX P0, PT, R21, RZ, PT, P0 ;  /* 0x000000ff1500720c */ /* 0x000fe40003f05300 */
[----:B------:R-:W0:Y:S01]  /*1b5f0*/  LDC R19, c[0x0][0x658] ;  /* 0x00019600ff137b82 */ /* 0x000e220000000800 */
[-CC-:B-1----:R-:W-:Y:S01]  /*1b600*/  SHF.R.U64 R10, R6, R8.reuse, R3.reuse ;  /* 0x00000008060a7219 */ /* 0x182fe20000001203 */
[----:B------:R-:W-:Y:S01]  /*1b610*/  IMAD.MOV.U32 R6, RZ, RZ, -0x1 ;  /* 0xffffffffff067424 */ /* 0x000fe200078e00ff */
[----:B------:R-:W-:-:S05]  /*1b620*/  SHF.R.U32.HI R3, RZ, R8, R3 ;  /* 0x00000008ff037219 */ /* 0x000fca0000011603 */
[----:B------:R-:W1:Y:S01]  /*1b630*/  LDC R17, c[0x0][0x148] ;  /* 0x00005200ff117b82 */ /* 0x000e620000000800 */
[----:B---3--:R-:W-:Y:S02]  /*1b640*/  IMAD R18, R11, R0, R2 ;  /* 0x000000000b127224 */ /* 0x008fe400078e0202 */
[----:B------:R-:W-:-:S05]  /*1b650*/  IMAD.MOV.U32 R2, RZ, RZ, 0x1 ;  /* 0x00000001ff027424 */ /* 0x000fca00078e00ff */
[----:B------:R-:W2:Y:S01]  /*1b660*/  LDC R16, c[0x0][0x600] ;  /* 0x00018000ff107b82 */ /* 0x000ea20000000800 */
[-CC-:B----4-:R-:W-:Y:S02]  /*1b670*/  SHF.R.U64 R13, R10, R14.reuse, R3.reuse ;  /* 0x0000000e0a0d7219 */ /* 0x190fe40000001203 */
[----:B------:R-:W-:Y:S02]  /*1b680*/  SHF.R.U32.HI R0, RZ, R14, R3 ;  /* 0x0000000eff007219 */ /* 0x000fe40000011603 */
[----:B------:R3:W4:Y:S03]  /*1b690*/  F2I.U32.TRUNC.NTZ R14, R5 ;  /* 0x00000005000e7305 */ /* 0x000726000020f000 */
[----:B------:R-:W1:Y:S01]  /*1b6a0*/  LDC R22, c[0x0][0x648] ;  /* 0x00019200ff167b82 */ /* 0x000e620000000800 */
[-C--:B0-----:R-:W-:Y:S02]  /*1b6b0*/  SHF.R.U64 R15, R13, R19.reuse, R0 ;  /* 0x000000130d0f7219 */ /* 0x081fe40000001200 */
[----:B------:R-:W-:-:S02]  /*1b6c0*/  SHF.L.U32 R6, R6, R19, RZ ;  /* 0x0000001306067219 */ /* 0x000fc400000006ff */
[-C--:B------:R-:W-:Y:S02]  /*1b6d0*/  SHF.R.U32.HI R3, RZ, R19.reuse, R0 ;  /* 0x00000013ff037219 */ /* 0x080fe40000011600 */
[----:B------:R-:W-:Y:S01]  /*1b6e0*/  SHF.L.U32 R19, R2, R19, RZ ;  /* 0x0000001302137219 */ /* 0x000fe200000006ff */
[----:B------:R-:W0:Y:S01]  /*1b6f0*/  LDC R23, c[0x0][0x638] ;  /* 0x00018e00ff177b82 */ /* 0x000e220000000800 */
[----:B------:R-:W-:Y:S01]  /*1b700*/  LOP3.LUT R24, RZ, R6, RZ, 0x33, !PT ;  /* 0x00000006ff187212 */ /* 0x000fe200078e33ff */
[----:B------:R-:W-:-:S06]  /*1b710*/  IMAD.MOV.U32 R2, RZ, RZ, R15 ;  /* 0x000000ffff027224 */ /* 0x000fcc00078e000f */
[----:B------:R-:W0:Y:S01]  /*1b720*/  LDC R25, c[0x0][0x610] ;  /* 0x00018400ff197b82 */ /* 0x000e220000000800 */
[----:B---34-:R-:W-:Y:S05]  /*1b730*/  @!P0 BRA `(.L_x_43) ;  /* 0x0000000000288947 */ /* 0x018fea0003800000 */
[----:B------:R-:W3:Y:S02]  /*1b740*/  LDC R0, c[0x0][0x64c] ;  /* 0x00019300ff007b82 */ /* 0x000ee40000000800 */
[----:B---3--:R-:W-:-:S05]  /*1b750*/  IADD3 R5, P0, R15, R0, RZ ;  /* 0x000000000f057210 */ /* 0x008fca0007f1e0ff */
        /* <DEDUP_REMOVED lines=8> */
.L_x_43:
[----:B------:R-:W3:Y:S01]  /*1b7e0*/  LDC R0, c[0x0][0x65c] ;  /* 0x00019700ff007b82 */ /* 0x000ee20000000800 */
[----:B-1----:R-:W-:Y:S01]  /*1b7f0*/  SHF.R.U64 R3, R2, R22, R3 ;  /* 0x0000001602037219 */ /* 0x002fe20000001203 */
[----:B--2---:R-:W-:Y:S02]  /*1b800*/  VIADD R7, R16, 0xffffffff ;  /* 0xffffffff10077836 */ /* 0x004fe40000000000 */
[----:B------:R-:W-:Y:S02]  /*1b810*/  IMAD.MOV R14, RZ, RZ, -R14 ;  /* 0x000000ffff0e7224 */ /* 0x000fe400078e0a0e */
[----:B------:R-:W-:Y:S02]  /*1b820*/  IMAD.MOV R2, RZ, RZ, -R3 ;  /* 0x000000ffff027224 */ /* 0x000fe400078e0a03 */
[----:B------:R-:W-:Y:S01]  /*1b830*/  IMAD.MOV.U32 R6, RZ, RZ, R12 ;  /* 0x000000ffff067224 */ /* 0x000fe200078e000c */
[----:B---3--:R-:W-:Y:S02]  /*1b840*/  ISETP.NE.AND P0, PT, R0, 0x1, PT ;  /* 0x000000010000780c */ /* 0x008fe40003f05270 */
[----:B------:R-:W-:-:S05]  /*1b850*/  LOP3.LUT R0, R13, R24, RZ, 0xc0, !PT ;  /* 0x000000180d007212 */ /* 0x000fca00078ec0ff */
[----:B------:R-:W-:Y:S01]  /*1b860*/  IMAD R5, R19, R3, R0 ;  /* 0x0000000313057224 */ /* 0x000fe200078e0200 */
[----:B------:R-:W-:Y:S01]  /*1b870*/  LOP3.LUT R3, R10, R7, RZ, 0xc0, !PT ;  /* 0x000000070a037212 */ /* 0x000fe200078ec0ff */
[----:B0-----:R-:W-:-:S04]  /*1b880*/  IMAD R0, R2, R23, R15 ;  /* 0x0000001702007224 */ /* 0x001fc800078e020f */
[----:B------:R-:W-:Y:S02]  /*1b890*/  @P0 IMAD R18, R17, R14, R4 ;  /* 0x0000000e11120224 */ /* 0x000fe400078e0204 */
[----:B------:R-:W-:Y:S02]  /*1b8a0*/  IMAD R2, R0, R16, R3 ;  /* 0x0000001000027224 */ /* 0x000fe400078e0203 */
[----:B------:R-:W-:Y:S02]  /*1b8b0*/  IMAD R5, R5, R25, R18 ;  /* 0x0000001905057224 */ /* 0x000fe400078e0212 */
[----:B------:R-:W-:-:S03]  /*1b8c0*/  IMAD.MOV.U32 R4, RZ, RZ, 0x1 ;  /* 0x00000001ff047424 */ /* 0x000fc600078e00ff */
[----:B------:R-:W-:Y:S02]  /*1b8d0*/  SEL R7, R2, R5, !P0 ;  /* 0x0000000502077207 */ /* 0x000fe40004000000 */
[----:B------:R-:W-:Y:S02]  /*1b8e0*/  PRMT R0, R4, 0x7610, R0 ;  /* 0x0000761004007816 */ /* 0x000fe40000000000 */
[----:B------:R-:W-:-:S07]  /*1b8f0*/  SEL R5, R5, R2, !P0 ;  /* 0x0000000205057207 */ /* 0x000fce0004000000 */
.L_x_41:
[----:B------:R-:W-:-:S08]  /*1b900*/  NOP ;  /* 0x0000000000007918 */ /* 0x000fd00000000000 */
[----:B------:R-:W0:-:S00]  /*1b910*/  USETMAXREG.DEALLOC.CTAPOOL 0x28 ;  /* 0x00000028000079c8 */ /* 0x000e0000080e0500 */
[----:B------:R-:W-:-:S13]  /*1b920*/  ISETP.NE.AND P0, PT, RZ, UR6, PT ;  /* 0x00000006ff007c0c */ /* 0x000fda000bf05270 */
[----:B------:R-:W-:Y:S05]  /*1b930*/  @P0 EXIT ;  /* 0x000000000000094d */ /* 0x000fea0003800000 */
[----:B0-----:R-:W-:Y:S01]  /*1b940*/  LOP3.LUT P0, RZ, R0, 0xff, RZ, 0xc0, !PT ;  /* 0x000000ff00ff7812 */ /* 0x001fe2000780c0ff */
[----:B------:R-:W-:Y:S02]  /*1b950*/  IMAD.MOV.U32 R0, RZ, RZ, 0x1 ;  /* 0x00000001ff007424 */ /* 0x000fe400078e00ff */
[----:B------:R-:W-:-:S10]  /*1b960*/  IMAD.MOV.U32 R10, RZ, RZ, RZ ;  /* 0x000000ffff0a7224 */ /* 0x000fd400078e00ff */
[----:B------:R-:W-:Y:S05]  /*1b970*/  @!P0 BRA `(.L_x_44) ;  /* 0x0000000c00588947 */ /* 0x000fea0003800000 */
[----:B------:R-:W0:Y:S01]  /*1b980*/  LDC R0, c[0x0][0x28c] ;  /* 0x0000a300ff007b82 */ /* 0x000e220000000800 */
[----:B------:R-:W1:Y:S01]  /*1b990*/  S2R R2, SR_TID.X ;  /* 0x0000000000027919 */ /* 0x000e620000002100 */
[----:B------:R-:W-:Y:S01]  /*1b9a0*/  ULDC UR5, c[0x0][0x658] ;  /* 0x0001960000057ab9 */ /* 0x000fe20000000800 */
[----:B------:R-:W-:Y:S01]  /*1b9b0*/  UMOV UR6, 0xffffffff ;  /* 0xffffffff00067882 */ /* 0x000fe20000000000 */
[----:B------:R-:W-:Y:S01]  /*1b9c0*/  UMOV UR9, 0x1 ;  /* 0x0000000100097882 */ /* 0x000fe20000000000 */
[----:B------:R-:W-:Y:S01]  /*1b9d0*/  USHF.L.U32 UR10, UR6, UR5, URZ ;  /* 0x00000005060a7299 */ /* 0x000fe2000800063f */
[----:B------:R-:W-:Y:S01]  /*1b9e0*/  BSSY B0, `(.L_x_44) ;  /* 0x00000cf000007945 */ /* 0x000fe20003800000 */
[----:B------:R-:W-:Y:S01]  /*1b9f0*/  ULDC UR8, c[0x0][0xc] ;  /* 0x0000030000087ab9 */ /* 0x000fe20000000800 */
[----:B------:R-:W-:Y:S01]  /*1ba00*/  USHF.L.U32 UR5, UR9, UR5, URZ ;  /* 0x0000000509057299 */ /* 0x000fe2000800063f */
[----:B------:R-:W-:Y:S01]  /*1ba10*/  IMAD.MOV.U32 R12, RZ, RZ, 0x1 ;  /* 0x00000001ff0c7424 */ /* 0x000fe200078e00ff */
[----:B------:R-:W-:Y:S01]  /*1ba20*/  ULDC UR4, c[0x0][0x600] ;  /* 0x0001800000047ab9 */ /* 0x000fe20000000800 */
[----:B------:R-:W-:Y:S01]  /*1ba30*/  ULDC UR9, c[0x0][0x10] ;  /* 0x0000040000097ab9 */ /* 0x000fe20000000800 */
[----:B------:R-:W-:Y:S01]  /*1ba40*/  ULDC UR6, c[0x0][0x14] ;  /* 0x0000050000067ab9 */ /* 0x000fe20000000800 */
[----:B------:R-:W-:Y:S01]  /*1ba50*/  UIMAD.WIDE.U32 UR8, UR8, UR9, URZ ;  /* 0x00000009080872a5 */ /* 0x000fe2000f8e003f */
[----:B------:R-:W-:Y:S01]  /*1ba60*/  IMAD.MOV.U32 R10, RZ, RZ, RZ ;  /* 0x000000ffff0a7224 */ /* 0x000fe200078e00ff */
[----:B------:R-:W-:-:S02]  /*1ba70*/  ULOP3.LUT UR21, UR7, 0x2, URZ, 0xfc, !UPT ;  /* 0x0000000207157892 */ /* 0x000fc4000f8efc3f */
[----:B------:R-:W-:Y:S02]  /*1ba80*/  UIMAD.WIDE.U32 UR22, UR8, UR6, URZ ;  /* 0x00000006081672a5 */ /* 0x000fe4000f8e003f */
[----:B------:R-:W-:Y:S02]  /*1ba90*/  UIMAD UR13, UR9, UR6, URZ ;  /* 0x00000006090d72a4 */ /* 0x000fe4000f8e023f */
[----:B------:R-:W-:Y:S02]  /*1baa0*/  UIADD3 UR4, UR4, -0x1, URZ ;  /* 0xffffffff04047890 */ /* 0x000fe4000fffe03f */
[----:B------:R-:W-:Y:S01]  /*1bab0*/  ULOP3.LUT UR19, URZ, UR10, URZ, 0x33, !UPT ;  /* 0x0000000a3f137292 */ /* 0x000fe2000f8e333f */
[----:B0-----:R-:W-:Y:S01]  /*1bac0*/  VIADD R0, R0, 0x1f ;  /* 0x0000001f00007836 */ /* 0x001fe20000000000 */
[----:B------:R-:W-:Y:S01]  /*1bad0*/  UIADD3 UR13, UR23, UR13, URZ ;  /* 0x0000000d170d7290 */ /* 0x000fe2000fffe03f */
[----:B------:R-:W-:-:S03]  /*1bae0*/  ULDC.64 UR24, c[0x0][0x198] ;  /* 0x0000660000187ab9 */ /* 0x000fc60000000a00 */
[----:B------:R-:W-:-:S04]  /*1baf0*/  SHF.R.S32.HI R3, RZ, 0x1f, R0 ;  /* 0x0000001fff037819 */ /* 0x000fc80000011400 */
[----:B------:R-:W-:Y:S01]  /*1bb00*/  LEA.HI R3, R3, R0, RZ, 0x5 ;  /* 0x0000000003037211 */ /* 0x000fe200078f28ff */
[----:B------:R-:W-:Y:S01]  /*1bb10*/  IMAD.MOV.U32 R0, RZ, RZ, 0x1 ;  /* 0x00000001ff007424 */ /* 0x000fe200078e00ff */
[C---:B-1----:R-:W-:Y:S02]  /*1bb20*/  LOP3.LUT P2, RZ, R2.reuse, 0x7f, RZ, 0xc0, !PT ;  /* 0x0000007f02ff7812 */ /* 0x042fe4000784c0ff */
[----:B------:R-:W-:Y:S02]  /*1bb30*/  SHF.R.S32.HI R9, RZ, 0x5, R3 ;  /* 0x00000005ff097819 */ /* 0x000fe40000011403 */
[----:B------:R-:W-:-:S03]  /*1bb40*/  LOP3.LUT P0, RZ, R2, 0x1f, RZ, 0xc0, !PT ;  /* 0x0000001f02ff7812 */ /* 0x000fc6000780c0ff */
[----:B------:R-:W-:Y:S01]  /*1bb50*/  VIADD R8, R9, 0x1 ;  /* 0x0000000109087836 */ /* 0x000fe20000000000 */
[----:B------:R-:W-:-:S13]  /*1bb60*/  PLOP3.LUT P0, PT, P0, P2, PT, 0x8a, 0x0 ;  /* 0x000000000000781c */ /* 0x000fda0000705172 */
.L_x_56:
[----:B------:R-:W-:-:S03]  /*1bb70*/  UMOV UR6, 0xffffffff ;  /* 0xffffffff00067882 */ /* 0x000fc60000000000 */
[----:B------:R-:W-:Y:S05]  /*1bb80*/  BRA.DIV UR6, `(.L_x_45) ;  /* 0x0000001606387947 */ /* 0x000fea000b800000 */
[----:B------:R-:W-:-:S13]  /*1bb90*/  ELECT P1, URZ, PT ;  /* 0x00000000003f782f */ /* 0x000fda0003820000 */
.L_x_77:
[----:B------:R-:W0:Y:S01]  /*1bba0*/  LDC R2, c[0x0][0x28c] ;  /* 0x0000a300ff027b82 */ /* 0x000e220000000800 */
[----:B------:R-:W-:Y:S01]  /*1bbb0*/  BSSY B1, `(.L_x_46) ;  /* 0x0000038000017945 */ /* 0x000fe20003800000 */
[----:B0-----:R-:W-:-:S13]  /*1bbc0*/  ISETP.LT.OR P1, PT, R2, 0x1, !P1 ;  /* 0x000000010200780c */ /* 0x001fda0004f21670 */
[----:B------:R-:W-:Y:S05]  /*1bbd0*/  @P1 BRA `(.L_x_47) ;  /* 0x0000000000d41947 */ /* 0x000fea0003800000 */
[----:B------:R-:W-:Y:S02]  /*1bbe0*/  IMAD R11, R7, 0x70, RZ ;  /* 0x00000070070b7824 */ /* 0x000fe400078e02ff */
[----:B------:R-:W-:Y:S02]  /*1bbf0*/  IMAD R13, R5, 0x180, RZ ;  /* 0x00000180050d7824 */ /* 0x000fe400078e02ff */
[----:B------:R-:W-:Y:S02]  /*1bc00*/  IMAD.MOV.U32 R16, RZ, RZ, RZ ;  /* 0x000000ffff107224 */ /* 0x000fe400078e00ff */
[----:B------:R-:W-:Y:S02]  /*1bc10*/  IMAD.MOV.U32 R2, RZ, RZ, R8 ;  /* 0x000000ffff027224 */ /* 0x000fe400078e0008 */
[----:B------:R-:W-:Y:S02]  /*1bc20*/  IMAD.MOV.U32 R3, RZ, RZ, R0 ;  /* 0x000000ffff037224 */ /* 0x000fe400078e0000 */
[----:B------:R-:W-:-:S07]  /*1bc30*/  IMAD.MOV.U32 R4, RZ, RZ, R10 ;  /* 0x000000ffff047224 */ /* 0x000fce00078e000a */
.L_x_51:
[----:B------:R-:W0:Y:S01]  /*1bc40*/  S2R R14, SR_CgaCtaId ;  /* 0x00000000000e7919 */ /* 0x000e220000008800 */
[----:B------:R-:W-:Y:S01]  /*1bc50*/  MOV R5, 0x400 ;  /* 0x0000040000057802 */ /* 0x000fe20000000f00 */
[----:B------:R-:W1:Y:S03]  /*1bc60*/  @!P2 LDC R7, c[0x0][0x500] ;  /* 0x00014000ff07ab82 */ /* 0x000e660000000800 */
[----:B0-----:R-:W-:Y:S02]  /*1bc70*/  LEA R15, R14, R5, 0x18 ;  /* 0x000000050e0f7211 */ /* 0x001fe400078ec0ff */
[----:B------:R-:W-:-:S03]  /*1bc80*/  SHF.L.U32 R5, R3, 0x1f, RZ ;  /* 0x0000001f03057819 */ /* 0x000fc600000006ff */
[----:B------:R-:W-:-:S04]  /*1bc90*/  IMAD R14, R4, 0x8, R15 ;  /* 0x00000008040e7824 */ /* 0x000fc800078e020f */
[----:B------:R-:W0:Y:S02]  /*1bca0*/  SYNCS.PHASECHK.TRANS64.TRYWAIT P1, [R14+URZ+0x70], R5 ;  /* 0x000070050e0075a7 */ /* 0x000e24000802017f */
[----:B01----:R-:W-:Y:S05]  /*1bcb0*/  @!P1 BRA `(.L_x_48) ;  /* 0x00000014000c9947 */ /* 0x003fea0003800000 */
.L_x_78:
[----:B------:R-:W-:Y:S01]  /*1bcc0*/  UPRMT UR6, UR21, 0x9910, URZ ;  /* 0x0000991015067896 */ /* 0x000fe2000800003f */
[----:B------:R1:W-:Y:S03]  /*1bcd0*/  @!P2 SYNCS.ARRIVE.TRANS64 RZ, [R14+URZ], R7 ;  /* 0x000000070effa9a7 */ /* 0x0003e6000800003f */
[----:B------:R-:W-:-:S06]  /*1bce0*/  UISETP.NE.AND UP0, UPT, UR6, 0x2, UPT ;  /* 0x000000020600788c */ /* 0x000fcc000bf05270 */
[----:B------:R-:W-:-:S13]  /*1bcf0*/  PLOP3.LUT P1, PT, PT, PT, UP0, 0x80, 0x0 ;  /* 0x000000000000781c */ /* 0x000fda0003f2f008 */
[----:B-1----:R-:W-:Y:S05]  /*1bd00*/  @P1 BRA `(.L_x_49) ;  /* 0x0000000000041947 */ /* 0x002fea0003800000 */
[----:B------:R-:W-:Y:S01]  /*1bd10*/  BPT.TRAP 0x1 ;  /* 0x000000040000795c */ /* 0x000fe20000300000 */
.L_x_49:
[----:B------:R-:W-:Y:S05]  /*1bd20*/  @P0 BRA `(.L_x_50) ;  /* 0x0000000000040947 */ /* 0x000fea0003800000 */
[----:B------:R-:W-:Y:S01]  /*1bd30*/  BPT.TRAP 0x1 ;  /* 0x000000040000795c */ /* 0x000fe20000300000 */
.L_x_50:
[--C-:B0-----:R-:W-:Y:S01]  /*1bd40*/  IMAD R5, R4, 0x3000, R15.reuse ;  /* 0x0000300004057824 */ /* 0x101fe200078e020f */
[----:B------:R-:W-:Y:S01]  /*1bd50*/  R2UR UR9, R14 ;  /* 0x000000000e0972ca */ /* 0x000fe200000e0000 */
[----:B------:R-:W-:Y:S01]  /*1bd60*/  IMAD R15, R4, 0xe00, R15 ;  /* 0x00000e00040f7824 */ /* 0x000fe200078e020f */
[----:B------:R-:W-:Y:S01]  /*1bd70*/  UIADD3 UR14, UP0, UR24, 0xf0, URZ ;  /* 0x000000f0180e7890 */ /* 0x000fe2000ff1e03f */
[----:B------:R-:W-:Y:S01]  /*1bd80*/  VIADD R2, R2, 0xffffffff ;  /* 0xffffffff02027836 */ /* 0x000fe20000000000 */
[----:B------:R-:W-:Y:S01]  /*1bd90*/  R2UR UR6, R5 ;  /* 0x00000000050672ca */ /* 0x000fe200000e0000 */
[----:B------:R-:W-:Y:S01]  /*1bda0*/  UIADD3 UR26, UP1, UR24, 0x1f0, URZ ;  /* 0x000001f0181a7890 */ /* 0x000fe2000ff3e03f */
[----:B------:R-:W-:Y:S01]  /*1bdb0*/  R2UR UR8, R15 ;  /* 0x000000000f0872ca */ /* 0x000fe200000e0000 */
[----:B------:R-:W-:Y:S01]  /*1bdc0*/  UIADD3.X UR15, URZ, UR25, URZ, UP0, !UPT ;  /* 0x000000193f0f7290 */ /* 0x000fe200087fe43f */
[----:B------:R-:W-:Y:S01]  /*1bdd0*/  R2UR UR11, R13 ;  /* 0x000000000d0b72ca */ /* 0x000fe200000e0000 */
[----:B------:R-:W-:Y:S01]  /*1bde0*/  VIADD R4, R4, 0x1 ;  /* 0x0000000104047836 */ /* 0x000fe20000000000 */
[----:B------:R-:W-:Y:S01]  /*1bdf0*/  R2UR UR10, R16 ;  /* 0x00000000100a72ca */ /* 0x000fe200000e0000 */
[----:B------:R-:W-:Y:S01]  /*1be00*/  UIADD3.X UR27, URZ, UR25, URZ, UP1, !UPT ;  /* 0x000000193f1b7290 */ /* 0x000fe20008ffe43f */
[----:B------:R-:W-:Y:S01]  /*1be10*/  R2UR UR12, R6 ;  /* 0x00000000060c72ca */ /* 0x000fe200000e0000 */
[----:B------:R-:W-:Y:S01]  /*1be20*/  UMOV UR16, 0x0 ;  /* 0x0000000000107882 */ /* 0x000fe20000000000 */
[----:B------:R-:W-:Y:S01]  /*1be30*/  R2UR UR20, R11 ;  /* 0x000000000b1472ca */ /* 0x000fe200000e0000 */
[----:B------:R-:W-:Y:S01]  /*1be40*/  UMOV UR17, 0x10000000 ;  /* 0x1000000000117882 */ /* 0x000fe20000000000 */
[----:B------:R-:W-:Y:S01]  /*1be50*/  ISETP.GT.AND P3, PT, R2, 0x1, PT ;  /* 0x000000010200780c */ /* 0x000fe20003f64270 */
[----:B------:R-:W-:Y:S01]  /*1be60*/  UIADD3 UR6, UR6, 0x200, URZ ;  /* 0x0000020006067890 */ /* 0x000fe2000fffe03f */
[----:B------:R-:W-:Y:S01]  /*1be70*/  ISETP.NE.AND P1, PT, R4, 0xe, PT ;  /* 0x0000000e0400780c */ /* 0x000fe20003f25270 */
[----:B------:R-:W-:Y:S01]  /*1be80*/  UIADD3 UR18, UR8, 0x2a200, URZ ;  /* 0x0002a20008127890 */ /* 0x000fe2000fffe03f */
[----:B------:R-:W-:-:S02]  /*1be90*/  VIADD R16, R16, 0x20 ;  /* 0x0000002010107836 */ /* 0x000fc40000000000 */
[----:B------:R-:W-:Y:S02]  /*1bea0*/  SEL R14, RZ, 0x1, P1 ;  /* 0x00000001ff0e7807 */ /* 0x000fe40000800000 */
[----:B------:R-:W-:Y:S01]  /*1beb0*/  UMOV UR8, UR6 ;  /* 0x0000000600087c82 */ /* 0x000fe20008000000 */
[----:B------:R-:W-:Y:S01]  /*1bec0*/  SEL R4, R4, RZ, P1 ;  /* 0x000000ff04047207 */ /* 0x000fe20000800000 */
[----:B------:R0:W-:Y:S01]  /*1bed0*/  UTMALDG.3D [UR8], [UR14], desc[UR16] ;  /* 0x000010080e0075b4 */ /* 0x0001e20008011000 */
[----:B------:R-:W-:Y:S01]  /*1bee0*/  LOP3.LUT R3, R3, R14, RZ, 0x3c, !PT ;  /* 0x0000000e03037212 */ /* 0x000fe200078e3cff */
[----:B0-----:R-:W-:Y:S01]  /*1bef0*/  UMOV UR8, UR18 ;  /* 0x0000001200087c82 */ /* 0x001fe20008000000 */
[----:B------:R-:W-:Y:S02]  /*1bf00*/  UMOV UR11, UR20 ;  /* 0x00000014000b7c82 */ /* 0x000fe40008000000 */
[----:B------:R0:W-:Y:S02]  /*1bf10*/  UTMALDG.3D [UR8], [UR26], desc[UR16] ;  /* 0x000010081a0075b4 */ /* 0x0001e40008011000 */
[----:B0-----:R-:W-:Y:S05]  /*1bf20*/  @P3 BRA `(.L_x_51) ;  /* 0xfffffffc00443947 */ /* 0x001fea000383ffff */
.L_x_47:
[----:B------:R-:W-:Y:S05]  /*1bf30*/  BSYNC B1 ;  /* 0x0000000000017941 */ /* 0x000fea0003800000 */
.L_x_46:
[----:B------:R-:W2:Y:S01]  /*1bf40*/  LDL.LU R17, [R1+0x1e8] ;  /* 0x0001e80001117983 */ /* 0x000ea20000300800 */
[----:B------:R-:W-:Y:S01]  /*1bf50*/  LOP3.LUT P3, RZ, R12, 0xff, RZ, 0xc0, !PT ;  /* 0x000000ff0cff7812 */ /* 0x000fe2000786c0ff */
[----:B------:R-:W-:Y:S01]  /*1bf60*/  IMAD.IADD R10, R9, 0x1, R10 ;  /* 0x00000001090a7824 */ /* 0x000fe200078e020a */
[----:B------:R-:W-:Y:S01]  /*1bf70*/  ULDC.64 UR8, c[0x0][0x650] ;  /* 0x0001940000087ab9 */ /* 0x000fe20000000a00 */
[----:B------:R-:W3:Y:S01]  /*1bf80*/  LDL.LU R14, [R1+0x1ec] ;  /* 0x0001ec00010e7983 */ /* 0x000ee20000300800 */
[----:B------:R-:W-:Y:S01]  /*1bf90*/  BSSY B1, `(.L_x_52) ;  /* 0x0000071000017945 */ /* 0x000fe20003800000 */
[----:B------:R-:W-:Y:S01]  /*1bfa0*/  IMAD.MOV.U32 R7, RZ, RZ, -0x1 ;  /* 0xffffffffff077424 */ /* 0x000fe200078e00ff */
[----:B------:R-:W-:Y:S01]  /*1bfb0*/  SHF.R.U32.HI R2, RZ, 0x1, R10 ;  /* 0x00000001ff027819 */ /* 0x000fe2000001160a */
[----:B------:R-:W-:Y:S01]  /*1bfc0*/  IMAD.MOV.U32 R6, RZ, RZ, -0x1 ;  /* 0xffffffffff067424 */ /* 0x000fe200078e00ff */
[----:B------:R-:W-:Y:S02]  /*1bfd0*/  ISETP.GT.U32.AND P1, PT, R10, 0xd, PT ;  /* 0x0000000d0a00780c */ /* 0x000fe40003f24070 */
[----:B------:R-:W-:-:S02]  /*1bfe0*/  PRMT R12, RZ, 0x7610, R12 ;  /* 0x00007610ff0c7816 */ /* 0x000fc4000000000c */
[----:B------:R-:W-:Y:S01]  /*1bff0*/  ISETP.LT.U32.AND P1, PT, R9, 0xe, P1 ;  /* 0x0000000e0900780c */ /* 0x000fe20000f21070 */
[----:B------:R-:W0:Y:S01]  /*1c000*/  @P3 S2R R4, SR_CgaCtaId ;  /* 0x0000000000043919 */ /* 0x000e220000008800 */
[----:B------:R-:W-:-:S04]  /*1c010*/  @P3 MOV R3, 0x400 ;  /* 0x0000040000033802 */ /* 0x000fc80000000f00 */
[----:B0-----:R-:W-:Y:S01]  /*1c020*/  @P3 LEA R4, R4, R3, 0x18 ;  /* 0x0000000304043211 */ /* 0x001fe200078ec0ff */
[----:B------:R-:W-:-:S03]  /*1c030*/  IMAD.WIDE.U32 R2, R2, -0x6db6db6d, RZ ;  /* 0x9249249302027825 */ /* 0x000fc600078e00ff */
[----:B------:R0:W-:Y:S01]  /*1c040*/  @P3 SYNCS.ARRIVE.TRANS64.A1T0 RZ, [R4+URZ+0xf8], RZ ;  /* 0x0000f8ff04ff39a7 */ /* 0x0001e2000810003f */
[----:B------:R-:W-:Y:S02]  /*1c050*/  ISETP.GE.U32.AND P3, PT, R9, 0xe, PT ;  /* 0x0000000e0900780c */ /* 0x000fe40003f66070 */
[----:B------:R-:W-:Y:S02]  /*1c060*/  SHF.R.U32.HI R5, RZ, 0x2, R3 ;  /* 0x00000002ff057819 */ /* 0x000fe40000011603 */
[----:B------:R-:W-:Y:S02]  /*1c070*/  SEL R3, RZ, 0x1, !P1 ;  /* 0x00000001ff037807 */ /* 0x000fe40004800000 */
[----:B------:R-:W-:Y:S01]  /*1c080*/  PRMT R2, RZ, 0x7610, R2 ;  /* 0x00007610ff027816 */ /* 0x000fe20000000002 */
[----:B------:R-:W-:Y:S01]  /*1c090*/  IMAD R10, R5, -0xe, R10 ;  /* 0xfffffff2050a7824 */ /* 0x000fe200078e020a */
[----:B------:R-:W-:-:S05]  /*1c0a0*/  LOP3.LUT R0, R0, R3, RZ, 0x3c, !PT ;  /* 0x0000000300007212 */ /* 0x000fca00078e3cff */
[----:B------:R-:W-:Y:S01]  /*1c0b0*/  @P3 LOP3.LUT R0, R0, 0x1, R5, 0x78, !PT ;  /* 0x0000000100003812 */ /* 0x000fe200078e7805 */
[----:B------:R-:W-:Y:S01]  /*1c0c0*/  IMAD.MOV.U32 R5, RZ, RZ, -0x1 ;  /* 0xffffffffff057424 */ /* 0x000fe200078e00ff */
[----:B---3--:R-:W-:-:S04]  /*1c0d0*/  IADD3 R14, P4, R14, UR22, RZ ;  /* 0x000000160e0e7c10 */ /* 0x008fc8000ff9e0ff */
[----:B--2---:R-:W-:Y:S01]  /*1c0e0*/  IADD3.X R17, R17, UR13, RZ, P4, !PT ;  /* 0x0000000d11117c10 */ /* 0x004fe2000a7fe4ff */
[----:B------:R0:W-:Y:S01]  /*1c0f0*/  STL [R1+0x1ec], R14 ;  /* 0x0001ec0e01007387 */ /* 0x0001e20000100800 */
[----:B------:R-:W-:-:S03]  /*1c100*/  ISETP.GE.U32.AND P1, PT, R14, UR8, PT ;  /* 0x000000080e007c0c */ /* 0x000fc6000bf26070 */
[----:B------:R0:W-:Y:S01]  /*1c110*/  STL [R1+0x1e8], R17 ;  /* 0x0001e81101007387 */ /* 0x0001e20000100800 */
[----:B------:R-:W-:-:S13]  /*1c120*/  ISETP.GE.U32.AND.EX P1, PT, R17, UR9, PT, P1 ;  /* 0x0000000911007c0c */ /* 0x000fda000bf26110 */
[----:B0-----:R-:W-:Y:S05]  /*1c130*/  @P1 BRA `(.L_x_53) ;  /* 0x0000000400581947 */ /* 0x001fea0003800000 */
[----:B------:R-:W-:Y:S01]  /*1c140*/  ULDC.64 UR8, c[0x0][0x628] ;  /* 0x00018a0000087ab9 */ /* 0x000fe20000000a00 */
[----:B------:R-:W0:Y:S01]  /*1c150*/  S2R R13, SR_CTAID.X ;  /* 0x00000000000d7919 */ /* 0x000e220000002500 */
[----:B------:R-:W-:Y:S01]  /*1c160*/  ISETP.NE.U32.AND P1, PT, RZ, UR8, PT ;  /* 0x00000008ff007c0c */ /* 0x000fe2000bf25070 */
[----:B------:R-:W-:Y:S01]  /*1c170*/  ULDC UR10, c[0x0][0x630] ;  /* 0x00018c00000a7ab9 */ /* 0x000fe20000000800 */
[----:B------:R-:W-:Y:S01]  /*1c180*/  IMAD.MOV.U32 R2, RZ, RZ, R14 ;  /* 0x000000ffff027224 */ /* 0x000fe200078e000e */
[----:B------:R-:W1:Y:S01]  /*1c190*/  S2R R11, SR_CTAID.Y ;  /* 0x00000000000b7919 */ /* 0x000e620000002600 */
[----:B------:R-:W-:Y:S01]  /*1c1a0*/  ISETP.NE.AND.EX P1, PT, RZ, UR9, PT, P1 ;  /* 0x00000009ff007c0c */ /* 0x000fe2000bf25310 */
[----:B------:R-:W-:-:S12]  /*1c1b0*/  IMAD.MOV.U32 R3, RZ, RZ, R17 ;  /* 0x000000ffff037224 */ /* 0x000fd800078e0011 */
[----:B------:R-:W-:Y:S05]  /*1c1c0*/  @!P1 BRA `(.L_x_54) ;  /* 0x0000000000289947 */ /* 0x000fea0003800000 */
[----:B------:R-:W-:Y:S02]  /*1c1d0*/  ULDC UR6, c[0x0][0x634] ;  /* 0x00018d0000067ab9 */ /* 0x000fe40000000800 */
[----:B------:R-:W-:-:S05]  /*1c1e0*/  IADD3 R7, P1, R14, UR6, RZ ;  /* 0x000000060e077c10 */ /* 0x000fca000ff3e0ff */
[----:B------:R-:W-:-:S04]  /*1c1f0*/  IMAD.X R15, RZ, RZ, R17, P1 ;  /* 0x000000ffff0f7224 */ /* 0x000fc800008e0611 */
[----:B------:R-:W-:-:S04]  /*1c200*/  IMAD.WIDE.U32 R4, R15, UR8, RZ ;  /* 0x000000080f047c25 */ /* 0x000fc8000f8e00ff */
[----:B------:R-:W-:-:S04]  /*1c210*/  IMAD.WIDE.U32 R4, P1, R7, UR9, R4 ;  /* 0x0000000907047c25 */ /* 0x000fc8000f820004 */
[----:B------:R-:W-:-:S04]  /*1c220*/  IMAD.WIDE.U32 R6, R7, UR8, RZ ;  /* 0x0000000807067c25 */ /* 0x000fc8000f8e00ff */
[----:B------:R-:W-:Y:S01]  /*1c230*/  IMAD.X R3, RZ, RZ, RZ, P1 ;  /* 0x000000ffff037224 */ /* 0x000fe200008e06ff */
[----:B------:R-:W-:Y:S01]  /*1c240*/  IADD3 RZ, P1, R7, R4, RZ ;  /* 0x0000000407ff7210 */ /* 0x000fe20007f3e0ff */
[----:B------:R-:W-:-:S04]  /*1c250*/  IMAD.MOV.U32 R2, RZ, RZ, R5 ;  /* 0x000000ffff027224 */ /* 0x000fc800078e0005 */
[----:B------:R-:W-:-:S08]  /*1c260*/  IMAD.WIDE.U32.X R2, R15, UR9, R2, P1 ;  /* 0x000000090f027c25 */ /* 0x000fd000088e0402 */
.L_x_54:
[--C-:B------:R-:W-:Y:S01]  /*1c270*/  SHF.R.U64 R6, R2, UR10, R3.reuse ;  /* 0x0000000a02067c19 */ /* 0x100fe20008001203 */
[----:B------:R-:W-:Y:S01]  /*1c280*/  ULDC.64 UR8, c[0x0][0x620] ;  /* 0x0001880000087ab9 */ /* 0x000fe20000000a00 */
[----:B------:R-:W-:Y:S01]  /*1c290*/  SHF.R.U32.HI R2, RZ, UR10, R3 ;  /* 0x0000000aff027c19 */ /* 0x000fe20008011603 */
[----:B------:R-:W-:Y:S01]  /*1c2a0*/  IMAD.MOV.U32 R3, RZ, RZ, R17 ;  /* 0x000000ffff037224 */ /* 0x000fe200078e0011 */
[----:B------:R-:W-:Y:S01]  /*1c2b0*/  IADD3 R5, P1, RZ, -R6, RZ ;  /* 0x80000006ff057210 */ /* 0x000fe20007f3e0ff */
[----:B------:R-:W-:Y:S01]  /*1c2c0*/  ULDC UR6, c[0x0][0x150] ;  /* 0x0000540000067ab9 */ /* 0x000fe20000000800 */
[----:B0-----:R-:W-:Y:S01]  /*1c2d0*/  I2FP.F32.U32 R7, R13 ;  /* 0x0000000d00077245 */ /* 0x001fe20000201000 */
[----:B------:R-:W0:Y:S01]  /*1c2e0*/  LDC R18, c[0x0][0x144] ;  /* 0x00005100ff127b82 */ /* 0x000e220000000800 */
[----:B------:R-:W-:Y:S01]  /*1c2f0*/  ULDC.64 UR10, c[0x0][0x640] ;  /* 0x00019000000a7ab9 */ /* 0x000fe20000000a00 */
[----:B------:R-:W-:Y:S01]  /*1c300*/  IMAD.X R2, RZ, RZ, ~R2, P1 ;  /* 0x000000ffff027224 */ /* 0x000fe200008e0e02 */
[----:B------:R-:W-:-:S03]  /*1c310*/  ISETP.NE.U32.AND P1, PT, RZ, UR10, PT ;  /* 0x0000000aff007c0c */ /* 0x000fc6000bf25070 */
[----:B------:R-:W-:Y:S01]  /*1c320*/  IMAD R4, R2, UR8, RZ ;  /* 0x0000000802047c24 */ /* 0x000fe2000f8e02ff */
[----:B------:R-:W-:Y:S01]  /*1c330*/  ISETP.NE.AND.EX P1, PT, RZ, UR11, PT, P1 ;  /* 0x0000000bff007c0c */ /* 0x000fe2000bf25310 */
[----:B------:R-:W-:Y:S01]  /*1c340*/  IMAD.MOV.U32 R2, RZ, RZ, R14 ;  /* 0x000000ffff027224 */ /* 0x000fe200078e000e */
[----:B------:R-:W2:Y:S03]  /*1c350*/  LDC R16, c[0x0][0x148] ;  /* 0x00005200ff107b82 */ /* 0x000ea60000000800 */
[----:B------:R-:W-:Y:S01]  /*1c360*/  IMAD.WIDE.U32 R2, R5, UR8, R2 ;  /* 0x0000000805027c25 */ /* 0x000fe2000f8e0002 */
[----:B------:R-:W-:-:S03]  /*1c370*/  ULDC UR8, c[0x0][0x154] ;  /* 0x0000550000087ab9 */ /* 0x000fc60000000800 */
[----:B------:R-:W-:Y:S02]  /*1c380*/  IMAD R5, R5, UR9, R4 ;  /* 0x0000000905057c24 */ /* 0x000fe4000f8e0204 */
[----:B------:R-:W-:Y:S01]  /*1c390*/  FMUL R4, R7, UR6 ;  /* 0x0000000607047c20 */ /* 0x000fe20008400000 */
[----:B------:R-:W-:Y:S01]  /*1c3a0*/  ULDC UR6, c[0x0][0x618] ;  /* 0x0001860000067ab9 */ /* 0x000fe20000000800 */
[----:B------:R-:W-:Y:S01]  /*1c3b0*/  ULDC UR9, c[0x0][0x608] ;  /* 0x0001820000097ab9 */ /* 0x000fe20000000800 */
[----:B------:R-:W-:-:S03]  /*1c3c0*/  IMAD.IADD R3, R3, 0x1, R5 ;  /* 0x0000000103037824 */ /* 0x000fc600078e0205 */
[----:B------:R-:W3:Y:S02]  /*1c3d0*/  F2I.U32.TRUNC.NTZ R4, R4 ;  /* 0x0000000400047305 */ /* 0x000ee4000020f000 */
[----:B------:R-:W-:Y:S02]  /*1c3e0*/  SHF.R.U64 R7, R2, UR6, R3 ;  /* 0x0000000602077c19 */ /* 0x000fe40008001203 */
[----:B-1----:R-:W-:-:S05]  /*1c3f0*/  I2FP.F32.U32 R2, R11 ;  /* 0x0000000b00027245 */ /* 0x002fca0000201000 */
[----:B------:R-:W-:Y:S01]  /*1c400*/  FMUL R5, R2, UR8 ;  /* 0x0000000802057c20 */ /* 0x000fe20008400000 */
[----:B------:R-:W-:Y:S01]  /*1c410*/  SHF.R.U32.HI R2, RZ, UR6, R3 ;  /* 0x00000006ff027c19 */ /* 0x000fe20008011603 */
[----:B------:R-:W-:Y:S02]  /*1c420*/  ULDC UR6, c[0x0][0x658] ;  /* 0x0001960000067ab9 */ /* 0x000fe40000000800 */
[----:B------:R1:W4:Y:S01]  /*1c430*/  F2I.U32.TRUNC.NTZ R19, R5 ;  /* 0x0000000500137305 */ /* 0x000322000020f000 */
[----:B------:R-:W-:Y:S01]  /*1c440*/  SHF.R.U64 R15, R7, UR9, R2 ;  /* 0x00000009070f7c19 */ /* 0x000fe20008001202 */
[----:B---3--:R-:W-:Y:S01]  /*1c450*/  IMAD.MOV R4, RZ, RZ, -R4 ;  /* 0x000000ffff047224 */ /* 0x008fe200078e0a04 */
[----:B------:R-:W-:-:S03]  /*1c460*/  SHF.R.U32.HI R2, RZ, UR9, R2 ;  /* 0x00000009ff027c19 */ /* 0x000fc60008011602 */
[----:B0-----:R-:W-:Y:S01]  /*1c470*/  IMAD R13, R18, R4, R13 ;  /* 0x00000004120d7224 */ /* 0x001fe200078e020d */
[--C-:B------:R-:W-:Y:S02]  /*1c480*/  SHF.R.U64 R14, R15, UR6, R2.reuse ;  /* 0x000000060f0e7c19 */ /* 0x100fe40008001202 */
[----:B------:R-:W-:-:S03]  /*1c490*/  SHF.R.U32.HI R17, RZ, UR6, R2 ;  /* 0x00000006ff117c19 */ /* 0x000fc60008011602 */
[----:B------:R-:W-:Y:S02]  /*1c4a0*/  IMAD.MOV.U32 R2, RZ, RZ, R14 ;  /* 0x000000ffff027224 */ /* 0x000fe400078e000e */
[----:B------:R-:W-:Y:S01]  /*1c4b0*/  IMAD.MOV.U32 R3, RZ, RZ, R17 ;  /* 0x000000ffff037224 */ /* 0x000fe200078e0011 */
[----:B-12-4-:R-:W-:Y:S06]  /*1c4c0*/  @!P1 BRA `(.L_x_55) ;  /* 0x0000000000289947 */ /* 0x016fec0003800000 */
[----:B------:R-:W-:Y:S02]  /*1c4d0*/  ULDC UR6, c[0x0][0x64c] ;  /* 0x0001930000067ab9 */ /* 0x000fe40000000800 */
[----:B------:R-:W-:-:S05]  /*1c4e0*/  IADD3 R3, P1, R14, UR6, RZ ;  /* 0x000000060e037c10 */ /* 0x000fca000ff3e0ff */
[----:B------:R-:W-:-:S04]  /*1c4f0*/  IMAD.X R17, RZ, RZ, R17, P1 ;  /* 0x000000ffff117224 */ /* 0x000fc800008e0611 */
[----:B------:R-:W-:-:S04]  /*1c500*/  IMAD.WIDE.U32 R4, R17, UR10, RZ ;  /* 0x0000000a11047c25 */ /* 0x000fc8000f8e00ff */
[----:B------:R-:W-:-:S04]  /*1c510*/  IMAD.WIDE.U32 R4, P1, R3, UR11, R4 ;  /* 0x0000000b03047c25 */ /* 0x000fc8000f820004 */
[----:B------:R-:W-:-:S04]  /*1c520*/  IMAD.WIDE.U32 R2, R3, UR10, RZ ;  /* 0x0000000a03027c25 */ /* 0x000fc8000f8e00ff */
[----:B------:R-:W-:Y:S01]  /*1c530*/  IMAD.MOV.U32 R2, RZ, RZ, R5 ;  /* 0x000000ffff027224 */ /* 0x000fe200078e0005 */
[----:B------:R-:W-:Y:S01]  /*1c540*/  IADD3 RZ, P3, R3, R4, RZ ;  /* 0x0000000403ff7210 */ /* 0x000fe20007f7e0ff */
[----:B------:R-:W-:-:S04]  /*1c550*/  IMAD.X R3, RZ, RZ, RZ, P1 ;  /* 0x000000ffff037224 */ /* 0x000fc800008e06ff */
[----:B------:R-:W-:-:S08]  /*1c560*/  IMAD.WIDE.U32.X R2, R17, UR11, R2, P3 ;  /* 0x0000000b11027c25 */ /* 0x000fd000098e0402 */
.L_x_55:
[----:B------:R-:W0:Y:S01]  /*1c570*/  LDC R4, c[0x0][0x65c] ;  /* 0x00019700ff047b82 */ /* 0x000e220000000800 */
[----:B------:R-:W-:Y:S01]  /*1c580*/  ULDC UR6, c[0x0][0x648] ;  /* 0x0001920000067ab9 */ /* 0x000fe20000000800 */
[----:B------:R-:W-:Y:S01]  /*1c590*/  LOP3.LUT R15, R15, UR19, RZ, 0xc0, !PT ;  /* 0x000000130f0f7c12 */ /* 0x000fe2000f8ec0ff */
[----:B------:R-:W-:Y:S01]  /*1c5a0*/  IMAD.MOV R19, RZ, RZ, -R19 ;  /* 0x000000ffff137224 */ /* 0x000fe200078e0a13 */
[----:B------:R-:W-:Y:S01]  /*1c5b0*/  SHF.R.U64 R2, R2, UR6, R3 ;  /* 0x0000000602027c19 */ /* 0x000fe20008001203 */
[----:B------:R-:W-:Y:S01]  /*1c5c0*/  ULDC UR6, c[0x0][0x638] ;  /* 0x00018e0000067ab9 */ /* 0x000fe20000000800 */
[----:B------:R-:W-:Y:S01]  /*1c5d0*/  LOP3.LUT R7, R7, UR4, RZ, 0xc0, !PT ;  /* 0x0000000407077c12 */ /* 0x000fe2000f8ec0ff */
[----:B------:R-:W-:Y:S02]  /*1c5e0*/  ULDC UR8, c[0x0][0x610] ;  /* 0x0001840000087ab9 */ /* 0x000fe40000000800 */
[----:B------:R-:W-:Y:S02]  /*1c5f0*/  IMAD.MOV R3, RZ, RZ, -R2 ;  /* 0x000000ffff037224 */ /* 0x000fe400078e0a02 */
[----:B------:R-:W-:-:S02]  /*1c600*/  IMAD R2, R2, UR5, R15 ;  /* 0x0000000502027c24 */ /* 0x000fc4000f8e020f */
[----:B------:R-:W-:Y:S01]  /*1c610*/  IMAD R14, R3, UR6, R14 ;  /* 0x00000006030e7c24 */ /* 0x000fe2000f8e020e */
[----:B------:R-:W-:-:S03]  /*1c620*/  ULDC UR6, c[0x0][0x600] ;  /* 0x0001800000067ab9 */ /* 0x000fc60000000800 */
[----:B------:R-:W-:Y:S01]  /*1c630*/  IMAD R14, R14, UR6, R7 ;  /* 0x000000060e0e7c24 */ /* 0x000fe2000f8e0207 */
[----:B0-----:R-:W-:-:S13]  /*1c640*/  ISETP.NE.AND P1, PT, R4, 0x1, PT ;  /* 0x000000010400780c */ /* 0x001fda0003f25270 */
[----:B------:R-:W-:-:S04]  /*1c650*/  @P1 IMAD R13, R16, R19, R11 ;  /* 0x00000013100d1224 */ /* 0x000fc800078e020b */
[----:B------:R-:W-:Y:S02]  /*1c660*/  IMAD R13, R2, UR8, R13 ;  /* 0x00000008020d7c24 */ /* 0x000fe4000f8e020d */
[----:B------:R-:W-:-:S03]  /*1c670*/  IMAD.MOV.U32 R2, RZ, RZ, 0x1 ;  /* 0x00000001ff027424 */ /* 0x000fc600078e00ff */
[----:B------:R-:W-:Y:S02]  /*1c680*/  SEL R7, R14, R13, !P1 ;  /* 0x0000000d0e077207 */ /* 0x000fe40004800000 */
[----:B------:R-:W-:-:S07]  /*1c690*/  SEL R5, R13, R14, !P1 ;  /* 0x0000000e0d057207 */ /* 0x000fce0004800000 */
.L_x_53:
[----:B------:R-:W-:Y:S05]  /*1c6a0*/  BSYNC B1 ;  /* 0x0000000000017941 */ /* 0x000fea0003800000 */
.L_x_52:
[----:B------:R-:W-:-:S13]  /*1c6b0*/  LOP3.LUT P1, RZ, R2, 0xff, RZ, 0xc0, !PT ;  /* 0x000000ff02ff7812 */ /* 0x000fda000782c0ff */
[----:B------:R-:W-:Y:S05]  /*1c6c0*/  @P1 BRA `(.L_x_56) ;  /* 0xfffffff400281947 */ /* 0x000fea000383ffff */
[----:B------:R-:W-:Y:S05]  /*1c6d0*/  BSYNC B0 ;  /* 0x0000000000007941 */ /* 0x000fea0003800000 */
.L_x_44:
[----:B------:R-:W-:-:S03]  /*1c6e0*/  UMOV UR6, 0xffffffff ;  /* 0xffffffff00067882 */ /* 0x000fc60000000000 */
[----:B------:R-:W-:Y:S05]  /*1c6f0*/  BRA.DIV UR6, `(.L_x_57) ;  /* 0x0000000a06907947 */ /* 0x000fea000b800000 */
[----:B------:R-:W-:-:S13]  /*1c700*/  ELECT P0, URZ, PT ;  /* 0x00000000003f782f */ /* 0x000fda0003800000 */
.L_x_81:
[----:B------:R-:W-:Y:S04]  /*1c710*/  BSSY B0, `(.L_x_58) ;  /* 0x0000086000007945 */ /* 0x000fe80003800000 */
[----:B------:R-:W-:Y:S05]  /*1c720*/  @!P0 BRA `(.L_x_59) ;  /* 0x0000000800108947 */ /* 0x000fea0003800000 */
[----:B------:R-:W-:-:S04]  /*1c730*/  ULOP3.LUT UR6, UR7, 0x2, URZ, 0xfc, !UPT ;  /* 0x0000000207067892 */ /* 0x000fc8000f8efc3f */
[----:B------:R-:W-:-:S06]  /*1c740*/  UISETP.NE.AND UP0, UPT, UR6, 0x3, UPT ;  /* 0x000000030600788c */ /* 0x000fcc000bf05270 */
[----:B------:R-:W-:-:S13]  /*1c750*/  PLOP3.LUT P0, PT, PT, PT, UP0, 0x80, 0x0 ;  /* 0x000000000000781c */ /* 0x000fda0003f0f008 */
[----:B------:R-:W-:Y:S05]  /*1c760*/  @!P0 BRA `(.L_x_60) ;  /* 0x0000000000048947 */ /* 0x000fea0003800000 */
[----:B------:R-:W-:Y:S01]  /*1c770*/  BPT.TRAP 0x1 ;  /* 0x000000040000795c */ /* 0x000fe20000300000 */
.L_x_60:
[----:B------:R-:W0:Y:S01]  /*1c780*/  S2R R3, SR_CgaCtaId ;  /* 0x0000000000037919 */ /* 0x000e220000008800 */
[----:B------:R-:W-:-:S04]  /*1c790*/  MOV R2, 0x400 ;  /* 0x0000040000027802 */ /* 0x000fc80000000f00 */
[----:B0-----:R-:W-:Y:S02]  /*1c7a0*/  LEA R3, R3, R2, 0x18 ;  /* 0x0000000203037211 */ /* 0x001fe400078ec0ff */
[----:B------:R-:W-:-:S03]  /*1c7b0*/  SHF.L.U32 R2, R0, 0x1f, RZ ;  /* 0x0000001f00027819 */ /* 0x000fc600000006ff */
[----:B------:R-:W-:-:S04]  /*1c7c0*/  VIADD R3, R3, 0x70 ;  /* 0x0000007003037836 */ /* 0x000fc80000000000 */
[C---:B------:R-:W-:Y:S02]  /*1c7d0*/  IMAD R7, R10.reuse, 0x8, R3 ;  /* 0x000000080a077824 */ /* 0x040fe400078e0203 */
[----:B------:R-:W-:Y:S02]  /*1c7e0*/  VIADD R10, R10, 0x1 ;  /* 0x000000010a0a7836 */ /* 0x000fe40000000000 */
[----:B------:R-:W0:Y:S03]  /*1c7f0*/  SYNCS.PHASECHK.TRANS64.TRYWAIT P0, [R7+URZ], R2 ;  /* 0x00000002070075a7 */ /* 0x000e26000800017f */
[----:B------:R-:W-:-:S04]  /*1c800*/  ISETP.NE.AND P1, PT, R10, 0xe, PT ;  /* 0x0000000e0a00780c */ /* 0x000fc80003f25270 */
[----:B------:R-:W-:Y:S02]  /*1c810*/  SEL R5, RZ, 0x1, P1 ;  /* 0x00000001ff057807 */ /* 0x000fe40000800000 */
[----:B------:R-:W-:Y:S02]  /*1c820*/  SEL R10, R10, RZ, P1 ;  /* 0x000000ff0a0a7207 */ /* 0x000fe40000800000 */
[----:B------:R-:W-:-:S03]  /*1c830*/  LOP3.LUT R5, R0, R5, RZ, 0x3c, !PT ;  /* 0x0000000500057212 */ /* 0x000fc600078e3cff */
[----:B------:R-:W-:Y:S01]  /*1c840*/  IMAD R9, R10, 0x8, R3 ;  /* 0x000000080a097824 */ /* 0x000fe200078e0203 */
[----:B------:R-:W-:Y:S01]  /*1c850*/  SHF.L.U32 R4, R5, 0x1f, RZ ;  /* 0x0000001f05047819 */ /* 0x000fe200000006ff */
[----:B0-----:R-:W-:Y:S06]  /*1c860*/  @!P0 BRA `(.L_x_61) ;  /* 0x0000000800588947 */ /* 0x001fec0003800000 */
.L_x_82:
[----:B------:R-:W1:Y:S01]  /*1c870*/  SYNCS.PHASECHK.TRANS64.TRYWAIT P0, [R9+URZ], R4 ;  /* 0x00000004090075a7 */ /* 0x000e62000800017f */
[----:B------:R-:W-:-:S05]  /*1c880*/  VIADD R0, R10, 0x1 ;  /* 0x000000010a007836 */ /* 0x000fca0000000000 */
[----:B------:R-:W-:-:S04]  /*1c890*/  ISETP.NE.AND P1, PT, R0, 0xe, PT ;  /* 0x0000000e0000780c */ /* 0x000fc80003f25270 */
[----:B0-----:R-:W-:Y:S02]  /*1c8a0*/  SEL R2, RZ, 0x1, P1 ;  /* 0x00000001ff027807 */ /* 0x001fe40000800000 */
[----:B------:R-:W-:Y:S02]  /*1c8b0*/  SEL R0, R0, RZ, P1 ;  /* 0x000000ff00007207 */ /* 0x000fe40000800000 */
[----:B------:R-:W-:-:S03]  /*1c8c0*/  LOP3.LUT R7, R5, R2, RZ, 0x3c, !PT ;  /* 0x0000000205077212 */ /* 0x000fc600078e3cff */
[----:B------:R-:W-:Y:S01]  /*1c8d0*/  IMAD R6, R0, 0x8, R3 ;  /* 0x0000000800067824 */ /* 0x000fe200078e0203 */
[----:B------:R-:W-:Y:S01]  /*1c8e0*/  SHF.L.U32 R5, R7, 0x1f, RZ ;  /* 0x0000001f07057819 */ /* 0x000fe200000006ff */
[----:B-1----:R-:W-:Y:S06]  /*1c8f0*/  @!P0 BRA `(.L_x_62) ;  /* 0x0000000800488947 */ /* 0x002fec0003800000 */
.L_x_83:
[----:B------:R-:W1:Y:S01]  /*1c900*/  SYNCS.PHASECHK.TRANS64.TRYWAIT P0, [R6+URZ], R5 ;  /* 0x00000005060075a7 */ /* 0x000e62000800017f */
[----:B------:R-:W-:-:S05]  /*1c910*/  VIADD R0, R0, 0x1 ;  /* 0x0000000100007836 */ /* 0x000fca0000000000 */
[----:B------:R-:W-:-:S04]  /*1c920*/  ISETP.NE.AND P1, PT, R0, 0xe, PT ;  /* 0x0000000e0000780c */ /* 0x000fc80003f25270 */
[----:B------:R-:W-:Y:S02]  /*1c930*/  SEL R2, RZ, 0x1, P1 ;  /* 0x00000001ff027807 */ /* 0x000fe40000800000 */
[----:B------:R-:W-:Y:S02]  /*1c940*/  SEL R0, R0, RZ, P1 ;  /* 0x000000ff00007207 */ /* 0x000fe40000800000 */
[----:B------:R-:W-:-:S03]  /*1c950*/  LOP3.LUT R7, R7, R2, RZ, 0x3c, !PT ;  /* 0x0000000207077212 */ /* 0x000fc600078e3cff */
[----:B0-----:R-:W-:Y:S01]  /*1c960*/  IMAD R9, R0, 0x8, R3 ;  /* 0x0000000800097824 */ /* 0x001fe200078e0203 */
[----:B------:R-:W-:Y:S01]  /*1c970*/  SHF.L.U32 R4, R7, 0x1f, RZ ;  /* 0x0000001f07047819 */ /* 0x000fe200000006ff */
[----:B-1----:R-:W-:Y:S06]  /*1c980*/  @!P0 BRA `(.L_x_63) ;  /* 0x0000000800388947 */ /* 0x002fec0003800000 */
.L_x_84:
        /* <DEDUP_REMOVED lines=9> */
.L_x_85:
        /* <DEDUP_REMOVED lines=9> */
.L_x_86:
        /* <DEDUP_REMOVED lines=9> */
.L_x_87:
        /* <DEDUP_REMOVED lines=9> */
.L_x_88:
        /* <DEDUP_REMOVED lines=9> */
.L_x_89:
        /* <DEDUP_REMOVED lines=9> */
.L_x_90:
        /* <DEDUP_REMOVED lines=9> */
.L_x_91:
        /* <DEDUP_REMOVED lines=9> */
.L_x_92:
        /* <DEDUP_REMOVED lines=9> */
.L_x_93:
[----:B------:R-:W1:Y:S01]  /*1cea0*/  SYNCS.PHASECHK.TRANS64.TRYWAIT P0, [R6+URZ], R5 ;  /* 0x00000005060075a7 */ /* 0x000e62000800017f */
[----:B------:R-:W-:-:S05]  /*1ceb0*/  VIADD R0, R0, 0x1 ;  /* 0x0000000100007836 */ /* 0x000fca0000000000 */
[----:B------:R-:W-:-:S04]  /*1cec0*/  ISETP.NE.AND P1, PT, R0, 0xe, PT ;  /* 0x0000000e0000780c */ /* 0x000fc80003f25270 */
[----:B------:R-:W-:Y:S02]  /*1ced0*/  SEL R2, RZ, 0x1, P1 ;  /* 0x00000001ff027807 */ /* 0x000fe40000800000 */
[----:B------:R-:W-:Y:S02]  /*1cee0*/  SEL R0, R0, RZ, P1 ;  /* 0x000000ff00007207 */ /* 0x000fe40000800000 */
[----:B------:R-:W-:Y:S01]  /*1cef0*/  LOP3.LUT R2, R7, R2, RZ, 0x3c, !PT ;  /* 0x0000000207027212 */ /* 0x000fe200078e3cff */
[----:B-1----:R-:W-:Y:S06]  /*1cf00*/  @!P0 BRA `(.L_x_73) ;  /* 0x0000000400a08947 */ /* 0x002fec0003800000 */
.L_x_94:
[----:B------:R-:W-:Y:S01]  /*1cf10*/  IMAD R3, R0, 0x8, R3 ;  /* 0x0000000800037824 */ /* 0x000fe200078e0203 */
[----:B------:R-:W-:-:S07]  /*1cf20*/  SHF.L.U32 R0, R2, 0x1f, RZ ;  /* 0x0000001f02007819 */ /* 0x000fce00000006ff */
.L_x_74:
[----:B--2---:R2:W3:Y:S02]  /*1cf30*/  SYNCS.PHASECHK.TRANS64.TRYWAIT P0, [R3+URZ], R0 ;  /* 0x00000000030075a7 */ /* 0x0044e4000800017f */
[----:B---3--:R-:W-:Y:S05]  /*1cf40*/  @!P0 NANOSLEEP.SYNCS 0x989680 ;  /* 0x009896800000895d */ /* 0x008fea0003900000 */
[----:B------:R-:W3:Y:S02]  /*1cf50*/  @!P0 SYNCS.PHASECHK.TRANS64 P0, [R3+URZ], R0 ;  /* 0x00000000030085a7 */ /* 0x000ee4000800007f */
[----:B---3--:R-:W-:Y:S05]  /*1cf60*/  @!P0 BRA `(.L_x_74) ;  /* 0xfffffffc00f08947 */ /* 0x008fea000383ffff */
.L_x_59:
[----:B------:R-:W-:Y:S05]  /*1cf70*/  BSYNC B0 ;  /* 0x0000000000007941 */ /* 0x000fea0003800000 */
.L_x_58:
[----:B------:R-:W-:Y:S05]  /*1cf80*/  EXIT ;  /* 0x000000000000794d */ /* 0x000fea0003800000 */
.L_x_18:
[----:B-1----:R-:W-:-:S04]  /*1cf90*/  IMAD.U32 R9, RZ, RZ, UR12 ;  /* 0x0000000cff097e24 */ /* 0x002fc8000f8e00ff */
[----:B------:R1:W4:Y:S03]  /*1cfa0*/  SYNCS.PHASECHK.TRANS64.TRYWAIT P0, [R9+URZ], R8 ;  /* 0x00000008090075a7 */ /* 0x000326000800017f */
[----:B----4-:R-:W-:Y:S05]  /*1cfb0*/  @!P0 NANOSLEEP.SYNCS 0x989680 ;  /* 0x009896800000895d */ /* 0x010fea0003900000 */
[----:B------:R-:W4:Y:S02]  /*1cfc0*/  @!P0 SYNCS.PHASECHK.TRANS64 P0, [R9+URZ], R8 ;  /* 0x00000008090085a7 */ /* 0x000f24000800007f */
[----:B----4-:R-:W-:Y:S05]  /*1cfd0*/  @!P0 BRA `(.L_x_18) ;  /* 0xfffffffc00ec8947 */ /* 0x010fea000383ffff */
[----:B------:R-:W-:Y:S05]  /*1cfe0*/  BRA `(.L_x_17) ;  /* 0xfffffe5000b87947 */ /* 0x000fea000383ffff */
.L_x_24:
[----:B-----5:R1:W-:Y:S02]  /*1cff0*/  STL [R1+0x1f0], R0 ;  /* 0x0001f00001007387 */ /* 0x0203e40000100800 */
[----:B-1----:R-:W-:-:S04]  /*1d000*/  IMAD.U32 R0, RZ, RZ, UR14 ;  /* 0x0000000eff007e24 */ /* 0x002fc8000f8e00ff */
[----:B------:R1:W0:Y:S03]  /*1d010*/  SYNCS.PHASECHK.TRANS64.TRYWAIT P0, [R0+URZ], R226 ;  /* 0x000000e2000075a7 */ /* 0x000226000800017f */
[----:B0-----:R-:W-:Y:S05]  /*1d020*/  @!P0 NANOSLEEP.SYNCS 0x989680 ;  /* 0x009896800000895d */ /* 0x001fea0003900000 */
[----:B------:R1:W0:Y:S02]  /*1d030*/  @!P0 SYNCS.PHASECHK.TRANS64 P0, [R0+URZ], R226 ;  /* 0x000000e2000085a7 */ /* 0x000224000800007f */
[----:B-1----:R1:W5:Y:S02]  /*1d040*/  LDL.LU R0, [R1+0x1f0] ;  /* 0x0001f00001007983 */ /* 0x0023640000300800 */
[----:B01----:R-:W-:Y:S05]  /*1d050*/  @!P0 BRA `(.L_x_24) ;  /* 0xfffffffc00e48947 */ /* 0x003fea000383ffff */
[----:B------:R-:W-:Y:S05]  /*1d060*/  BRA `(.L_x_23) ;  /* 0xfffffe7400407947 */ /* 0x000fea000383ffff */
.L_x_45:
[----:B------:R-:W-:Y:S01]  /*1d070*/  BSSY B1, `(.L_x_75) ;  /* 0x0000006000017945 */ /* 0x000fe20003800000 */
[----:B------:R-:W-:-:S07]  /*1d080*/  IMAD.MOV.U32 R2, RZ, RZ, -0x1 ;  /* 0xffffffffff027424 */ /* 0x000fce00078e00ff */
[----:B------:R-:W-:Y:S05]  /*1d090*/  WARPSYNC.COLLECTIVE R2, `(.L_x_76) ;  /* 0x00000000020c7348 */ /* 0x000fea0003c00000 */
[----:B------:R-:W-:Y:S02]  /*1d0a0*/  ELECT P1, UR62, PT ;  /* 0x00000000003e782f */ /* 0x000fe40003820000 */
[----:B------:R-:W-:Y:S01]  /*1d0b0*/  MOV R2, UR62 ;  /* 0x0000003e00027c02 */ /* 0x000fe20008000f00 */
[----:B------:R-:W-:Y:S10]  /*1d0c0*/  ENDCOLLECTIVE ;  /* 0x000000000000791b */ /* 0x000ff40003800000 */
.L_x_76:
[----:B------:R-:W-:Y:S05]  /*1d0d0*/  BSYNC B1 ;  /* 0x0000000000017941 */ /* 0x000fea0003800000 */
.L_x_75:
[----:B------:R-:W-:Y:S05]  /*1d0e0*/  BRA `(.L_x_77) ;  /* 0xffffffe800ac7947 */ /* 0x000fea000383ffff */
.L_x_48:
[----:B0-----:R0:W1:Y:S02]  /*1d0f0*/  SYNCS.PHASECHK.TRANS64.TRYWAIT P1, [R14+URZ+0x70], R5 ;  /* 0x000070050e0075a7 */ /* 0x001064000802017f */
[----:B-1----:R-:W-:Y:S05]  /*1d100*/  @!P1 NANOSLEEP.SYNCS 0x989680 ;  /* 0x009896800000995d */ /* 0x002fea0003900000 */
[----:B------:R-:W1:Y:S02]  /*1d110*/  @!P1 SYNCS.PHASECHK.TRANS64 P1, [R14+URZ+0x70], R5 ;  /* 0x000070050e0095a7 */ /* 0x000e64000802007f */
[----:B-1----:R-:W-:Y:S05]  /*1d120*/  @!P1 BRA `(.L_x_48) ;  /* 0xfffffffc00f09947 */ /* 0x002fea000383ffff */
[----:B------:R-:W-:Y:S05]  /*1d130*/  BRA `(.L_x_78) ;  /* 0xffffffe800e07947 */ /* 0x000fea000383ffff */
.L_x_57:
[----:B------:R-:W-:Y:S01]  /*1d140*/  BSSY B0, `(.L_x_79) ;  /* 0x0000006000007945 */ /* 0x000fe20003800000 */
[----:B------:R-:W-:-:S07]  /*1d150*/  IMAD.MOV.U32 R2, RZ, RZ, -0x1 ;  /* 0xffffffffff027424 */ /* 0x000fce00078e00ff */
[----:B------:R-:W-:Y:S05]  /*1d160*/  WARPSYNC.COLLECTIVE R2, `(.L_x_80) ;  /* 0x00000000020c7348 */ /* 0x000fea0003c00000 */
[----:B------:R-:W-:Y:S02]  /*1d170*/  ELECT P1, UR62, PT ;  /* 0x00000000003e782f */ /* 0x000fe40003820000 */
[----:B------:R-:W-:Y:S01]  /*1d180*/  MOV R2, UR62 ;  /* 0x0000003e00027c02 */ /* 0x000fe20008000f00 */
[----:B------:R-:W-:Y:S10]  /*1d190*/  ENDCOLLECTIVE ;  /* 0x000000000000791b */ /* 0x000ff40003800000 */
.L_x_80:
[----:B------:R-:W-:Y:S05]  /*1d1a0*/  BSYNC B0 ;  /* 0x0000000000007941 */ /* 0x000fea0003800000 */
.L_x_79:
[----:B------:R-:W-:Y:S01]  /*1d1b0*/  PLOP3.LUT P0, PT, P1, PT, PT, 0x80, 0x0 ;  /* 0x000000000000781c */ /* 0x000fe20000f0f070 */
[----:B------:R-:W-:-:S12]  /*1d1c0*/  BRA `(.L_x_81) ;  /* 0xfffffff400507947 */ /* 0x000fd8000383ffff */
.L_x_61:
[----:B0-----:R0:W1:Y:S02]  /*1d1d0*/  SYNCS.PHASECHK.TRANS64.TRYWAIT P0, [R7+URZ], R2 ;  /* 0x00000002070075a7 */ /* 0x001064000800017f */
[----:B-1----:R-:W-:Y:S05]  /*1d1e0*/  @!P0 NANOSLEEP.SYNCS 0x989680 ;  /* 0x009896800000895d */ /* 0x002fea0003900000 */
[----:B------:R-:W1:Y:S02]  /*1d1f0*/  @!P0 SYNCS.PHASECHK.TRANS64 P0, [R7+URZ], R2 ;  /* 0x00000002070085a7 */ /* 0x000e64000800007f */
[----:B-1----:R-:W-:Y:S05]  /*1d200*/  @!P0 BRA `(.L_x_61) ;  /* 0xfffffffc00f08947 */ /* 0x002fea000383ffff */
[----:B------:R-:W-:Y:S05]  /*1d210*/  BRA `(.L_x_82) ;  /* 0xfffffff400947947 */ /* 0x000fea000383ffff */
.L_x_62:
[----:B0-----:R0:W1:Y:S02]  /*1d220*/  SYNCS.PHASECHK.TRANS64.TRYWAIT P0, [R9+URZ], R4 ;  /* 0x00000004090075a7 */ /* 0x001064000800017f */
[----:B-1----:R-:W-:Y:S05]  /*1d230*/  @!P0 NANOSLEEP.SYNCS 0x989680 ;  /* 0x009896800000895d */ /* 0x002fea0003900000 */
[----:B------:R-:W1:Y:S02]  /*1d240*/  @!P0 SYNCS.PHASECHK.TRANS64 P0, [R9+URZ], R4 ;  /* 0x00000004090085a7 */ /* 0x000e64000800007f */
[----:B-1----:R-:W-:Y:S05]  /*1d250*/  @!P0 BRA `(.L_x_62) ;  /* 0xfffffffc00f08947 */ /* 0x002fea000383ffff */
[----:B------:R-:W-:Y:S05]  /*1d260*/  BRA `(.L_x_83) ;  /* 0xfffffff400a47947 */ /* 0x000fea000383ffff */
.L_x_63:
[----:B0-----:R0:W1:Y:S02]  /*1d270*/  SYNCS.PHASECHK.TRANS64.TRYWAIT P0, [R6+URZ], R5 ;  /* 0x00000005060075a7 */ /* 0x001064000800017f */
[----:B-1----:R-:W-:Y:S05]  /*1d280*/  @!P0 NANOSLEEP.SYNCS 0x989680 ;  /* 0x009896800000895d */ /* 0x002fea0003900000 */
[----:B------:R-:W1:Y:S02]  /*1d290*/  @!P0 SYNCS.PHASECHK.TRANS64 P0, [R6+URZ], R5 ;  /* 0x00000005060085a7 */ /* 0x000e64000800007f */
[----:B-1----:R-:W-:Y:S05]  /*1d2a0*/  @!P0 BRA `(.L_x_63) ;  /* 0xfffffffc00f08947 */ /* 0x002fea000383ffff */
[----:B------:R-:W-:Y:S05]  /*1d2b0*/  BRA `(.L_x_84) ;  /* 0xfffffff400b47947 */ /* 0x000fea000383ffff */
.L_x_64:
[----:B0-----:R0:W1:Y:S02]  /*1d2c0*/  SYNCS.PHASECHK.TRANS64.TRYWAIT P0, [R9+URZ], R4 ;  /* 0x00000004090075a7 */ /* 0x001064000800017f */
[----:B-1----:R-:W-:Y:S05]  /*1d2d0*/  @!P0 NANOSLEEP.SYNCS 0x989680 ;  /* 0x009896800000895d */ /* 0x002fea0003900000 */
[----:B------:R-:W1:Y:S02]  /*1d2e0*/  @!P0 SYNCS.PHASECHK.TRANS64 P0, [R9+URZ], R4 ;  /* 0x00000004090085a7 */ /* 0x000e64000800007f */
[----:B-1----:R-:W-:Y:S05]  /*1d2f0*/  @!P0 BRA `(.L_x_64) ;  /* 0xfffffffc00f08947 */ /* 0x002fea000383ffff */
[----:B------:R-:W-:Y:S05]  /*1d300*/  BRA `(.L_x_85) ;  /* 0xfffffff400c47947 */ /* 0x000fea000383ffff */
.L_x_65:
[----:B0-----:R0:W1:Y:S02]  /*1d310*/  SYNCS.PHASECHK.TRANS64.TRYWAIT P0, [R6+URZ], R5 ;  /* 0x00000005060075a7 */ /* 0x001064000800017f */
[----:B-1----:R-:W-:Y:S05]  /*1d320*/  @!P0 NANOSLEEP.SYNCS 0x989680 ;  /* 0x009896800000895d */ /* 0x002fea0003900000 */
[----:B------:R-:W1:Y:S02]  /*1d330*/  @!P0 SYNCS.PHASECHK.TRANS64 P0, [R6+URZ], R5 ;  /* 0x00000005060085a7 */ /* 0x000e64000800007f */
[----:B-1----:R-:W-:Y:S05]  /*1d340*/  @!P0 BRA `(.L_x_65) ;  /* 0xfffffffc00f08947 */ /* 0x002fea000383ffff */
[----:B------:R-:W-:Y:S05]  /*1d350*/  BRA `(.L_x_86) ;  /* 0xfffffff400d47947 */ /* 0x000fea000383ffff */
.L_x_66:
[----:B0-----:R0:W1:Y:S02]  /*1d360*/  SYNCS.PHASECHK.TRANS64.TRYWAIT P0, [R9+URZ], R4 ;  /* 0x00000004090075a7 */ /* 0x001064000800017f */
[----:B-1----:R-:W-:Y:S05]  /*1d370*/  @!P0 NANOSLEEP.SYNCS 0x989680 ;  /* 0x009896800000895d */ /* 0x002fea0003900000 */
[----:B------:R-:W1:Y:S02]  /*1d380*/  @!P0 SYNCS.PHASECHK.TRANS64 P0, [R9+URZ], R4 ;  /* 0x00000004090085a7 */ /* 0x000e64000800007f */
[----:B-1----:R-:W-:Y:S05]  /*1d390*/  @!P0 BRA `(.L_x_66) ;  /* 0xfffffffc00f08947 */ /* 0x002fea000383ffff */
[----:B------:R-:W-:Y:S05]  /*1d3a0*/  BRA `(.L_x_87) ;  /* 0xfffffff400e47947 */ /* 0x000fea000383ffff */
.L_x_67:
[----:B0-----:R0:W1:Y:S02]  /*1d3b0*/  SYNCS.PHASECHK.TRANS64.TRYWAIT P0, [R6+URZ], R5 ;  /* 0x00000005060075a7 */ /* 0x001064000800017f */
[----:B-1----:R-:W-:Y:S05]  /*1d3c0*/  @!P0 NANOSLEEP.SYNCS 0x989680 ;  /* 0x009896800000895d */ /* 0x002fea0003900000 */
[----:B------:R-:W1:Y:S02]  /*1d3d0*/  @!P0 SYNCS.PHASECHK.TRANS64 P0, [R6+URZ], R5 ;  /* 0x00000005060085a7 */ /* 0x000e64000800007f */
[----:B-1----:R-:W-:Y:S05]  /*1d3e0*/  @!P0 BRA `(.L_x_67) ;  /* 0xfffffffc00f08947 */ /* 0x002fea000383ffff */
[----:B------:R-:W-:Y:S05]  /*1d3f0*/  BRA `(.L_x_88) ;  /* 0xfffffff400f47947 */ /* 0x000fea000383ffff */
.L_x_68:
[----:B0-----:R0:W1:Y:S02]  /*1d400*/  SYNCS.PHASECHK.TRANS64.TRYWAIT P0, [R9+URZ], R4 ;  /* 0x00000004090075a7 */ /* 0x001064000800017f */
[----:B-1----:R-:W-:Y:S05]  /*1d410*/  @!P0 NANOSLEEP.SYNCS 0x989680 ;  /* 0x009896800000895d */ /* 0x002fea0003900000 */
[----:B------:R-:W1:Y:S02]  /*1d420*/  @!P0 SYNCS.PHASECHK.TRANS64 P0, [R9+URZ], R4 ;  /* 0x00000004090085a7 */ /* 0x000e64000800007f */
[----:B-1----:R-:W-:Y:S05]  /*1d430*/  @!P0 BRA `(.L_x_68) ;  /* 0xfffffffc00f08947 */ /* 0x002fea000383ffff */
[----:B------:R-:W-:Y:S05]  /*1d440*/  BRA `(.L_x_89) ;  /* 0xfffffff800047947 */ /* 0x000fea000383ffff */
.L_x_69:
[----:B0-----:R0:W1:Y:S02]  /*1d450*/  SYNCS.PHASECHK.TRANS64.TRYWAIT P0, [R6+URZ], R5 ;  /* 0x00000005060075a7 */ /* 0x001064000800017f */
[----:B-1----:R-:W-:Y:S05]  /*1d460*/  @!P0 NANOSLEEP.SYNCS 0x989680 ;  /* 0x009896800000895d */ /* 0x002fea0003900000 */
[----:B------:R-:W1:Y:S02]  /*1d470*/  @!P0 SYNCS.PHASECHK.TRANS64 P0, [R6+URZ], R5 ;  /* 0x00000005060085a7 */ /* 0x000e64000800007f */
[----:B-1----:R-:W-:Y:S05]  /*1d480*/  @!P0 BRA `(.L_x_69) ;  /* 0xfffffffc00f08947 */ /* 0x002fea000383ffff */
[----:B------:R-:W-:Y:S05]  /*1d490*/  BRA `(.L_x_90) ;  /* 0xfffffff800147947 */ /* 0x000fea000383ffff */
.L_x_70:
[----:B0-----:R0:W1:Y:S02]  /*1d4a0*/  SYNCS.PHASECHK.TRANS64.TRYWAIT P0, [R9+URZ], R4 ;  /* 0x00000004090075a7 */ /* 0x001064000800017f */
[----:B-1----:R-:W-:Y:S05]  /*1d4b0*/  @!P0 NANOSLEEP.SYNCS 0x989680 ;  /* 0x009896800000895d */ /* 0x002fea0003900000 */
[----:B------:R-:W1:Y:S02]  /*1d4c0*/  @!P0 SYNCS.PHASECHK.TRANS64 P0, [R9+URZ], R4 ;  /* 0x00000004090085a7 */ /* 0x000e64000800007f */
[----:B-1----:R-:W-:Y:S05]  /*1d4d0*/  @!P0 BRA `(.L_x_70) ;  /* 0xfffffffc00f08947 */ /* 0x002fea000383ffff */
[----:B------:R-:W-:Y:S05]  /*1d4e0*/  BRA `(.L_x_91) ;  /* 0xfffffff800247947 */ /* 0x000fea000383ffff */
.L_x_71:
[----:B0-----:R0:W1:Y:S02]  /*1d4f0*/  SYNCS.PHASECHK.TRANS64.TRYWAIT P0, [R6+URZ], R5 ;  /* 0x00000005060075a7 */ /* 0x001064000800017f */
[----:B-1----:R-:W-:Y:S05]  /*1d500*/  @!P0 NANOSLEEP.SYNCS 0x989680 ;  /* 0x009896800000895d */ /* 0x002fea0003900000 */
[----:B------:R-:W1:Y:S02]  /*1d510*/  @!P0 SYNCS.PHASECHK.TRANS64 P0, [R6+URZ], R5 ;  /* 0x00000005060085a7 */ /* 0x000e64000800007f */
[----:B-1----:R-:W-:Y:S05]  /*1d520*/  @!P0 BRA `(.L_x_71) ;  /* 0xfffffffc00f08947 */ /* 0x002fea000383ffff */
[----:B------:R-:W-:Y:S05]  /*1d530*/  BRA `(.L_x_92) ;  /* 0xfffffff800347947 */ /* 0x000fea000383ffff */
.L_x_72:
[----:B0-----:R0:W1:Y:S02]  /*1d540*/  SYNCS.PHASECHK.TRANS64.TRYWAIT P0, [R9+URZ], R4 ;  /* 0x00000004090075a7 */ /* 0x001064000800017f */
[----:B-1----:R-:W-:Y:S05]  /*1d550*/  @!P0 NANOSLEEP.SYNCS 0x989680 ;  /* 0x009896800000895d */ /* 0x002fea0003900000 */
[----:B------:R-:W1:Y:S02]  /*1d560*/  @!P0 SYNCS.PHASECHK.TRANS64 P0, [R9+URZ], R4 ;  /* 0x00000004090085a7 */ /* 0x000e64000800007f */
[----:B-1----:R-:W-:Y:S05]  /*1d570*/  @!P0 BRA `(.L_x_72) ;  /* 0xfffffffc00f08947 */ /* 0x002fea000383ffff */
[----:B------:R-:W-:Y:S05]  /*1d580*/  BRA `(.L_x_93) ;  /* 0xfffffff800447947 */ /* 0x000fea000383ffff */
.L_x_73:
[----:B-1----:R1:W2:Y:S02]  /*1d590*/  SYNCS.PHASECHK.TRANS64.TRYWAIT P0, [R6+URZ], R5 ;  /* 0x00000005060075a7 */ /* 0x0022a4000800017f */
[----:B--2---:R-:W-:Y:S05]  /*1d5a0*/  @!P0 NANOSLEEP.SYNCS 0x989680 ;  /* 0x009896800000895d */ /* 0x004fea0003900000 */
[----:B------:R-:W2:Y:S02]  /*1d5b0*/  @!P0 SYNCS.PHASECHK.TRANS64 P0, [R6+URZ], R5 ;  /* 0x00000005060085a7 */ /* 0x000ea4000800007f */
[----:B--2---:R-:W-:Y:S05]  /*1d5c0*/  @!P0 BRA `(.L_x_73) ;  /* 0xfffffffc00f08947 */ /* 0x004fea000383ffff */
[----:B------:R-:W-:Y:S05]  /*1d5d0*/  BRA `(.L_x_94) ;  /* 0xfffffff8004c7947 */ /* 0x000fea000383ffff */
.L_x_95:
[----:B------:R-:W-:-:S00]  /*1d5e0*/  BRA `(.L_x_95) ;  /* 0xfffffffc00fc7947 */ /* 0x000fc0000383ffff */
[----:B------:R-:W-:-:S00]  /*1d5f0*/  NOP ;  /* 0x0000000000007918 */ /* 0x000fc00000000000 */
        /* <DEDUP_REMOVED lines=8> */
.L_x_96:


//--------------------- .nv.shared._ZN7cutlass13device_kernelINS_4gemm6kernel13GemmUniversalIN4cute5tupleIJiiiiEEENS1_10collective13CollectiveMmaINS1_37MainloopSm90TmaGmmaWarpSpecializedFP8ILi14ENS5_IJNS4_1CILi1EEESB_SB_EEENS1_35KernelTmaWarpSpecializedCooperativeEEENS5_IJNSA_ILi384EEENSA_ILi112EEENSA_ILi32EEEEEENS_12float_e4m3_tENS5_IJlSB_lEEESJ_SK_NS4_8TiledMMAINS4_8MMA_AtomIJNS4_4SM904GMMA30MMA_64x16x32_F32E4M3E4M3_SS_TNILNSO_7ScaleInE1ELSQ_1EEEEEENS4_6LayoutINS5_IJNSA_ILi2EEESB_SB_EEENS5_IJSB_NSA_ILi0EEESW_EEEEENS5_IJNS4_10UnderscoreESZ_SZ_EEEEENS4_13SM90_TMA_LOADENS4_14ComposedLayoutINS4_7SwizzleILi1ELi4ELi3EEENS4_18smem_ptr_flag_bitsILi8EEENST_INS5_IJNSA_ILi8EEESH_EEENS5_IJSH_SB_EEEEEEEvNS4_8identityES12_S1C_vS1D_EENS_8epilogue10collective6detail29Sm90TmaWarpSpecializedAdapterINS1G_15DefaultEpilogueISJ_SK_SK_NS1F_6thread17LinearCombinationISJ_Li1EffLNS1K_9ScaleType4KindE0ELNS_15FloatRoundStyleE2ESJ_EENS1_15EpilogueDefaultEEEEEvvEEEEvNT_6ParamsE --------------------------
	.section	.nv.shared._ZN7cutlass13device_kernelINS_4gemm6kernel13GemmUniversalIN4cute5tupleIJiiiiEEENS1_10collective13CollectiveMmaINS1_37MainloopSm90TmaGmmaWarpSpecializedFP8ILi14ENS5_IJNS4_1CILi1EEESB_SB_EEENS1_35KernelTmaWarpSpecializedCooperativeEEENS5_IJNSA_ILi384EEENSA_ILi112EEENSA_ILi32EEEEEENS_12float_e4m3_tENS5_IJlSB_lEEESJ_SK_NS4_8TiledMMAINS4_8MMA_AtomIJNS4_4SM904GMMA30MMA_64x16x32_F32E4M3E4M3_SS_TNILNSO_7ScaleInE1ELSQ_1EEEEEENS4_6LayoutINS5_IJNSA_ILi2EEESB_SB_EEENS5_IJSB_NSA_ILi0EEESW_EEEEENS5_IJNS4_10UnderscoreESZ_SZ_EEEEENS4_13SM90_TMA_LOADENS4_14ComposedLayoutINS4_7SwizzleILi1ELi4ELi3EEENS4_18smem_ptr_flag_bitsILi8EEENST_INS5_IJNSA_ILi8EEESH_EEENS5_IJSH_SB_EEEEEEEvNS4_8identityES12_S1C_vS1D_EENS_8epilogue10collective6detail29Sm90TmaWarpSpecializedAdapterINS1G_15DefaultEpilogueISJ_SK_SK_NS1F_6thread17LinearCombinationISJ_Li1EffLNS1K_9ScaleType4KindE0ELNS_15FloatRoundStyleE2ESJ_EENS1_15EpilogueDefaultEEEEEvvEEEEvNT_6ParamsE,"aw",@nobits
	.sectionflags	@""
	.align	16
	.zero		1024


//--------------------- .nv.shared.reserved.0     --------------------------
	.section	.nv.shared.reserved.0,"aw",@nobits
	.weak		__nv_reservedSMEM_offset_0_alias
	.size		__nv_reservedSMEM_offset_0_alias, 0, 0
	.other		__nv_reservedSMEM_offset_0_alias,@"STO_CUDA_RESERVED_SHARED STV_DEFAULT"
__nv_reservedSMEM_offset_0_alias:
	.zero		0


//--------------------- .nv.global                --------------------------
	.section	.nv.global,"aw",@nobits
.nv.global:
	.type		_ZN40_INTERNAL_8e331a46_4_k_cu_5201c58b_139394cute1_E,@object
	.size		_ZN40_INTERNAL_8e331a46_4_k_cu_5201c58b_139394cute1_E,(_ZN40_INTERNAL_8e331a46_4_k_cu_5201c58b_139394cuda3std3__45__cpo6cbeginE - _ZN40_INTERNAL_8e331a46_4_k_cu_5201c58b_139394cute1_E)
_ZN40_INTERNAL_8e331a46_4_k_cu_5201c58b_139394cute1_E:
	.zero		1
	.type		_ZN40_INTERNAL_8e331a46_4_k_cu_5201c58b_139394cuda3std3__45__cpo6cbeginE,@object
	.size		_ZN40_INTERNAL_8e331a46_4_k_cu_5201c58b_139394cuda3std3__45__cpo6cbeginE,(_ZN40_INTERNAL_8e331a46_4_k_cu_5201c58b_139394cuda3std3__48in_placeE - _ZN40_INTERNAL_8e331a46_4_k_cu_5201c58b_139394cuda3std3__45__cpo6cbeginE)
_ZN40_INTERNAL_8e331a46_4_k_cu_5201c58b_139394cuda3std3__45__cpo6cbeginE:
	.zero		1
	.type		_ZN40_INTERNAL_8e331a46_4_k_cu_5201c58b_139394cuda3std3__48in_placeE,@object
	.size		_ZN40_INTERNAL_8e331a46_4_k_cu_5201c58b_139394cuda3std3__48in_placeE,(_ZN40_INTERNAL_8e331a46_4_k_cu_5201c58b_139394cuda3std6ranges3__45__cpo9iter_moveE - _ZN40_INTERNAL_8e331a46_4_k_cu_5201c58b_139394cuda3std3__48in_placeE)
_ZN40_INTERNAL_8e331a46_4_k_cu_5201c58b_139394cuda3std3__48in_placeE:
	.zero		1
	.type		_ZN40_INTERNAL_8e331a46_4_k_cu_5201c58b_139394cuda3std6ranges3__45__cpo9iter_moveE,@object
	.size		_ZN40_INTERNAL_8e331a46_4_k_cu_5201c58b_139394cuda3std6ranges3__45__cpo9iter_moveE,(_ZN40_INTERNAL_8e331a46_4_k_cu_5201c58b_139394cuda3std3__45__cpo5beginE - _ZN40_INTERNAL_8e331a46_4_k_cu_5201c58b_139394cuda3std6ranges3__45__cpo9iter_moveE)
_ZN40_INTERNAL_8e331a46_4_k_cu_5201c58b_139394cuda3std6ranges3__45__cpo9iter_moveE:
	.zero		1
	.type		_ZN40_INTERNAL_8e331a46_4_k_cu_5201c58b_139394cuda3std3__45__cpo5beginE,@object
	.size		_ZN40_INTERNAL_8e331a46_4_k_cu_5201c58b_139394cuda3std3__45__cpo5beginE,(_ZN40_INTERNAL_8e331a46_4_k_cu_5201c58b_139394cuda3std3__442_GLOBAL__N__8e331a46_4_k_cu_5201c58b_139396ignoreE - _ZN40_INTERNAL_8e331a46_4_k_cu_5201c58b_139394cuda3std3__45__cpo5beginE)
_ZN40_INTERNAL_8e331a46_4_k_cu_5201c58b_139394cuda3std3__45__cpo5beginE:
	.zero		1
	.type		_ZN40_INTERNAL_8e331a46_4_k_cu_5201c58b_139394cuda3std3__442_GLOBAL__N__8e331a46_4_k_cu_5201c58b_139396ignoreE,@object
	.size		_ZN40_INTERNAL_8e331a46_4_k_cu_5201c58b_139394cuda3std3__442_GLOBAL__N__8e331a46_4_k_cu_5201c58b_139396ignoreE,(_ZN40_INTERNAL_8e331a46_4_k_cu_5201c58b_139394cute7productE - _ZN40_INTERNAL_8e331a46_4_k_cu_5201c58b_139394cuda3std3__442_GLOBAL__N__8e331a46_4_k_cu_5201c58b_139396ignoreE)
_ZN40_INTERNAL_8e331a46_4_k_cu_5201c58b_139394cuda3std3__442_GLOBAL__N__8e331a46_4_k_cu_5201c58b_139396ignoreE:
	.zero		1
	.type		_ZN40_INTERNAL_8e331a46_4_k_cu_5201c58b_139394cute7productE,@object
	.size		_ZN40_INTERNAL_8e331a46_4_k_cu_5201c58b_139394cute7productE,(_ZN40_INTERNAL_8e331a46_4_k_cu_5201c58b_139394cuda3std3__45__cpo3endE - _ZN40_INTERNAL_8e331a46_4_k_cu_5201c58b_139394cute7productE)
_ZN40_INTERNAL_8e331a46_4_k_cu_5201c58b_139394cute7productE:
	.zero		1
	.type		_ZN40_INTERNAL_8e331a46_4_k_cu_5201c58b_139394cuda3std3__45__cpo3endE,@object
	.size		_ZN40_INTERNAL_8e331a46_4_k_cu_5201c58b_139394cuda3std3__45__cpo3endE,(_ZN40_INTERNAL_8e331a46_4_k_cu_5201c58b_139394cuda3std3__419piecewise_constructE - _ZN40_INTERNAL_8e331a46_4_k_cu_5201c58b_139394cuda3std3__45__cpo3endE)
_ZN40_INTERNAL_8e331a46_4_k_cu_5201c58b_139394cuda3std3__45__cpo3endE:
	.zero		1
	.type		_ZN40_INTERNAL_8e331a46_4_k_cu_5201c58b_139394cuda3std3__419piecewise_constructE,@object
	.size		_ZN40_INTERNAL_8e331a46_4_k_cu_5201c58b_139394cuda3std3__419piecewise_constructE,(_ZN40_INTERNAL_8e331a46_4_k_cu_5201c58b_139394cuda3std3__45__cpo4cendE - _ZN40_INTERNAL_8e331a46_4_k_cu_5201c58b_139394cuda3std3__419piecewise_constructE)
_ZN40_INTERNAL_8e331a46_4_k_cu_5201c58b_139394cuda3std3__419piecewise_constructE:
	.zero		1
	.type		_ZN40_INTERNAL_8e331a46_4_k_cu_5201c58b_139394cuda3std3__45__cpo4cendE,@object
	.size		_ZN40_INTERNAL_8e331a46_4_k_cu_5201c58b_139394cuda3std3__45__cpo4cendE,(_ZN40_INTERNAL_8e331a46_4_k_cu_5201c58b_139394cuda3std6ranges3__45__cpo4swapE - _ZN40_INTERNAL_8e331a46_4_k_cu_5201c58b_139394cuda3std3__45__cpo4cendE)
_ZN40_INTERNAL_8e331a46_4_k_cu_5201c58b_139394cuda3std3__45__cpo4cendE:
	.zero		1
	.type		_ZN40_INTERNAL_8e331a46_4_k_cu_5201c58b_139394cuda3std6ranges3__45__cpo4swapE,@object
	.size		_ZN40_INTERNAL_8e331a46_4_k_cu_5201c58b_139394cuda3std6ranges3__45__cpo4swapE,(.L_7 - _ZN40_INTERNAL_8e331a46_4_k_cu_5201c58b_139394cuda3std6ranges3__45__cpo4swapE)
_ZN40_INTERNAL_8e331a46_4_k_cu_5201c58b_139394cuda3std6ranges3__45__cpo4swapE:
	.zero		1
.L_7:


//--------------------- .nv.constant0._ZN7cutlass13device_kernelINS_4gemm6kernel13GemmUniversalIN4cute5tupleIJiiiiEEENS1_10collective13CollectiveMmaINS1_37MainloopSm90TmaGmmaWarpSpecializedFP8ILi14ENS5_IJNS4_1CILi1EEESB_SB_EEENS1_35KernelTmaWarpSpecializedCooperativeEEENS5_IJNSA_ILi384EEENSA_ILi112EEENSA_ILi32EEEEEENS_12float_e4m3_tENS5_IJlSB_lEEESJ_SK_NS4_8TiledMMAINS4_8MMA_AtomIJNS4_4SM904GMMA30MMA_64x16x32_F32E4M3E4M3_SS_TNILNSO_7ScaleInE1ELSQ_1EEEEEENS4_6LayoutINS5_IJNSA_ILi2EEESB_SB_EEENS5_IJSB_NSA_ILi0EEESW_EEEEENS5_IJNS4_10UnderscoreESZ_SZ_EEEEENS4_13SM90_TMA_LOADENS4_14ComposedLayoutINS4_7SwizzleILi1ELi4ELi3EEENS4_18smem_ptr_flag_bitsILi8EEENST_INS5_IJNSA_ILi8EEESH_EEENS5_IJSH_SB_EEEEEEEvNS4_8identityES12_S1C_vS1D_EENS_8epilogue10collective6detail29Sm90TmaWarpSpecializedAdapterINS1G_15DefaultEpilogueISJ_SK_SK_NS1F_6thread17LinearCombinationISJ_Li1EffLNS1K_9ScaleType4KindE0ELNS_15FloatRoundStyleE2ESJ_EENS1_15EpilogueDefaultEEEEEvvEEEEvNT_6ParamsE --------------------------
	.section	.nv.constant0._ZN7cutlass13device_kernelINS_4gemm6kernel13GemmUniversalIN4cute5tupleIJiiiiEEENS1_10collective13CollectiveMmaINS1_37MainloopSm90TmaGmmaWarpSpecializedFP8ILi14ENS5_IJNS4_1CILi1EEESB_SB_EEENS1_35KernelTmaWarpSpecializedCooperativeEEENS5_IJNSA_ILi384EEENSA_ILi112EEENSA_ILi32EEEEEENS_12float_e4m3_tENS5_IJlSB_lEEESJ_SK_NS4_8TiledMMAINS4_8MMA_AtomIJNS4_4SM904GMMA30MMA_64x16x32_F32E4M3E4M3_SS_TNILNSO_7ScaleInE1ELSQ_1EEEEEENS4_6LayoutINS5_IJNSA_ILi2EEESB_SB_EEENS5_IJSB_NSA_ILi0EEESW_EEEEENS5_IJNS4_10UnderscoreESZ_SZ_EEEEENS4_13SM90_TMA_LOADENS4_14ComposedLayoutINS4_7SwizzleILi1ELi4ELi3EEENS4_18smem_ptr_flag_bitsILi8EEENST_INS5_IJNSA_ILi8EEESH_EEENS5_IJSH_SB_EEEEEEEvNS4_8identityES12_S1C_vS1D_EENS_8epilogue10collective6detail29Sm90TmaWarpSpecializedAdapterINS1G_15DefaultEpilogueISJ_SK_SK_NS1F_6thread17LinearCombinationISJ_Li1EffLNS1K_9ScaleType4KindE0ELNS_15FloatRoundStyleE2ESJ_EENS1_15EpilogueDefaultEEEEEvvEEEEvNT_6ParamsE,"a",@progbits
	.sectionflags	@""
	.align	4
.nv.constant0._ZN7cutlass13device_kernelINS_4gemm6kernel13GemmUniversalIN4cute5tupleIJiiiiEEENS1_10collective13CollectiveMmaINS1_37MainloopSm90TmaGmmaWarpSpecializedFP8ILi14ENS5_IJNS4_1CILi1EEESB_SB_EEENS1_35KernelTmaWarpSpecializedCooperativeEEENS5_IJNSA_ILi384EEENSA_ILi112EEENSA_ILi32EEEEEENS_12float_e4m3_tENS5_IJlSB_lEEESJ_SK_NS4_8TiledMMAINS4_8MMA_AtomIJNS4_4SM904GMMA30MMA_64x16x32_F32E4M3E4M3_SS_TNILNSO_7ScaleInE1ELSQ_1EEEEEENS4_6LayoutINS5_IJNSA_ILi2EEESB_SB_EEENS5_IJSB_NSA_ILi0EEESW_EEEEENS5_IJNS4_10UnderscoreESZ_SZ_EEEEENS4_13SM90_TMA_LOADENS4_14ComposedLayoutINS4_7SwizzleILi1ELi4ELi3EEENS4_18smem_ptr_flag_bitsILi8EEENST_INS5_IJNSA_ILi8EEESH_EEENS5_IJSH_SB_EEEEEEEvNS4_8identityES12_S1C_vS1D_EENS_8epilogue10collective6detail29Sm90TmaWarpSpecializedAdapterINS1G_15DefaultEpilogueISJ_SK_SK_NS1F_6thread17LinearCombinationISJ_Li1EffLNS1K_9ScaleType4KindE0ELNS_15FloatRoundStyleE2ESJ_EENS1_15EpilogueDefaultEEEEEvvEEEEvNT_6ParamsE:
	.zero		1664


//--------------------- SYMBOLS --------------------------

	.type		.nv.reservedSmem.offset0,@object
	.size		.nv.reservedSmem.offset0,0x4
